	.target	sm_80

	.elftype	@"ET_EXEC"


//--------------------- .note.nv.tkinfo           --------------------------
	.section	.note.nv.tkinfo,"",@"SHT_NOTE"
	.sectionflags	@"SHF_NOTE_NV_TKINFO"
	.tkinfo
        /*0018*/ 	.word	0x00000002
        /*0030*/ 	.string	""
        /*0030*/ 	.string	"ptxas"
        /*0030*/ 	.string	"Cuda compilation tools, release 13.0, V13.0.88"
        /*0030*/ 	.string	"Build cuda_13.0.r13.0/compiler.36424714_0"
        /*0030*/ 	.string	"-v  -suppress-debug-info  -lineinfo  -arch sm_80 "



//--------------------- .note.nv.cuinfo           --------------------------
	.section	.note.nv.cuinfo,"",@"SHT_NOTE"
	.sectionflags	@"SHF_NOTE_NV_CUINFO"
        /*0018*/ 	.short	0x0002
        /*001a*/ 	.short	0x0050
        /*001c*/ 	.short	0x0082
	.zero		2


//--------------------- .nv.info                  --------------------------
	.section	.nv.info,"",@"SHT_CUDA_INFO"
	.align	4


	//----- nvinfo : EIATTR_REGCOUNT
	.align		4
        /*0000*/ 	.byte	0x04, 0x2f
        /*0002*/ 	.short	(.L_1 - .L_0)
	.align		4
.L_0:
        /*0004*/ 	.word	index@(matmul_kernel)
        /*0008*/ 	.word	0x000000ff


	//----- nvinfo : EIATTR_FRAME_SIZE
	.align		4
.L_1:
        /*000c*/ 	.byte	0x04, 0x11
        /*000e*/ 	.short	(.L_3 - .L_2)
	.align		4
.L_2:
        /*0010*/ 	.word	index@(matmul_kernel)
        /*0014*/ 	.word	0x000002b8


	//----- nvinfo : EIATTR_MIN_STACK_SIZE
	.align		4
.L_3:
        /*0018*/ 	.byte	0x04, 0x12
        /*001a*/ 	.short	(.L_5 - .L_4)
	.align		4
.L_4:
        /*001c*/ 	.word	index@(matmul_kernel)
        /*0020*/ 	.word	0x000002b8
.L_5:


//--------------------- .nv.info.matmul_kernel    --------------------------
	.section	.nv.info.matmul_kernel,"",@"SHT_CUDA_INFO"
	.sectionflags	@""
	.align	4


	//----- nvinfo : EIATTR_CUDA_API_VERSION
	.align		4
        /*0000*/ 	.byte	0x04, 0x37
        /*0002*/ 	.short	(.L_7 - .L_6)
.L_6:
        /*0004*/ 	.word	0x00000082


	//----- nvinfo : EIATTR_SW2861232_WAR
	.align		4
.L_7:
        /*0008*/ 	.byte	0x01, 0x35
	.zero		2


	//----- nvinfo : EIATTR_PARAM_CBANK
	.align		4
        /*000c*/ 	.byte	0x04, 0x0a
        /*000e*/ 	.short	(.L_9 - .L_8)
	.align		4
.L_8:
        /*0010*/ 	.word	index@(.nv.constant0.matmul_kernel)
        /*0014*/ 	.short	0x0160
        /*0016*/ 	.short	0x0050


	//----- nvinfo : EIATTR_CBANK_PARAM_SIZE
	.align		4
.L_9:
        /*0018*/ 	.byte	0x03, 0x19
        /*001a*/ 	.short	0x0050


	//----- nvinfo : EIATTR_KPARAM_INFO
	.align		4
        /*001c*/ 	.byte	0x04, 0x17
        /*001e*/ 	.short	(.L_11 - .L_10)
.L_10:
        /*0020*/ 	.word	0x00000000
        /*0024*/ 	.short	0x000d
        /*0026*/ 	.short	0x0048
        /*0028*/ 	.byte	0x00, 0xf4, 0x21, 0x00


	//----- nvinfo : EIATTR_KPARAM_INFO
	.align		4
.L_11:
        /*002c*/ 	.byte	0x04, 0x17
        /*002e*/ 	.short	(.L_13 - .L_12)
.L_12:
        /*0030*/ 	.word	0x00000000
        /*0034*/ 	.short	0x000c
        /*0036*/ 	.short	0x0040
        /*0038*/ 	.byte	0x00, 0xf4, 0x21, 0x00


	//----- nvinfo : EIATTR_KPARAM_INFO
	.align		4
.L_13:
        /*003c*/ 	.byte	0x04, 0x17
        /*003e*/ 	.short	(.L_15 - .L_14)
.L_14:
        /*0040*/ 	.word	0x00000000
        /*0044*/ 	.short	0x000b
        /*0046*/ 	.short	0x0038
        /*0048*/ 	.byte	0x00, 0xf0, 0x11, 0x00


	//----- nvinfo : EIATTR_KPARAM_INFO
	.align		4
.L_15:
        /*004c*/ 	.byte	0x04, 0x17
        /*004e*/ 	.short	(.L_17 - .L_16)
.L_16:
        /*0050*/ 	.word	0x00000000
        /*0054*/ 	.short	0x000a
        /*0056*/ 	.short	0x0034
        /*0058*/ 	.byte	0x00, 0xf0, 0x11, 0x00


	//----- nvinfo : EIATTR_KPARAM_INFO
	.align		4
.L_17:
        /*005c*/ 	.byte	0x04, 0x17
        /*005e*/ 	.short	(.L_19 - .L_18)
.L_18:
        /*0060*/ 	.word	0x00000000
        /*0064*/ 	.short	0x0009
        /*0066*/ 	.short	0x0030
        /*0068*/ 	.byte	0x00, 0xf0, 0x11, 0x00


	//----- nvinfo : EIATTR_KPARAM_INFO
	.align		4
.L_19:
        /*006c*/ 	.byte	0x04, 0x17
        /*006e*/ 	.short	(.L_21 - .L_20)
.L_20:
        /*0070*/ 	.word	0x00000000
        /*0074*/ 	.short	0x0008
        /*0076*/ 	.short	0x002c
        /*0078*/ 	.byte	0x00, 0xf0, 0x11, 0x00


	//----- nvinfo : EIATTR_KPARAM_INFO
	.align		4
.L_21:
        /*007c*/ 	.byte	0x04, 0x17
        /*007e*/ 	.short	(.L_23 - .L_22)
.L_22:
        /*0080*/ 	.word	0x00000000
        /*0084*/ 	.short	0x0007
        /*0086*/ 	.short	0x0028
        /*0088*/ 	.byte	0x00, 0xf0, 0x11, 0x00


	//----- nvinfo : EIATTR_KPARAM_INFO
	.align		4
.L_23:
        /*008c*/ 	.byte	0x04, 0x17
        /*008e*/ 	.short	(.L_25 - .L_24)
.L_24:
        /*0090*/ 	.word	0x00000000
        /*0094*/ 	.short	0x0006
        /*0096*/ 	.short	0x0024
        /*0098*/ 	.byte	0x00, 0xf0, 0x11, 0x00


	//----- nvinfo : EIATTR_KPARAM_INFO
	.align		4
.L_25:
        /*009c*/ 	.byte	0x04, 0x17
        /*009e*/ 	.short	(.L_27 - .L_26)
.L_26:
        /*00a0*/ 	.word	0x00000000
        /*00a4*/ 	.short	0x0005
        /*00a6*/ 	.short	0x0020
        /*00a8*/ 	.byte	0x00, 0xf0, 0x11, 0x00


	//----- nvinfo : EIATTR_KPARAM_INFO
	.align		4
.L_27:
        /*00ac*/ 	.byte	0x04, 0x17
        /*00ae*/ 	.short	(.L_29 - .L_28)
.L_28:
        /*00b0*/ 	.word	0x00000000
        /*00b4*/ 	.short	0x0004
        /*00b6*/ 	.short	0x001c
        /*00b8*/ 	.byte	0x00, 0xf0, 0x11, 0x00


	//----- nvinfo : EIATTR_KPARAM_INFO
	.align		4
.L_29:
        /*00bc*/ 	.byte	0x04, 0x17
        /*00be*/ 	.short	(.L_31 - .L_30)
.L_30:
        /*00c0*/ 	.word	0x00000000
        /*00c4*/ 	.short	0x0003
        /*00c6*/ 	.short	0x0018
        /*00c8*/ 	.byte	0x00, 0xf0, 0x11, 0x00


	//----- nvinfo : EIATTR_KPARAM_INFO
	.align		4
.L_31:
        /*00cc*/ 	.byte	0x04, 0x17
        /*00ce*/ 	.short	(.L_33 - .L_32)
.L_32:
        /*00d0*/ 	.word	0x00000000
        /*00d4*/ 	.short	0x0002
        /*00d6*/ 	.short	0x0010
        /*00d8*/ 	.byte	0x00, 0xf4, 0x21, 0x00


	//----- nvinfo : EIATTR_KPARAM_INFO
	.align		4
.L_33:
        /*00dc*/ 	.byte	0x04, 0x17
        /*00de*/ 	.short	(.L_35 - .L_34)
.L_34:
        /*00e0*/ 	.word	0x00000000
        /*00e4*/ 	.short	0x0001
        /*00e6*/ 	.short	0x0008
        /*00e8*/ 	.byte	0x00, 0xf4, 0x21, 0x00


	//----- nvinfo : EIATTR_KPARAM_INFO
	.align		4
.L_35:
        /*00ec*/ 	.byte	0x04, 0x17
        /*00ee*/ 	.short	(.L_37 - .L_36)
.L_36:
        /*00f0*/ 	.word	0x00000000
        /*00f4*/ 	.short	0x0000
        /*00f6*/ 	.short	0x0000
        /*00f8*/ 	.byte	0x00, 0xf4, 0x21, 0x00


	//----- nvinfo : EIATTR_MAXREG_COUNT
	.align		4
.L_37:
        /*00fc*/ 	.byte	0x03, 0x1b
        /*00fe*/ 	.short	0x00ff


	//----- nvinfo : EIATTR_NUM_BARRIERS
	.align		4
        /*0100*/ 	.byte	0x02, 0x4c
        /*0102*/ 	.byte	0x01
	.zero		1


	//----- nvinfo : EIATTR_ANNOTATIONS
	.align		4
        /*0104*/ 	.byte	0x04, 0x55
        /*0106*/ 	.short	(.L_39 - .L_38)


	//   ....[0]....
.L_38:
        /*0108*/ 	.word	0x00000001
        /*010c*/ 	.byte	0x00, 0x0c, 0x00, 0x00, 0x01, 0x00, 0x00, 0x00, 0x60, 0x0c, 0x00, 0x00, 0x01, 0x00, 0x00, 0x00
        /* <DEDUP_REMOVED lines=171> */
        /*0bcc*/ 	.byte	0x80, 0x44, 0x01, 0x00, 0x01, 0x00, 0x00, 0x00, 0xb0, 0x44, 0x01, 0x00


	//----- nvinfo : EIATTR_MERCURY_ISA_VERSION
	.align		4
.L_39:
        /*0bd8*/ 	.byte	0x03, 0x5f
        /*0bda*/ 	.short	0x0000


	//----- nvinfo : EIATTR_EXIT_INSTR_OFFSETS
	.align		4
        /*0bdc*/ 	.byte	0x04, 0x1c
        /*0bde*/ 	.short	(.L_41 - .L_40)


	//   ....[0]....
.L_40:
        /*0be0*/ 	.word	0x00014860


	//   ....[1]....
        /*0be4*/ 	.word	0x00014880


	//----- nvinfo : EIATTR_REQNTID
	.align		4
.L_41:
        /*0be8*/ 	.byte	0x04, 0x10
        /*0bea*/ 	.short	(.L_43 - .L_42)
.L_42:
        /*0bec*/ 	.word	0x00000100
        /*0bf0*/ 	.word	0x00000001
        /*0bf4*/ 	.word	0x00000001
.L_43:


//--------------------- .nv.callgraph             --------------------------
	.section	.nv.callgraph,"",@"SHT_CUDA_CALLGRAPH"
	.align	4
	.sectionentsize	8
	.align		4
        /*0000*/ 	.word	0x00000000
	.align		4
        /*0004*/ 	.word	0xffffffff
	.align		4
        /*0008*/ 	.word	0x00000000
	.align		4
        /*000c*/ 	.word	0xfffffffe
	.align		4
        /*0010*/ 	.word	0x00000000
	.align		4
        /*0014*/ 	.word	0xfffffffd
	.align		4
        /*0018*/ 	.word	0x00000000
	.align		4
        /*001c*/ 	.word	0xfffffffc


//--------------------- .nv.rel.action            --------------------------
	.section	.nv.rel.action,"",@"SHT_CUDA_RELOCINFO"
	.align	8
	.sectionentsize	8
        /*0000*/ 	.byte	0x73, 0x00, 0x00, 0x00, 0x00, 0x00, 0x00, 0x00, 0x00, 0x00, 0x00, 0x11, 0x25, 0x00, 0x05, 0x36


//--------------------- .nv.constant0.matmul_kernel --------------------------
	.section	.nv.constant0.matmul_kernel,"a",@progbits
	.sectionflags	@""
	.align	4
.nv.constant0.matmul_kernel:
	.zero		432


//--------------------- .text.matmul_kernel       --------------------------
	.section	.text.matmul_kernel,"ax",@progbits
	.sectioninfo	@"SHI_REGISTERS=255"
	.align	128
        .global         matmul_kernel
        .type           matmul_kernel,@function
        .size           matmul_kernel,(.L_x_4 - matmul_kernel)
        .other          matmul_kernel,@"STO_CUDA_ENTRY STV_DEFAULT"
matmul_kernel:
.text.matmul_kernel:
[----:B------:R-:W-:Y:S02]  /*0000*/  IMAD.MOV.U32 R1, RZ, RZ, c[0x0][0x28] ;  /* 0x00000a00ff017624 */ /* 0x000fe400078e00ff */
[----:B------:R-:W-:Y:S01]  /*0010*/  IMAD.MOV.U32 R4, RZ, RZ, 0x7f ;  /* 0x0000007fff047424 */ /* 0x000fe200078e00ff */
[----:B------:R-:W1:Y:S01]  /*0020*/  S2R R7, SR_CTAID.X ;  /* 0x0000000000077919 */ /* 0x000e620000002500 */
[----:B------:R-:W-:Y:S01]  /*0030*/  IABS R96, c[0x0][0x178] ;  /* 0x00005e0000607a13 */ /* 0x000fe20000000000 */
[----:B------:R-:W-:Y:S01]  /*0040*/  IMAD.MOV.U32 R116, RZ, RZ, c[0x0][0x188] ;  /* 0x00006200ff747624 */ /* 0x000fe200078e00ff */
[----:B------:R-:W-:Y:S01]  /*0050*/  IADD3 R1, R1, -0x2b8, RZ ;  /* 0xfffffd4801017810 */ /* 0x000fe20007ffe0ff */
[----:B------:R-:W2:Y:S01]  /*0060*/  S2R R13, SR_TID.X ;  /* 0x00000000000d7919 */ /* 0x000ea20000002100 */
[C---:B------:R-:W-:Y:S01]  /*0070*/  IADD3 R0, R4.reuse, c[0x0][0x17c], RZ ;  /* 0x00005f0004007a10 */ /* 0x040fe20007ffe0ff */
[----:B------:R-:W-:Y:S01]  /*0080*/  ULDC.64 UR10, c[0x0][0x118] ;  /* 0x00004600000a7ab9 */ /* 0x000fe20000000a00 */
[----:B------:R-:W-:Y:S01]  /*0090*/  IADD3 R190, R4, c[0x0][0x180], RZ ;  /* 0x0000600004be7a10 */ /* 0x000fe20007ffe0ff */
[----:B------:R-:W-:Y:S01]  /*00a0*/  ULDC UR6, c[0x0][0x180] ;  /* 0x0000600000067ab9 */ /* 0x000fe20000000800 */
[----:B------:R-:W-:Y:S01]  /*00b0*/  SHF.R.S32.HI R3, RZ, 0x1f, R0 ;  /* 0x0000001fff037819 */ /* 0x000fe20000011400 */
[----:B------:R-:W-:-:S03]  /*00c0*/  UIADD3 UR4, UR6, -0x80, URZ ;  /* 0xffffff8006047890 */ /* 0x000fc6000fffe03f */
[----:B------:R-:W-:-:S04]  /*00d0*/  LEA.HI R3, R3, R0, RZ, 0x7 ;  /* 0x0000000003037211 */ /* 0x000fc800078f38ff */
[----:B------:R-:W-:-:S05]  /*00e0*/  SHF.R.S32.HI R3, RZ, 0x7, R3 ;  /* 0x00000007ff037819 */ /* 0x000fca0000011403 */
[----:B------:R-:W-:Y:S01]  /*00f0*/  IMAD.SHL.U32 R6, R3, 0x8, RZ ;  /* 0x0000000803067824 */ /* 0x000fe200078e00ff */
[----:B-1----:R-:W-:-:S04]  /*0100*/  IABS R10, R7 ;  /* 0x00000007000a7213 */ /* 0x002fc80000000000 */
[-C--:B------:R-:W-:Y:S02]  /*0110*/  IABS R5, R6.reuse ;  /* 0x0000000600057213 */ /* 0x080fe40000000000 */
[----:B------:R-:W-:Y:S02]  /*0120*/  IABS R11, R6 ;  /* 0x00000006000b7213 */ /* 0x000fe40000000000 */
[----:B------:R-:W1:Y:S01]  /*0130*/  I2F.RP R0, R5 ;  /* 0x0000000500007306 */ /* 0x000e620000209400 */
[----:B--2---:R-:W-:-:S07]  /*0140*/  LOP3.LUT R189, R13, 0x7f, RZ, 0xc0, !PT ;  /* 0x0000007f0dbd7812 */ /* 0x004fce00078ec0ff */
[----:B-1----:R-:W1:Y:S02]  /*0150*/  MUFU.RCP R0, R0 ;  /* 0x0000000000007308 */ /* 0x002e640000001000 */
[----:B-1----:R-:W-:Y:S01]  /*0160*/  IADD3 R2, R0, 0xffffffe, RZ ;  /* 0x0ffffffe00027810 */ /* 0x002fe20007ffe0ff */
[----:B------:R-:W-:-:S05]  /*0170*/  IMAD.MOV R0, RZ, RZ, -R11 ;  /* 0x000000ffff007224 */ /* 0x000fca00078e0a0b */
[----:B------:R1:W2:Y:S02]  /*0180*/  F2I.FTZ.U32.TRUNC.NTZ R3, R2 ;  /* 0x0000000200037305 */ /* 0x0002a4000021f000 */
[----:B-1----:R-:W-:Y:S02]  /*0190*/  IMAD.MOV.U32 R2, RZ, RZ, RZ ;  /* 0x000000ffff027224 */ /* 0x002fe400078e00ff */
[----:B--2---:R-:W-:-:S04]  /*01a0*/  IMAD.MOV R8, RZ, RZ, -R3 ;  /* 0x000000ffff087224 */ /* 0x004fc800078e0a03 */
[----:B------:R-:W-:Y:S02]  /*01b0*/  IMAD R9, R8, R5, RZ ;  /* 0x0000000508097224 */ /* 0x000fe400078e02ff */
[----:B------:R-:W-:Y:S02]  /*01c0*/  IMAD.MOV.U32 R8, RZ, RZ, R10 ;  /* 0x000000ffff087224 */ /* 0x000fe400078e000a */
[----:B------:R-:W-:-:S06]  /*01d0*/  IMAD.HI.U32 R3, R3, R9, R2 ;  /* 0x0000000903037227 */ /* 0x000fcc00078e0002 */
[----:B------:R-:W-:-:S04]  /*01e0*/  IMAD.HI.U32 R3, R3, R8, RZ ;  /* 0x0000000803037227 */ /* 0x000fc800078e00ff */
[----:B------:R-:W-:-:S05]  /*01f0*/  IMAD R0, R3, R0, R8 ;  /* 0x0000000003007224 */ /* 0x000fca00078e0208 */
[----:B------:R-:W-:-:S13]  /*0200*/  ISETP.GT.U32.AND P1, PT, R5, R0, PT ;  /* 0x000000000500720c */ /* 0x000fda0003f24070 */
[----:B------:R-:W-:Y:S01]  /*0210*/  @!P1 IMAD.IADD R0, R0, 0x1, -R5 ;  /* 0x0000000100009824 */ /* 0x000fe200078e0a05 */
[----:B------:R-:W-:Y:S02]  /*0220*/  @!P1 IADD3 R3, R3, 0x1, RZ ;  /* 0x0000000103039810 */ /* 0x000fe40007ffe0ff */
[----:B------:R-:W-:Y:S02]  /*0230*/  ISETP.NE.AND P1, PT, R6, RZ, PT ;  /* 0x000000ff0600720c */ /* 0x000fe40003f25270 */
[----:B------:R-:W-:Y:S02]  /*0240*/  ISETP.GE.U32.AND P0, PT, R0, R5, PT ;  /* 0x000000050000720c */ /* 0x000fe40003f06070 */
[----:B------:R-:W-:Y:S02]  /*0250*/  LOP3.LUT R0, R7, R6, RZ, 0x3c, !PT ;  /* 0x0000000607007212 */ /* 0x000fe400078e3cff */
[----:B------:R-:W-:Y:S02]  /*0260*/  IABS R5, c[0x0][0x17c] ;  /* 0x00005f0000057a13 */ /* 0x000fe40000000000 */
[----:B------:R-:W-:-:S02]  /*0270*/  ISETP.GE.AND P2, PT, R0, RZ, PT ;  /* 0x000000ff0000720c */ /* 0x000fc40003f46270 */
[----:B------:R-:W-:-:S05]  /*0280*/  IADD3 R0, R4, c[0x0][0x178], RZ ;  /* 0x00005e0004007a10 */ /* 0x000fca0007ffe0ff */
[----:B------:R-:W-:-:S05]  /*0290*/  @P0 IADD3 R3, R3, 0x1, RZ ;  /* 0x0000000103030810 */ /* 0x000fca0007ffe0ff */
[----:B------:R-:W-:Y:S01]  /*02a0*/  IMAD.MOV.U32 R2, RZ, RZ, R3 ;  /* 0x000000ffff027224 */ /* 0x000fe200078e0003 */
[----:B------:R-:W-:-:S03]  /*02b0*/  SHF.R.S32.HI R3, RZ, 0x1f, R0 ;  /* 0x0000001fff037819 */ /* 0x000fc60000011400 */
[----:B------:R-:W-:Y:S01]  /*02c0*/  @!P2 IMAD.MOV R2, RZ, RZ, -R2 ;  /* 0x000000ffff02a224 */ /* 0x000fe200078e0a02 */
[----:B------:R-:W-:Y:S02]  /*02d0*/  @!P1 LOP3.LUT R2, RZ, R6, RZ, 0x33, !PT ;  /* 0x00000006ff029212 */ /* 0x000fe400078e33ff */
[----:B------:R-:W-:-:S03]  /*02e0*/  LEA.HI R3, R3, R0, RZ, 0x7 ;  /* 0x0000000003037211 */ /* 0x000fc600078f38ff */
[----:B------:R-:W-:Y:S02]  /*02f0*/  IMAD.SHL.U32 R16, R2, 0x8, RZ ;  /* 0x0000000802107824 */ /* 0x000fe400078e00ff */
[----:B------:R-:W-:-:S03]  /*0300*/  IMAD.MOV R2, RZ, RZ, -R2 ;  /* 0x000000ffff027224 */ /* 0x000fc600078e0a02 */
[----:B------:R-:W-:Y:S01]  /*0310*/  LEA.HI.SX32 R3, R3, -R16, 0x19 ;  /* 0x8000001003037211 */ /* 0x000fe200078fcaff */
[----:B------:R-:W-:Y:S02]  /*0320*/  IMAD R12, R6, R2, R7 ;  /* 0x00000002060c7224 */ /* 0x000fe400078e0207 */
[----:B------:R-:W-:Y:S01]  /*0330*/  IMAD.MOV.U32 R2, RZ, RZ, RZ ;  /* 0x000000ffff027224 */ /* 0x000fe200078e00ff */
[----:B------:R-:W-:Y:S01]  /*0340*/  IMNMX R15, R3, 0x8, PT ;  /* 0x00000008030f7817 */ /* 0x000fe20003800200 */
[----:B------:R-:W1:Y:S03]  /*0350*/  I2F.RP R7, R5 ;  /* 0x0000000500077306 */ /* 0x000e660000209400 */
[-C--:B------:R-:W-:Y:S02]  /*0360*/  IABS R9, R15.reuse ;  /* 0x0000000f00097213 */ /* 0x080fe40000000000 */
[----:B------:R-:W-:-:S03]  /*0370*/  IABS R6, R15 ;  /* 0x0000000f00067213 */ /* 0x000fc60000000000 */
[----:B------:R-:W2:Y:S08]  /*0380*/  I2F.RP R0, R9 ;  /* 0x0000000900007306 */ /* 0x000eb00000209400 */
[----:B-1----:R-:W1:Y:S08]  /*0390*/  MUFU.RCP R7, R7 ;  /* 0x0000000700077308 */ /* 0x002e700000001000 */
[----:B--2---:R-:W2:Y:S01]  /*03a0*/  MUFU.RCP R0, R0 ;  /* 0x0000000000007308 */ /* 0x004ea20000001000 */
[----:B-1----:R-:W-:-:S02]  /*03b0*/  IADD3 R10, R7, 0xffffffe, RZ ;  /* 0x0ffffffe070a7810 */ /* 0x002fc40007ffe0ff */
[----:B--2---:R-:W-:Y:S02]  /*03c0*/  IADD3 R3, R0, 0xffffffe, RZ ;  /* 0x0ffffffe00037810 */ /* 0x004fe40007ffe0ff */
[----:B------:R-:W-:-:S04]  /*03d0*/  IABS R0, R12 ;  /* 0x0000000c00007213 */ /* 0x000fc80000000000 */
[----:B------:R-:W1:Y:S02]  /*03e0*/  F2I.FTZ.U32.TRUNC.NTZ R3, R3 ;  /* 0x0000000300037305 */ /* 0x000e64000021f000 */
[----:B-1----:R-:W-:-:S04]  /*03f0*/  IMAD.MOV R8, RZ, RZ, -R3 ;  /* 0x000000ffff087224 */ /* 0x002fc800078e0a03 */
[----:B------:R-:W-:Y:S02]  /*0400*/  IMAD R11, R8, R9, RZ ;  /* 0x00000009080b7224 */ /* 0x000fe400078e02ff */
[----:B------:R-:W-:Y:S02]  /*0410*/  IMAD.SHL.U32 R8, R189, 0x4, RZ ;  /* 0x00000004bd087824 */ /* 0x000fe400078e00ff */
[----:B------:R-:W-:Y:S02]  /*0420*/  IMAD.HI.U32 R2, R3, R11, R2 ;  /* 0x0000000b03027227 */ /* 0x000fe400078e0002 */
[----:B------:R-:W1:Y:S02]  /*0430*/  I2F.RP R3, R96 ;  /* 0x0000006000037306 */ /* 0x000e640000209400 */
[----:B------:R-:W-:Y:S02]  /*0440*/  IMAD.MOV.U32 R11, RZ, RZ, R0 ;  /* 0x000000ffff0b7224 */ /* 0x000fe400078e0000 */
[----:B------:R-:W-:-:S02]  /*0450*/  IMAD.MOV R0, RZ, RZ, -R6 ;  /* 0x000000ffff007224 */ /* 0x000fc400078e0a06 */
[----:B------:R-:W-:-:S04]  /*0460*/  IMAD.HI.U32 R2, R2, R11, RZ ;  /* 0x0000000b02027227 */ /* 0x000fc800078e00ff */
[----:B------:R-:W-:Y:S02]  /*0470*/  IMAD R0, R2, R0, R11 ;  /* 0x0000000002007224 */ /* 0x000fe400078e020b */
[----:B------:R-:W2:Y:S03]  /*0480*/  F2I.FTZ.U32.TRUNC.NTZ R11, R10 ;  /* 0x0000000a000b7305 */ /* 0x000ea6000021f000 */
[----:B------:R-:W-:-:S05]  /*0490*/  ISETP.GT.U32.AND P1, PT, R9, R0, PT ;  /* 0x000000000900720c */ /* 0x000fca0003f24070 */
[----:B-1----:R-:W1:Y:S08]  /*04a0*/  MUFU.RCP R6, R3 ;  /* 0x0000000300067308 */ /* 0x002e700000001000 */
[----:B------:R-:W-:Y:S01]  /*04b0*/  @!P1 IMAD.IADD R0, R0, 0x1, -R9 ;  /* 0x0000000100009824 */ /* 0x000fe200078e0a09 */
[----:B------:R-:W-:Y:S01]  /*04c0*/  @!P1 IADD3 R2, R2, 0x1, RZ ;  /* 0x0000000102029810 */ /* 0x000fe20007ffe0ff */
[----:B--2---:R-:W-:Y:S01]  /*04d0*/  IMAD.MOV R10, RZ, RZ, -R11 ;  /* 0x000000ffff0a7224 */ /* 0x004fe200078e0a0b */
[----:B------:R-:W-:-:S02]  /*04e0*/  ISETP.NE.AND P1, PT, R15, RZ, PT ;  /* 0x000000ff0f00720c */ /* 0x000fc40003f25270 */
[----:B------:R-:W-:Y:S02]  /*04f0*/  ISETP.GE.U32.AND P0, PT, R0, R9, PT ;  /* 0x000000090000720c */ /* 0x000fe40003f06070 */
[----:B------:R-:W-:Y:S02]  /*0500*/  LOP3.LUT R0, R12, R15, RZ, 0x3c, !PT ;  /* 0x0000000f0c007212 */ /* 0x000fe400078e3cff */
[----:B-1----:R-:W-:Y:S02]  /*0510*/  IADD3 R6, R6, 0xffffffe, RZ ;  /* 0x0ffffffe06067810 */ /* 0x002fe40007ffe0ff */
[----:B------:R-:W-:Y:S02]  /*0520*/  ISETP.GE.AND P2, PT, R0, RZ, PT ;  /* 0x000000ff0000720c */ /* 0x000fe40003f46270 */
[----:B------:R-:W1:Y:S01]  /*0530*/  F2I.FTZ.U32.TRUNC.NTZ R7, R6 ;  /* 0x0000000600077305 */ /* 0x000e62000021f000 */
[--C-:B------:R-:W-:Y:S02]  /*0540*/  SHF.R.S32.HI R0, RZ, 0x7, R13.reuse ;  /* 0x00000007ff007819 */ /* 0x100fe4000001140d */
[----:B------:R-:W-:Y:S01]  /*0550*/  SHF.R.U32.HI R9, RZ, 0x7, R13 ;  /* 0x00000007ff097819 */ /* 0x000fe2000001160d */
[----:B------:R-:W-:Y:S01]  /*0560*/  IMAD R13, R10, R5, RZ ;  /* 0x000000050a0d7224 */ /* 0x000fe200078e02ff */
[----:B------:R-:W-:Y:S01]  /*0570*/  @P0 IADD3 R2, R2, 0x1, RZ ;  /* 0x0000000102020810 */ /* 0x000fe20007ffe0ff */
[----:B------:R-:W-:Y:S01]  /*0580*/  IMAD.MOV.U32 R10, RZ, RZ, RZ ;  /* 0x000000ffff0a7224 */ /* 0x000fe200078e00ff */
[----:B------:R-:W-:-:S02]  /*0590*/  SGXT R3, R0, 0x1 ;  /* 0x000000010003781a */ /* 0x000fc40000000200 */
[----:B------:R-:W-:Y:S01]  /*05a0*/  SGXT.U32 R0, R9, 0x1 ;  /* 0x000000010900781a */ /* 0x000fe20000000000 */
[----:B------:R-:W-:Y:S01]  /*05b0*/  IMAD.MOV.U32 R14, RZ, RZ, R2 ;  /* 0x000000ffff0e7224 */ /* 0x000fe200078e0002 */
[C-C-:B------:R-:W-:Y:S02]  /*05c0*/  LOP3.LUT R2, R8.reuse, 0x220, R3.reuse, 0x78, !PT ;  /* 0x0000022008027812 */ /* 0x140fe400078e7803 */
[----:B------:R-:W-:Y:S01]  /*05d0*/  LOP3.LUT R3, R8, 0x210, R3, 0x78, !PT ;  /* 0x0000021008037812 */ /* 0x000fe200078e7803 */
[----:B------:R-:W-:Y:S01]  /*05e0*/  @!P2 IMAD.MOV R14, RZ, RZ, -R14 ;  /* 0x000000ffff0ea224 */ /* 0x000fe200078e0a0e */
[----:B------:R-:W-:Y:S01]  /*05f0*/  @!P1 LOP3.LUT R14, RZ, R15, RZ, 0x33, !PT ;  /* 0x0000000fff0e9212 */ /* 0x000fe200078e33ff */
[----:B------:R-:W-:Y:S01]  /*0600*/  IMAD.HI.U32 R8, R11, R13, R10 ;  /* 0x0000000d0b087227 */ /* 0x000fe200078e000a */
[C---:B------:R-:W-:Y:S02]  /*0610*/  LOP3.LUT R185, R0.reuse, 0x4, RZ, 0xfc, !PT ;  /* 0x0000000400b97812 */ /* 0x040fe400078efcff */
[C---:B------:R-:W-:Y:S01]  /*0620*/  LOP3.LUT R186, R0.reuse, 0x8, RZ, 0xfc, !PT ;  /* 0x0000000800ba7812 */ /* 0x040fe200078efcff */
[----:B------:R-:W-:Y:S01]  /*0630*/  IMAD.MOV R10, RZ, RZ, -R14 ;  /* 0x000000ffff0a7224 */ /* 0x000fe200078e0a0e */
[C---:B------:R-:W-:Y:S01]  /*0640*/  LOP3.LUT R194, R0.reuse, 0xc, RZ, 0xfc, !PT ;  /* 0x0000000c00c27812 */ /* 0x040fe200078efcff */
[--C-:B-1----:R-:W-:Y:S01]  /*0650*/  IMAD.MOV R6, RZ, RZ, -R7.reuse ;  /* 0x000000ffff067224 */ /* 0x102fe200078e0a07 */
[C---:B------:R-:W-:Y:S01]  /*0660*/  LOP3.LUT R173, R0.reuse, 0x12, RZ, 0xfc, !PT ;  /* 0x0000001200ad7812 */ /* 0x040fe200078efcff */
[----:B------:R-:W-:Y:S01]  /*0670*/  IMAD R10, R15, R10, R12 ;  /* 0x0000000a0f0a7224 */ /* 0x000fe200078e020c */
[C---:B------:R-:W-:Y:S01]  /*0680*/  LOP3.LUT R172, R0.reuse, 0x16, RZ, 0xfc, !PT ;  /* 0x0000001600ac7812 */ /* 0x040fe200078efcff */
[----:B------:R-:W-:Y:S01]  /*0690*/  IMAD.MOV.U32 R15, RZ, RZ, R6 ;  /* 0x000000ffff0f7224 */ /* 0x000fe200078e0006 */
[----:B------:R-:W-:Y:S01]  /*06a0*/  LOP3.LUT R170, R0, 0x1a, RZ, 0xfc, !PT ;  /* 0x0000001a00aa7812 */ /* 0x000fe200078efcff */
[----:B------:R-:W-:Y:S01]  /*06b0*/  IMAD.SHL.U32 R9, R14, 0x80, RZ ;  /* 0x000000800e097824 */ /* 0x000fe200078e00ff */
[C---:B------:R-:W-:Y:S01]  /*06c0*/  LOP3.LUT R154, R0.reuse, 0x2a, RZ, 0xfc, !PT ;  /* 0x0000002a009a7812 */ /* 0x040fe200078efcff */
[----:B------:R-:W-:Y:S01]  /*06d0*/  IMAD.MOV.U32 R6, RZ, RZ, RZ ;  /* 0x000000ffff067224 */ /* 0x000fe200078e00ff */
[C---:B------:R-:W-:Y:S01]  /*06e0*/  LOP3.LUT R158, R0.reuse, 0x36, RZ, 0xfc, !PT ;  /* 0x00000036009e7812 */ /* 0x040fe200078efcff */
[----:B------:R-:W-:Y:S01]  /*06f0*/  IMAD R15, R15, R96, RZ ;  /* 0x000000600f0f7224 */ /* 0x000fe200078e02ff */
[C-C-:B------:R-:W-:Y:S01]  /*0700*/  LOP3.LUT R147, R9.reuse, 0x6, R0.reuse, 0xfe, !PT ;  /* 0x0000000609937812 */ /* 0x140fe200078efe00 */
[----:B------:R-:W-:Y:S01]  /*0710*/  IMAD R115, R0, c[0x0][0x188], RZ ;  /* 0x0000620000737a24 */ /* 0x000fe200078e02ff */
[----:B------:R-:W-:Y:S01]  /*0720*/  LOP3.LUT R29, R9, 0xe, R0, 0xfe, !PT ;  /* 0x0000000e091d7812 */ /* 0x000fe200078efe00 */
[----:B------:R-:W-:Y:S01]  /*0730*/  IMAD.HI.U32 R6, R7, R15, R6 ;  /* 0x0000000f07067227 */ /* 0x000fe200078e0006 */
[----:B------:R-:W-:-:S02]  /*0740*/  LOP3.LUT R65, R9, 0x10, R0, 0xfe, !PT ;  /* 0x0000001009417812 */ /* 0x000fc400078efe00 */
[----:B------:R-:W-:Y:S01]  /*0750*/  IABS R144, R29 ;  /* 0x0000001d00907213 */ /* 0x000fe20000000000 */
[----:B------:R-:W-:Y:S01]  /*0760*/  IMAD.IADD R7, R16, 0x1, R10 ;  /* 0x0000000110077824 */ /* 0x000fe200078e020a */
[----:B------:R-:W-:Y:S01]  /*0770*/  IABS R16, R147 ;  /* 0x0000009300107213 */ /* 0x000fe20000000000 */
[----:B------:R-:W-:Y:S01]  /*0780*/  IMAD R110, R116, 0x2, R115 ;  /* 0x00000002746e7824 */ /* 0x000fe200078e0273 */
[C-C-:B------:R-:W-:Y:S01]  /*0790*/  LOP3.LUT R67, R9.reuse, 0x18, R0.reuse, 0xfe, !PT ;  /* 0x0000001809437812 */ /* 0x140fe200078efe00 */
[C---:B------:R-:W-:Y:S01]  /*07a0*/  IMAD.HI.U32 R15, R8.reuse, R144, RZ ;  /* 0x00000090080f7227 */ /* 0x040fe200078e00ff */
[----:B------:R-:W-:Y:S02]  /*07b0*/  IABS R142, R65 ;  /* 0x00000041008e7213 */ /* 0x000fe40000000000 */
[----:B------:R-:W-:Y:S01]  /*07c0*/  IABS R22, R67 ;  /* 0x0000004300167213 */ /* 0x000fe20000000000 */
[----:B------:R-:W-:Y:S01]  /*07d0*/  IMAD.HI.U32 R10, R8, R16, RZ ;  /* 0x00000010080a7227 */ /* 0x000fe200078e00ff */
[----:B------:R-:W-:-:S02]  /*07e0*/  LOP3.LUT R133, R9, 0x1a, R0, 0xfe, !PT ;  /* 0x0000001a09857812 */ /* 0x000fc400078efe00 */
[----:B------:R-:W-:Y:S01]  /*07f0*/  LOP3.LUT R129, R9, 0x22, R0, 0xfe, !PT ;  /* 0x0000002209817812 */ /* 0x000fe200078efe00 */
[----:B------:R-:W-:Y:S01]  /*0800*/  IMAD.MOV R10, RZ, RZ, -R10 ;  /* 0x000000ffff0a7224 */ /* 0x000fe200078e0a0a */
[----:B------:R-:W-:Y:S01]  /*0810*/  IABS R136, R133 ;  /* 0x0000008500887213 */ /* 0x000fe20000000000 */
[----:B------:R-:W-:Y:S01]  /*0820*/  IMAD.MOV R15, RZ, RZ, -R15 ;  /* 0x000000ffff0f7224 */ /* 0x000fe200078e0a0f */
[----:B------:R-:W-:Y:S01]  /*0830*/  IABS R130, R129 ;  /* 0x0000008100827213 */ /* 0x000fe20000000000 */
[----:B------:R-:W-:Y:S01]  /*0840*/  IMAD R16, R5, R10, R16 ;  /* 0x0000000a05107224 */ /* 0x000fe200078e0210 */
[C-C-:B------:R-:W-:Y:S01]  /*0850*/  LOP3.LUT R127, R9.reuse, 0x24, R0.reuse, 0xfe, !PT ;  /* 0x00000024097f7812 */ /* 0x140fe200078efe00 */
[C---:B------:R-:W-:Y:S01]  /*0860*/  IMAD.HI.U32 R10, R8.reuse, R142, RZ ;  /* 0x0000008e080a7227 */ /* 0x040fe200078e00ff */
[----:B------:R-:W-:Y:S02]  /*0870*/  LOP3.LUT R123, R9, 0x2c, R0, 0xfe, !PT ;  /* 0x0000002c097b7812 */ /* 0x000fe400078efe00 */
[----:B------:R-:W-:Y:S01]  /*0880*/  IABS R26, R127 ;  /* 0x0000007f001a7213 */ /* 0x000fe20000000000 */
[----:B------:R-:W-:Y:S01]  /*0890*/  IMAD R144, R5, R15, R144 ;  /* 0x0000000f05907224 */ /* 0x000fe200078e0290 */
        /* <DEDUP_REMOVED lines=45> */
[C---:B------:R-:W-:Y:S01]  /*0b70*/  LOP3.LUT R45, R9.reuse, 0x7e, R0, 0xfe, !PT ;  /* 0x0000007e092d7812 */ /* 0x040fe200078efe00 */
[----:B------:R-:W-:Y:S01]  /*0b80*/  IMAD.MOV R10, RZ, RZ, -R10 ;  /* 0x000000ffff0a7224 */ /* 0x000fe200078e0a0a */
[----:B------:R-:W-:Y:S01]  /*0b90*/  IABS R86, R59 ;  /* 0x0000003b00567213 */ /* 0x000fe20000000000 */
[----:B------:R-:W-:Y:S01]  /*0ba0*/  IMAD.MOV R15, RZ, RZ, -R15 ;  /* 0x000000ffff0f7224 */ /* 0x000fe200078e0a0f */
[----:B------:R-:W-:Y:S01]  /*0bb0*/  LOP3.LUT R153, R9, R0, RZ, 0xfc, !PT ;  /* 0x0000000009997212 */ /* 0x000fe200078efcff */
[----:B------:R-:W-:Y:S01]  /*0bc0*/  IMAD R120, R5, R10, R120 ;  /* 0x0000000a05787224 */ /* 0x000fe200078e0278 */
[----:B------:R-:W-:Y:S01]  /*0bd0*/  IABS R252, R45 ;  /* 0x0000002d00fc7213 */ /* 0x000fe20000000000 */
[C---:B------:R-:W-:Y:S01]  /*0be0*/  IMAD.HI.U32 R10, R8.reuse, R36, RZ ;  /* 0x00000024080a7227 */ /* 0x040fe200078e00ff */
[----:B------:R-:W-:Y:S01]  /*0bf0*/  LOP3.LUT R151, R9, 0x2, R0, 0xfe, !PT ;  /* 0x0000000209977812 */ /* 0x000fe200078efe00 */
[----:B------:R-:W-:Y:S01]  /*0c00*/  STL [R1+0x250], R153 ;  /* 0x0002509901007387 */ /* 0x000fe20000100800 */
[----:B------:R-:W-:Y:S01]  /*0c10*/  IABS R14, R153 ;  /* 0x00000099000e7213 */ /* 0x000fe20000000000 */
[----:B------:R-:W-:Y:S01]  /*0c20*/  IMAD R34, R5, R15, R34 ;  /* 0x0000000f05227224 */ /* 0x000fe200078e0222 */
[----:B------:R-:W-:Y:S01]  /*0c30*/  IABS R152, R151 ;  /* 0x0000009700987213 */ /* 0x000fe20000000000 */
[C---:B------:R-:W-:Y:S01]  /*0c40*/  IMAD.HI.U32 R15, R8.reuse, R44, RZ ;  /* 0x0000002c080f7227 */ /* 0x040fe200078e00ff */
[C-C-:B------:R-:W-:Y:S01]  /*0c50*/  LOP3.LUT R149, R9.reuse, 0x4, R0.reuse, 0xfe, !PT ;  /* 0x0000000409957812 */ /* 0x140fe200078efe00 */
[----:B------:R-:W-:Y:S01]  /*0c60*/  STL [R1+0x24c], R151 ;  /* 0x00024c9701007387 */ /* 0x000fe20000100800 */
        /* <DEDUP_REMOVED lines=16> */
[C---:B------:R-:W-:Y:S01]  /*0d70*/  LOP3.LUT R131, R9.reuse, 0x1c, R0, 0xfe, !PT ;  /* 0x0000001c09837812 */ /* 0x040fe200078efe00 */
[----:B------:R-:W-:Y:S01]  /*0d80*/  IMAD.MOV R10, RZ, RZ, -R10 ;  /* 0x000000ffff0a7224 */ /* 0x000fe200078e0a0a */
[----:B------:R-:W-:Y:S01]  /*0d90*/  IABS R20, R139 ;  /* 0x0000008b00147213 */ /* 0x000fe20000000000 */
[----:B------:R-:W-:Y:S01]  /*0da0*/  IMAD.MOV R15, RZ, RZ, -R15 ;  /* 0x000000ffff0f7224 */ /* 0x000fe200078e0a0f */
[----:B------:R-:W-:Y:S01]  /*0db0*/  LOP3.LUT R137, R9, 0x14, R0, 0xfe, !PT ;  /* 0x0000001409897812 */ /* 0x000fe200078efe00 */
[----:B------:R-:W-:Y:S01]  /*0dc0*/  IMAD R46, R5, R10, R46 ;  /* 0x0000000a052e7224 */ /* 0x000fe200078e022e */
[----:B------:R-:W-:Y:S01]  /*0dd0*/  LOP3.LUT R135, R9, 0x16, R0, 0xfe, !PT ;  /* 0x0000001609877812 */ /* 0x000fe200078efe00 */
[C---:B------:R-:W-:Y:S01]  /*0de0*/  IMAD.HI.U32 R10, R8.reuse, R56, RZ ;  /* 0x00000038080a7227 */ /* 0x040fe200078e00ff */
[----:B------:R-:W-:Y:S01]  /*0df0*/  IABS R134, R131 ;  /* 0x0000008300867213 */ /* 0x000fe20000000000 */
[----:B------:R-:W-:Y:S01]  /*0e00*/  STL [R1+0x240], R145 ;  /* 0x0002409101007387 */ /* 0x000fe20000100800 */
[----:B------:R-:W-:Y:S01]  /*0e10*/  IABS R140, R137 ;  /* 0x00000089008c7213 */ /* 0x000fe20000000000 */
[C---:B------:R-:W-:Y:S01]  /*0e20*/  IMAD R54, R5.reuse, R15, R54 ;  /* 0x0000000f05367224 */ /* 0x040fe200078e0236 */
[----:B------:R-:W-:Y:S01]  /*0e30*/  IABS R138, R135 ;  /* 0x00000087008a7213 */ /* 0x000fe20000000000 */
[C---:B------:R-:W-:Y:S01]  /*0e40*/  IMAD.HI.U32 R15, R8.reuse, R64, RZ ;  /* 0x00000040080f7227 */ /* 0x040fe200078e00ff */
[----:B------:R-:W-:Y:S01]  /*0e50*/  ISETP.GT.U32.AND P5, PT, R5, R16, PT ;  /* 0x000000100500720c */ /* 0x000fe20003fa4070 */
[----:B------:R-:W-:Y:S01]  /*0e60*/  STL [R1+0x23c], R143 ;  /* 0x00023c8f01007387 */ /* 0x000fe20000100800 */
[C---:B------:R-:W-:Y:S01]  /*0e70*/  LOP3.LUT R41, R9.reuse, 0x1e, R0, 0xfe, !PT ;  /* 0x0000001e09297812 */ /* 0x040fe200078efe00 */
[----:B------:R-:W-:Y:S01]  /*0e80*/  IMAD.MOV R10, RZ, RZ, -R10 ;  /* 0x000000ffff0a7224 */ /* 0x000fe200078e0a0a */
[----:B------:R-:W-:Y:S01]  /*0e90*/  LOP3.LUT R69, R9, 0x20, R0, 0xfe, !PT ;  /* 0x0000002009457812 */ /* 0x000fe200078efe00 */
[----:B------:R-:W-:Y:S01]  /*0ea0*/  IMAD.MOV R15, RZ, RZ, -R15 ;  /* 0x000000ffff0f7224 */ /* 0x000fe200078e0a0f */
[----:B------:R-:W-:Y:S01]  /*0eb0*/  IABS R24, R41 ;  /* 0x0000002900187213 */ /* 0x000fe20000000000 */
[----:B------:R-:W-:Y:S01]  /*0ec0*/  IMAD R56, R5, R10, R56 ;  /* 0x0000000a05387224 */ /* 0x000fe200078e0238 */
[----:B------:R-:W-:Y:S01]  /*0ed0*/  IABS R132, R69 ;  /* 0x0000004500847213 */ /* 0x000fe20000000000 */
[C---:B------:R-:W-:Y:S01]  /*0ee0*/  IMAD.HI.U32 R10, R8.reuse, R66, RZ ;  /* 0x00000042080a7227 */ /* 0x040fe200078e00ff */
[C-C-:B------:R-:W-:Y:S01]  /*0ef0*/  LOP3.LUT R35, R9.reuse, 0x26, R0.reuse, 0xfe, !PT ;  /* 0x0000002609237812 */ /* 0x140fe200078efe00 */
[----:B------:R-:W-:Y:S01]  /*0f00*/  STL [R1+0x238], R141 ;  /* 0x0002388d01007387 */ /* 0x000fe20000100800 */
[----:B------:R-:W-:Y:S01]  /*0f10*/  LOP3.LUT R125, R9, 0x2a, R0, 0xfe, !PT ;  /* 0x0000002a097d7812 */ /* 0x000fe200078efe00 */
[----:B------:R-:W-:Y:S01]  /*0f20*/  IMAD R64, R5, R15, R64 ;  /* 0x0000000f05407224 */ /* 0x000fe200078e0240 */
[----:B------:R-:W-:Y:S01]  /*0f30*/  IABS R128, R35 ;  /* 0x0000002300807213 */ /* 0x000fe20000000000 */
[C---:B------:R-:W-:Y:S01]  /*0f40*/  IMAD.HI.U32 R15, R8.reuse, R74, RZ ;  /* 0x0000004a080f7227 */ /* 0x040fe200078e00ff */
[C---:B------:R-:W-:Y:S01]  /*0f50*/  LOP3.LUT R71, R9.reuse, 0x28, R0, 0xfe, !PT ;  /* 0x0000002809477812 */ /* 0x040fe200078efe00 */
[----:B------:R1:W-:Y:S01]  /*0f60*/  STL [R1+0x234], R29 ;  /* 0x0002341d01007387 */ /* 0x0003e20000100800 */
[----:B------:R-:W-:Y:S01]  /*0f70*/  IABS R28, R125 ;  /* 0x0000007d001c7213 */ /* 0x000fe20000000000 */
[----:B------:R-:W-:Y:S01]  /*0f80*/  IMAD.MOV R10, RZ, RZ, -R10 ;  /* 0x000000ffff0a7224 */ /* 0x000fe200078e0a0a */
[----:B------:R-:W-:Y:S01]  /*0f90*/  IABS R126, R71 ;  /* 0x00000047007e7213 */ /* 0x000fe20000000000 */
[----:B------:R-:W-:Y:S01]  /*0fa0*/  IMAD.MOV R15, RZ, RZ, -R15 ;  /* 0x000000ffff0f7224 */ /* 0x000fe200078e0a0f */
[----:B------:R-:W-:Y:S01]  /*0fb0*/  LOP3.LUT R119, R9, 0x34, R0, 0xfe, !PT ;  /* 0x0000003409777812 */ /* 0x000fe200078efe00 */
[----:B------:R-:W-:Y:S01]  /*0fc0*/  IMAD R66, R5, R10, R66 ;  /* 0x0000000a05427224 */ /* 0x000fe200078e0242 */
[C-C-:B------:R-:W-:Y:S01]  /*0fd0*/  LOP3.LUT R73, R9.reuse, 0x30, R0.reuse, 0xfe, !PT ;  /* 0x0000003009497812 */ /* 0x140fe200078efe00 */
[C---:B------:R-:W-:Y:S01]  /*0fe0*/  IMAD.HI.U32 R10, R8.reuse, R76, RZ ;  /* 0x0000004c080a7227 */ /* 0x040fe200078e00ff */
[----:B------:R-:W-:Y:S01]  /*0ff0*/  IABS R32, R119 ;  /* 0x0000007700207213 */ /* 0x000fe20000000000 */
[----:B------:R2:W-:Y:S01]  /*1000*/  STL [R1+0x230], R65 ;  /* 0x0002304101007387 */ /* 0x0005e20000100800 */
[----:B------:R-:W-:Y:S01]  /*1010*/  LOP3.LUT R121, R9, 0x32, R0, 0xfe, !PT ;  /* 0x0000003209797812 */ /* 0x000fe200078efe00 */
[----:B------:R-:W-:Y:S01]  /*1020*/  IMAD R74, R5, R15, R74 ;  /* 0x0000000f054a7224 */ /* 0x000fe200078e024a */
[----:B------:R-:W-:Y:S01]  /*1030*/  IABS R122, R73 ;  /* 0x00000049007a7213 */ /* 0x000fe20000000000 */
[C---:B------:R-:W-:Y:S01]  /*1040*/  IMAD.HI.U32 R15, R8.reuse, R84, RZ ;  /* 0x00000054080f7227 */ /* 0x040fe200078e00ff */
[----:B------:R-:W-:Y:S01]  /*1050*/  IABS R30, R121 ;  /* 0x00000079001e7213 */ /* 0x000fe20000000000 */
        /* <DEDUP_REMOVED lines=14> */
[----:B------:R-:W-:Y:S01]  /*1140*/  IMAD.MOV R15, RZ, RZ, -R10 ;  /* 0x000000ffff0f7224 */ /* 0x000fe200078e0a0a */
[----:B------:R-:W-:Y:S01]  /*1150*/  IABS R50, R23 ;  /* 0x0000001700327213 */ /* 0x000fe20000000000 */
[C---:B------:R-:W-:Y:S01]  /*1160*/  IMAD.HI.U32 R10, R8.reuse, R252, RZ ;  /* 0x000000fc080a7227 */ /* 0x040fe200078e00ff */
[C-C-:B------:R-:W-:Y:S01]  /*1170*/  LOP3.LUT R107, R9.reuse, 0x44, R0.reuse, 0xfe, !PT ;  /* 0x00000044096b7812 */ /* 0x140fe200078efe00 */
[----:B------:R-:W-:Y:S01]  /*1180*/  STL [R1+0x228], R135 ;  /* 0x0002288701007387 */ /* 0x000fe20000100800 */
[C---:B------:R-:W-:Y:S01]  /*1190*/  LOP3.LUT R79, R9.reuse, 0x48, R0, 0xfe, !PT ;  /* 0x00000048094f7812 */ /* 0x040fe200078efe00 */
[C---:B------:R-:W-:Y:S01]  /*11a0*/  IMAD.HI.U32 R11, R8.reuse, R14, RZ ;  /* 0x0000000e080b7227 */ /* 0x040fe200078e00ff */
[----:B------:R-:W-:Y:S01]  /*11b0*/  IABS R48, R107 ;  /* 0x0000006b00307213 */ /* 0x000fe20000000000 */
[----:B------:R3:W-:Y:S01]  /*11c0*/  STL [R1+0x270], R67 ;  /* 0x0002704301007387 */ /* 0x0007e20000100800 */
[----:B------:R-:W-:Y:S01]  /*11d0*/  IABS R52, R79 ;  /* 0x0000004f00347213 */ /* 0x000fe20000000000 */
[----:B------:R-:W-:Y:S01]  /*11e0*/  IMAD.MOV R10, RZ, RZ, -R10 ;  /* 0x000000ffff0a7224 */ /* 0x000fe200078e0a0a */
[C-C-:B------:R-:W-:Y:S01]  /*11f0*/  LOP3.LUT R81, R9.reuse, 0x50, R0.reuse, 0xfe, !PT ;  /* 0x0000005009517812 */ /* 0x140fe200078efe00 */
[C---:B------:R-:W-:Y:S01]  /*1200*/  IMAD.HI.U32 R12, R8.reuse, R152, RZ ;  /* 0x00000098080c7227 */ /* 0x040fe200078e00ff */
[----:B------:R-:W-:Y:S01]  /*1210*/  LOP3.LUT R21, R9, 0x4e, R0, 0xfe, !PT ;  /* 0x0000004e09157812 */ /* 0x000fe200078efe00 */
[----:B------:R-:W-:Y:S01]  /*1220*/  STL [R1+0x26c], R133 ;  /* 0x00026c8501007387 */ /* 0x000fe20000100800 */
[----:B------:R-:W-:Y:S01]  /*1230*/  IABS R60, R81 ;  /* 0x00000051003c7213 */ /* 0x000fe20000000000 */
[----:B------:R-:W-:Y:S01]  /*1240*/  IMAD.MOV R11, RZ, RZ, -R11 ;  /* 0x000000ffff0b7224 */ /* 0x000fe200078e0a0b */
[----:B------:R-:W-:Y:S01]  /*1250*/  IABS R58, R21 ;  /* 0x00000015003a7213 */ /* 0x000fe20000000000 */
[----:B------:R-:W-:Y:S01]  /*1260*/  IMAD R252, R5, R10, R252 ;  /* 0x0000000a05fc7224 */ /* 0x000fe200078e02fc */
[C---:B------:R-:W-:Y:S01]  /*1270*/  LOP3.LUT R101, R9.reuse, 0x52, R0, 0xfe, !PT ;  /* 0x0000005209657812 */ /* 0x040fe200078efe00 */
[----:B------:R-:W-:Y:S01]  /*1280*/  IMAD.MOV R12, RZ, RZ, -R12 ;  /* 0x000000ffff0c7224 */ /* 0x000fe200078e0a0c */
[----:B------:R-:W-:Y:S01]  /*1290*/  LOP3.LUT R83, R9, 0x58, R0, 0xfe, !PT ;  /* 0x0000005809537812 */ /* 0x000fe200078efe00 */
[C---:B------:R-:W-:Y:S01]  /*12a0*/  IMAD R14, R5.reuse, R11, R14 ;  /* 0x0000000b050e7224 */ /* 0x040fe200078e020e */
[C---:B------:R-:W-:Y:S01]  /*12b0*/  ISETP.GT.U32.AND P2, PT, R5.reuse, R252, PT ;  /* 0x000000fc0500720c */ /* 0x040fe20003f44070 */
[C---:B------:R-:W-:Y:S01]  /*12c0*/  IMAD R152, R5.reuse, R12, R152 ;  /* 0x0000000c05987224 */ /* 0x040fe200078e0298 */
[----:B------:R-:W-:Y:S01]  /*12d0*/  IABS R62, R101 ;  /* 0x00000065003e7213 */ /* 0x000fe20000000000 */
[C---:B------:R-:W-:Y:S01]  /*12e0*/  IMAD.HI.U32 R13, R8.reuse, R150, RZ ;  /* 0x00000096080d7227 */ /* 0x040fe200078e00ff */
[C---:B------:R-:W-:Y:S01]  /*12f0*/  ISETP.GT.U32.AND P0, PT, R5.reuse, R14, PT ;  /* 0x0000000e0500720c */ /* 0x040fe20003f04070 */
[----:B------:R-:W-:Y:S01]  /*1300*/  STL [R1+0x268], R131 ;  /* 0x0002688301007387 */ /* 0x000fe20000100800 */
[----:B------:R-:W-:Y:S01]  /*1310*/  ISETP.GT.U32.AND P1, PT, R5, R152, PT ;  /* 0x000000980500720c */ /* 0x000fe20003f24070 */
[----:B------:R-:W-:Y:S01]  /*1320*/  IMAD.HI.U32 R12, R8, R146, RZ ;  /* 0x00000092080c7227 */ /* 0x000fe200078e00ff */
[----:B------:R-:W-:Y:S01]  /*1330*/  IABS R68, R83 ;  /* 0x0000005300447213 */ /* 0x000fe20000000000 */
[----:B------:R4:W-:Y:S01]  /*1340*/  STL [R1+0x264], R41 ;  /* 0x0002642901007387 */ /* 0x0009e20000100800 */
[C-C-:B------:R-:W-:Y:S01]  /*1350*/  LOP3.LUT R89, R9.reuse, 0x62, R0.reuse, 0xfe, !PT ;  /* 0x0000006209597812 */ /* 0x140fe200078efe00 */
[----:B------:R-:W-:Y:S01]  /*1360*/  IMAD.MOV R13, RZ, RZ, -R13 ;  /* 0x000000ffff0d7224 */ /* 0x000fe200078e0a0d */
[----:B------:R-:W-:Y:S01]  /*1370*/  LOP3.LUT R95, R9, 0x5a, R0, 0xfe, !PT ;  /* 0x0000005a095f7812 */ /* 0x000fe200078efe00 */
[--C-:B------:R-:W-:Y:S01]  /*1380*/  @!P2 IMAD.IADD R252, R252, 0x1, -R5.reuse ;  /* 0x00000001fcfca824 */ /* 0x100fe200078e0a05 */
[----:B------:R-:W-:Y:S01]  /*1390*/  IABS R78, R89 ;  /* 0x00000059004e7213 */ /* 0x000fe20000000000 */
[----:B------:R-:W-:Y:S01]  /*13a0*/  IMAD.MOV R12, RZ, RZ, -R12 ;  /* 0x000000ffff0c7224 */ /* 0x000fe200078e0a0c */
[----:B------:R-:W-:Y:S01]  /*13b0*/  IABS R70, R95 ;  /* 0x0000005f00467213 */ /* 0x000fe20000000000 */
[--C-:B------:R-:W-:Y:S01]  /*13c0*/  @!P0 IMAD.IADD R14, R14, 0x1, -R5.reuse ;  /* 0x000000010e0e8824 */ /* 0x100fe200078e0a05 */
[----:B------:R-:W-:Y:S01]  /*13d0*/  ISETP.GT.U32.AND P3, PT, R5, R252, PT ;  /* 0x000000fc0500720c */ /* 0x000fe20003f64070 */
[C---:B------:R-:W-:Y:S01]  /*13e0*/  IMAD.HI.U32 R11, R8.reuse, R148, RZ ;  /* 0x00000094080b7227 */ /* 0x040fe200078e00ff */
[C-C-:B------:R-:W-:Y:S01]  /*13f0*/  LOP3.LUT R87, R9.reuse, 0x64, R0.reuse, 0xfe, !PT ;  /* 0x0000006409577812 */ /* 0x140fe200078efe00 */
[----:B------:R5:W-:Y:S01]  /*1400*/  STL [R1+0x260], R69 ;  /* 0x0002604501007387 */ /* 0x000be20000100800 */
[----:B------:R-:W-:Y:S01]  /*1410*/  LOP3.LUT R93, R9, 0x5c, R0, 0xfe, !PT ;  /* 0x0000005c095d7812 */ /* 0x000fe200078efe00 */
[C---:B------:R-:W-:Y:S01]  /*1420*/  IMAD R150, R5.reuse, R13, R150 ;  /* 0x0000000d05967224 */ /* 0x040fe200078e0296 */
[----:B------:R-:W-:Y:S01]  /*1430*/  IABS R80, R87 ;  /* 0x0000005700507213 */ /* 0x000fe20000000000 */
[----:B------:R-:W-:Y:S01]  /*1440*/  IMAD.HI.U32 R13, R8, R18, RZ ;  /* 0x00000012080d7227 */ /* 0x000fe200078e00ff */
[----:B------:R-:W-:Y:S01]  /*1450*/  IABS R72, R93 ;  /* 0x0000005d00487213 */ /* 0x000fe20000000000 */
[----:B------:R-:W-:Y:S01]  /*1460*/  STL [R1+0x25c], R129 ;  /* 0x00025c8101007387 */ /* 0x000fe20000100800 */
[C---:B------:R-:W-:Y:S01]  /*1470*/  ISETP.GT.U32.AND P4, PT, R5.reuse, R150, PT ;  /* 0x000000960500720c */ /* 0x040fe20003f84070 */
[----:B------:R-:W-:Y:S01]  /*1480*/  IMAD R146, R5, R12, R146 ;  /* 0x0000000c05927224 */ /* 0x000fe200078e0292 */
[----:B------:R-:W-:Y:S01]  /*1490*/  LOP3.LUT R39, R9, 0x66, R0, 0xfe, !PT ;  /* 0x0000006609277812 */ /* 0x000fe200078efe00 */
[----:B------:R-:W-:Y:S01]  /*14a0*/  @!P1 IMAD.IADD R152, R152, 0x1, -R5 ;  /* 0x0000000198989824 */ /* 0x000fe200078e0a05 */
[C---:B------:R-:W-:Y:S01]  /*14b0*/  ISETP.GT.U32.AND P1, PT, R5.reuse, R14, PT ;  /* 0x0000000e0500720c */ /* 0x040fe20003f24070 */
[----:B------:R-:W-:Y:S01]  /*14c0*/  IMAD.MOV R11, RZ, RZ, -R11 ;  /* 0x000000ffff0b7224 */ /* 0x000fe200078e0a0b */
[C---:B------:R-:W-:Y:S01]  /*14d0*/  ISETP.GT.U32.AND P0, PT, R5.reuse, R146, PT ;  /* 0x000000920500720c */ /* 0x040fe20003f04070 */
[----:B------:R-:W-:Y:S01]  /*14e0*/  IMAD.MOV R13, RZ, RZ, -R13 ;  /* 0x000000ffff0d7224 */ /* 0x000fe200078e0a0d */
[C---:B------:R-:W-:Y:S01]  /*14f0*/  ISETP.GT.U32.AND P6, PT, R5.reuse, R152, PT ;  /* 0x000000980500720c */ /* 0x040fe20003fc4070 */
[----:B------:R-:W-:Y:S01]  /*1500*/  IMAD R148, R5, R11, R148 ;  /* 0x0000000b05947224 */ /* 0x000fe200078e0294 */
[----:B------:R-:W-:Y:S01]  /*1510*/  IABS R82, R39 ;  /* 0x0000002700527213 */ /* 0x000fe20000000000 */
[----:B------:R-:W-:Y:S01]  /*1520*/  IMAD.HI.U32 R11, R8, R20, RZ ;  /* 0x00000014080b7227 */ /* 0x000fe200078e00ff */
[----:B------:R-:W-:Y:S01]  /*1530*/  LOP3.LUT R55, R9, 0x70, R0, 0xfe, !PT ;  /* 0x0000007009377812 */ /* 0x000fe200078efe00 */
[----:B------:R-:W-:Y:S01]  /*1540*/  STL [R1+0x224], R127 ;  /* 0x0002247f01007387 */ /* 0x000fe20000100800 */
[C---:B------:R-:W-:Y:S01]  /*1550*/  ISETP.GT.U32.AND P2, PT, R5.reuse, R148, PT ;  /* 0x000000940500720c */ /* 0x040fe20003f44070 */
[----:B------:R-:W-:Y:S01]  /*1560*/  IMAD R18, R5, R13, R18 ;  /* 0x0000000d05127224 */ /* 0x000fe200078e0212 */
[----:B------:R-:W-:Y:S01]  /*1570*/  IABS R92, R55 ;  /* 0x00000037005c7213 */ /* 0x000fe20000000000 */
[----:B------:R-:W-:Y:S01]  /*1580*/  IMAD.MOV R11, RZ, RZ, -R11 ;  /* 0x000000ffff0b7224 */ /* 0x000fe200078e0a0b */
[----:B------:R-:W-:Y:S01]  /*1590*/  LOP3.LUT R57, R9, 0x6c, R0, 0xfe, !PT ;  /* 0x0000006c09397812 */ /* 0x000fe200078efe00 */
[--C-:B------:R-:W-:Y:S01]  /*15a0*/  @!P3 IMAD.IADD R252, R252, 0x1, -R5.reuse ;  /* 0x00000001fcfcb824 */ /* 0x100fe200078e0a05 */
[C---:B------:R-:W-:Y:S01]  /*15b0*/  ISETP.GT.U32.AND P3, PT, R5.reuse, R18, PT ;  /* 0x000000120500720c */ /* 0x040fe20003f64070 */
[--C-:B------:R-:W-:Y:S01]  /*15c0*/  @!P1 IMAD.IADD R14, R14, 0x1, -R5.reuse ;  /* 0x000000010e0e9824 */ /* 0x100fe200078e0a05 */
[C---:B------:R-:W-:Y:S01]  /*15d0*/  ISETP.GT.U32.AND P1, PT, R5.reuse, R144, PT ;  /* 0x000000900500720c */ /* 0x040fe20003f24070 */
[----:B------:R-:W-:Y:S01]  /*15e0*/  IMAD R20, R5, R11, R20 ;  /* 0x0000000b05147224 */ /* 0x000fe200078e0214 */
[--C-:B------:R-:W-:Y:S01]  /*15f0*/  LOP3.LUT R37, R9, 0x6e, R0.reuse, 0xfe, !PT ;  /* 0x0000006e09257812 */ /* 0x100fe200078efe00 */
[----:B------:R-:W-:Y:S01]  /*1600*/  IMAD.HI.U32 R11, R8, R134, RZ ;  /* 0x00000086080b7227 */ /* 0x000fe200078e00ff */
[----:B------:R-:W-:Y:S01]  /*1610*/  IABS R88, R57 ;  /* 0x0000003900587213 */ /* 0x000fe20000000000 */
[----:B------:R1:W-:Y:S01]  /*1620*/  STL [R1+0x220], R35 ;  /* 0x0002202301007387 */ /* 0x0003e20000100800 */
[----:B------:R-:W-:Y:S01]  /*1630*/  IABS R90, R37 ;  /* 0x00000025005a7213 */ /* 0x000fe20000000000 */
[----:B------:R-:W-:Y:S01]  /*1640*/  @!P0 IMAD.IADD R146, R146, 0x1, -R5 ;  /* 0x0000000192928824 */ /* 0x000fe200078e0a05 */
[----:B------:R-:W-:Y:S01]  /*1650*/  ISETP.GT.U32.AND P0, PT, R5, R22, PT ;  /* 0x000000160500720c */ /* 0x000fe20003f04070 */
[C---:B------:R-:W-:Y:S01]  /*1660*/  IMAD.HI.U32 R12, R8.reuse, R140, RZ ;  /* 0x0000008c080c7227 */ /* 0x040fe200078e00ff */
[C-C-:B------:R-:W-:Y:S01]  /*1670*/  LOP3.LUT R53, R9.reuse, 0x74, R0.reuse, 0xfe, !PT ;  /* 0x0000007409357812 */ /* 0x140fe200078efe00 */
[----:B------:R-:W-:Y:S01]  /*1680*/  STL [R1+0x21c], R71 ;  /* 0x00021c4701007387 */ /* 0x000fe20000100800 */
[C-C-:B------:R-:W-:Y:S01]  /*1690*/  LOP3.LUT R51, R9.reuse, 0x76, R0.reuse, 0xfe, !PT ;  /* 0x0000007609337812 */ /* 0x140fe200078efe00 */
[----:B------:R-:W-:Y:S01]  /*16a0*/  IMAD.HI.U32 R13, R8, R138, RZ ;  /* 0x0000008a080d7227 */ /* 0x000fe200078e00ff */
[C-C-:B------:R-:W-:Y:S01]  /*16b0*/  LOP3.LUT R49, R9.reuse, 0x78, R0.reuse, 0xfe, !PT ;  /* 0x0000007809317812 */ /* 0x140fe200078efe00 */
[----:B------:R-:W-:Y:S01]  /*16c0*/  STL [R1+0x218], R125 ;  /* 0x0002187d01007387 */ /* 0x000fe20000100800 */
[----:B------:R-:W-:Y:S01]  /*16d0*/  LOP3.LUT R31, R9, 0x72, R0, 0xfe, !PT ;  /* 0x00000072091f7812 */ /* 0x000fe200078efe00 */
[----:B------:R-:W-:Y:S01]  /*16e0*/  IMAD.MOV R11, RZ, RZ, -R11 ;  /* 0x000000ffff0b7224 */ /* 0x000fe200078e0a0b */
[----:B------:R-:W-:Y:S01]  /*16f0*/  IABS R17, R49 ;  /* 0x0000003100117213 */ /* 0x000fe20000000000 */
[----:B------:R-:W-:Y:S01]  /*1700*/  @!P4 IMAD.IADD R150, R150, 0x1, -R5 ;  /* 0x000000019696c824 */ /* 0x000fe200078e0a05 */
[----:B------:R-:W-:Y:S01]  /*1710*/  ISETP.GT.U32.AND P4, PT, R5, R20, PT ;  /* 0x000000140500720c */ /* 0x000fe20003f84070 */
[----:B------:R-:W-:Y:S01]  /*1720*/  IMAD.MOV R12, RZ, RZ, -R12 ;  /* 0x000000ffff0c7224 */ /* 0x000fe200078e0a0c */
[----:B------:R-:W-:Y:S01]  /*1730*/  IABS R94, R31 ;  /* 0x0000001f005e7213 */ /* 0x000fe20000000000 */
[----:B------:R-:W-:Y:S01]  /*1740*/  IMAD.MOV R13, RZ, RZ, -R13 ;  /* 0x000000ffff0d7224 */ /* 0x000fe200078e0a0d */
[----:B------:R-:W-:Y:S01]  /*1750*/  LOP3.LUT R47, R9, 0x7a, R0, 0xfe, !PT ;  /* 0x0000007a092f7812 */ /* 0x000fe200078efe00 */
[----:B------:R-:W-:Y:S01]  /*1760*/  IMAD R134, R5, R11, R134 ;  /* 0x0000000b05867224 */ /* 0x000fe200078e0286 */
[----:B------:R-:W-:Y:S01]  /*1770*/  LOP3.LUT R33, R9, 0x7c, R0, 0xfe, !PT ;  /* 0x0000007c09217812 */ /* 0x000fe200078efe00 */
[--C-:B------:R-:W-:Y:S01]  /*1780*/  @!P6 IMAD.IADD R152, R152, 0x1, -R5.reuse ;  /* 0x000000019898e824 */ /* 0x100fe200078e0a05 */
[C---:B------:R-:W-:Y:S01]  /*1790*/  ISETP.GT.U32.AND P6, PT, R5.reuse, R142, PT ;  /* 0x0000008e0500720c */ /* 0x040fe20003fc4070 */
[--C-:B------:R-:W-:Y:S01]  /*17a0*/  @!P3 IMAD.IADD R18, R18, 0x1, -R5.reuse ;  /* 0x000000011212b824 */ /* 0x100fe200078e0a05 */
[C---:B------:R-:W-:Y:S01]  /*17b0*/  ISETP.GT.U32.AND P3, PT, R5.reuse, R136, PT ;  /* 0x000000880500720c */ /* 0x040fe20003f64070 */
[C---:B------:R-:W-:Y:S01]  /*17c0*/  IMAD R140, R5.reuse, R12, R140 ;  /* 0x0000000c058c7224 */ /* 0x040fe200078e028c */
[----:B------:R-:W-:Y:S01]  /*17d0*/  IABS R19, R47 ;  /* 0x0000002f00137213 */ /* 0x000fe20000000000 */
[C---:B------:R-:W-:Y:S01]  /*17e0*/  IMAD R138, R5.reuse, R13, R138 ;  /* 0x0000000d058a7224 */ /* 0x040fe200078e028a */
[----:B------:R-:W-:Y:S01]  /*17f0*/  IABS R9, R33 ;  /* 0x0000002100097213 */ /* 0x000fe20000000000 */
[--C-:B------:R-:W-:Y:S01]  /*1800*/  @!P1 IMAD.IADD R144, R144, 0x1, -R5.reuse ;  /* 0x0000000190909824 */ /* 0x100fe200078e0a05 */
[C---:B------:R-:W-:Y:S01]  /*1810*/  ISETP.GT.U32.AND P1, PT, R5.reuse, R134, PT ;  /* 0x000000860500720c */ /* 0x040fe20003f24070 */
        /* <DEDUP_REMOVED lines=12> */
[----:B------:R-:W-:Y:S01]  /*18e0*/  @!P1 IMAD.IADD R134, R134, 0x1, -R5 ;  /* 0x0000000186869824 */ /* 0x000fe200078e0a05 */
[----:B------:R-:W-:Y:S01]  /*18f0*/  ISETP.GT.U32.AND P1, PT, R5, R142, PT ;  /* 0x0000008e0500720c */ /* 0x000fe20003f24070 */
[----:B------:R-:W-:Y:S01]  /*1900*/  IMAD.HI.U32 R12, R8, R24, RZ ;  /* 0x00000018080c7227 */ /* 0x000fe200078e00ff */
[----:B------:R-:W-:Y:S01]  /*1910*/  STL [R1+0x214], R123 ;  /* 0x0002147b01007387 */ /* 0x000fe20000100800 */
[----:B------:R-:W-:-:S02]  /*1920*/  LOP3.LUT R162, R0, 0x42, RZ, 0xfc, !PT ;  /* 0x0000004200a27812 */ /* 0x000fc400078efcff */
[----:B------:R-:W-:Y:S01]  /*1930*/  IMAD.HI.U32 R13, R8, R132, RZ ;  /* 0x00000084080d7227 */ /* 0x000fe200078e00ff */
[----:B------:R-:W-:Y:S01]  /*1940*/  STL [R1+0x210], R27 ;  /* 0x0002101b01007387 */ /* 0x000fe20000100800 */
[----:B------:R-:W-:Y:S02]  /*1950*/  LOP3.LUT R164, R0, 0x46, RZ, 0xfc, !PT ;  /* 0x0000004600a47812 */ /* 0x000fe400078efcff */
[--C-:B------:R-:W-:Y:S01]  /*1960*/  @!P5 IMAD.IADD R140, R140, 0x1, -R5.reuse ;  /* 0x000000018c8cd824 */ /* 0x100fe200078e0a05 */
[C---:B------:R-:W-:Y:S01]  /*1970*/  ISETP.GT.U32.AND P5, PT, R5.reuse, R148, PT ;  /* 0x000000940500720c */ /* 0x040fe20003fa4070 */
[--C-:B------:R-:W-:Y:S01]  /*1980*/  @!P2 IMAD.IADD R138, R138, 0x1, -R5.reuse ;  /* 0x000000018a8aa824 */ /* 0x100fe200078e0a05 */
[C---:B------:R-:W-:Y:S01]  /*1990*/  ISETP.GT.U32.AND P2, PT, R5.reuse, R146, PT ;  /* 0x000000920500720c */ /* 0x040fe20003f44070 */
[----:B------:R-:W-:Y:S01]  /*19a0*/  @!P0 IMAD.IADD R18, R18, 0x1, -R5 ;  /* 0x0000000112128824 */ /* 0x000fe200078e0a05 */
[----:B------:R-:W-:Y:S01]  /*19b0*/  ISETP.GT.U32.AND P0, PT, R5, R22, PT ;  /* 0x000000160500720c */ /* 0x000fe20003f04070 */
[----:B------:R-:W-:Y:S01]  /*19c0*/  IMAD.MOV R12, RZ, RZ, -R12 ;  /* 0x000000ffff0c7224 */ /* 0x000fe200078e0a0c */
[----:B------:R-:W-:Y:S01]  /*19d0*/  STL [R1+0x20c], R73 ;  /* 0x00020c4901007387 */ /* 0x000fe20000100800 */
[----:B------:R-:W-:Y:S01]  /*19e0*/  IMAD.MOV R13, RZ, RZ, -R13 ;  /* 0x000000ffff0d7224 */ /* 0x000fe200078e0a0d */
[----:B------:R-:W-:Y:S01]  /*19f0*/  LOP3.LUT R165, R0, 0x4a, RZ, 0xfc, !PT ;  /* 0x0000004a00a57812 */ /* 0x000fe200078efcff */
[----:B------:R-:W-:Y:S01]  /*1a00*/  IMAD.HI.U32 R11, R8, R128, RZ ;  /* 0x00000080080b7227 */ /* 0x000fe200078e00ff */
[----:B------:R-:W-:Y:S01]  /*1a10*/  STL [R1+0x208], R121 ;  /* 0x0002087901007387 */ /* 0x000fe20000100800 */
[----:B------:R-:W-:-:S02]  /*1a20*/  LOP3.LUT R166, R0, 0x4e, RZ, 0xfc, !PT ;  /* 0x0000004e00a67812 */ /* 0x000fc400078efcff */
[----:B------:R-:W-:Y:S01]  /*1a30*/  @!P4 IMAD.IADD R16, R16, 0x1, -R5 ;  /* 0x000000011010c824 */ /* 0x000fe200078e0a05 */
[C---:B------:R-:W-:Y:S01]  /*1a40*/  ISETP.GT.U32.AND P4, PT, R5.reuse, R20, PT ;  /* 0x000000140500720c */ /* 0x040fe20003f84070 */
[C---:B------:R-:W-:Y:S01]  /*1a50*/  IMAD R24, R5.reuse, R12, R24 ;  /* 0x0000000c05187224 */ /* 0x040fe200078e0218 */
[----:B------:R1:W-:Y:S01]  /*1a60*/  STL [R1+0x204], R119 ;  /* 0x0002047701007387 */ /* 0x0003e20000100800 */
[C---:B------:R-:W-:Y:S01]  /*1a70*/  IMAD R132, R5.reuse, R13, R132 ;  /* 0x0000000d05847224 */ /* 0x040fe200078e0284 */
[----:B------:R-:W-:Y:S01]  /*1a80*/  LOP3.LUT R168, R0, 0x52, RZ, 0xfc, !PT ;  /* 0x0000005200a87812 */ /* 0x000fe200078efcff */
[----:B------:R-:W-:Y:S01]  /*1a90*/  IMAD.MOV R11, RZ, RZ, -R11 ;  /* 0x000000ffff0b7224 */ /* 0x000fe200078e0a0b */
[----:B------:R-:W-:Y:S01]  /*1aa0*/  STL [R1+0x200], R118 ;  /* 0x0002007601007387 */ /* 0x000fe20000100800 */
[----:B------:R-:W-:Y:S01]  /*1ab0*/  IMAD.HI.U32 R13, R8, R28, RZ ;  /* 0x0000001c080d7227 */ /* 0x000fe200078e00ff */
[----:B------:R-:W-:Y:S02]  /*1ac0*/  LOP3.LUT R169, R0, 0x56, RZ, 0xfc, !PT ;  /* 0x0000005600a97812 */ /* 0x000fe400078efcff */
[----:B------:R-:W-:Y:S01]  /*1ad0*/  STL [R1+0x1fc], R75 ;  /* 0x0001fc4b01007387 */ /* 0x000fe20000100800 */
[--C-:B------:R-:W-:Y:S01]  /*1ae0*/  @!P3 IMAD.IADD R144, R144, 0x1, -R5.reuse ;  /* 0x000000019090b824 */ /* 0x100fe200078e0a05 */
[C---:B------:R-:W-:Y:S01]  /*1af0*/  ISETP.GT.U32.AND P3, PT, R5.reuse, R136, PT ;  /* 0x000000880500720c */ /* 0x040fe20003f64070 */
[----:B------:R-:W-:Y:S01]  /*1b00*/  IMAD.HI.U32 R12, R8, R126, RZ ;  /* 0x0000007e080c7227 */ /* 0x000fe200078e00ff */
[----:B------:R1:W-:Y:S03]  /*1b10*/  STL [R1+0x1f8], R114 ;  /* 0x0001f87201007387 */ /* 0x0003e60000100800 */
[C---:B------:R-:W-:Y:S01]  /*1b20*/  IMAD R128, R5.reuse, R11, R128 ;  /* 0x0000000b05807224 */ /* 0x040fe200078e0280 */
[----:B------:R-:W-:Y:S01]  /*1b30*/  STL [R1+0x1f4], R113 ;  /* 0x0001f47101007387 */ /* 0x000fe20000100800 */
[----:B------:R-:W-:Y:S01]  /*1b40*/  @!P1 IMAD.IADD R142, R142, 0x1, -R5 ;  /* 0x000000018e8e9824 */ /* 0x000fe200078e0a05 */
[C---:B------:R-:W-:Y:S01]  /*1b50*/  ISETP.GT.U32.AND P1, PT, R5.reuse, R24, PT ;  /* 0x000000180500720c */ /* 0x040fe20003f24070 */
[----:B------:R-:W-:Y:S01]  /*1b60*/  IMAD.MOV R13, RZ, RZ, -R13 ;  /* 0x000000ffff0d7224 */ /* 0x000fe200078e0a0d */
[----:B------:R1:W-:Y:S01]  /*1b70*/  STL [R1+0x1f0], R25 ;  /* 0x0001f01901007387 */ /* 0x0003e20000100800 */
[--C-:B------:R-:W-:Y:S01]  /*1b80*/  @!P5 IMAD.IADD R148, R148, 0x1, -R5.reuse ;  /* 0x000000019494d824 */ /* 0x100fe200078e0a05 */
[C---:B------:R-:W-:Y:S01]  /*1b90*/  ISETP.GT.U32.AND P5, PT, R5.reuse, R140, PT ;  /* 0x0000008c0500720c */ /* 0x040fe20003fa4070 */
[--C-:B------:R-:W-:Y:S01]  /*1ba0*/  @!P2 IMAD.IADD R146, R146, 0x1, -R5.reuse ;  /* 0x000000019292a824 */ /* 0x100fe200078e0a05 */
[C---:B------:R-:W-:Y:S01]  /*1bb0*/  ISETP.GT.U32.AND P2, PT, R5.reuse, R138, PT ;  /* 0x0000008a0500720c */ /* 0x040fe20003f44070 */
[----:B------:R-:W-:Y:S01]  /*1bc0*/  IMAD.MOV R12, RZ, RZ, -R12 ;  /* 0x000000ffff0c7224 */ /* 0x000fe200078e0a0c */
[----:B------:R1:W-:Y:S01]  /*1bd0*/  STL [R1+0x1ec], R77 ;  /* 0x0001ec4d01007387 */ /* 0x0003e20000100800 */
[----:B------:R-:W-:Y:S01]  /*1be0*/  @!P0 IMAD.IADD R22, R22, 0x1, -R5 ;  /* 0x0000000116168824 */ /* 0x000fe200078e0a05 */
[C---:B------:R-:W-:Y:S01]  /*1bf0*/  ISETP.GT.U32.AND P0, PT, R5.reuse, R128, PT ;  /* 0x000000800500720c */ /* 0x040fe20003f04070 */
[----:B------:R-:W-:Y:S01]  /*1c00*/  IMAD R28, R5, R13, R28 ;  /* 0x0000000d051c7224 */ /* 0x000fe200078e021c */
[----:B------:R-:W-:Y:S01]  /*1c10*/  STL [R1+0x1e8], R111 ;  /* 0x0001e86f01007387 */ /* 0x000fe20000100800 */
[----:B------:R-:W-:-:S03]  /*1c20*/  IMAD.HI.U32 R13, R8, R32, RZ ;  /* 0x00000020080d7227 */ /* 0x000fc600078e00ff */
[----:B------:R-:W-:Y:S01]  /*1c30*/  STL [R1+0x1e4], R107 ;  /* 0x0001e46b01007387 */ /* 0x000fe20000100800 */
[C---:B------:R-:W-:Y:S02]  /*1c40*/  IMAD R126, R5.reuse, R12, R126 ;  /* 0x0000000c057e7224 */ /* 0x040fe400078e027e */
[--C-:B------:R-:W-:Y:S01]  /*1c50*/  @!P6 IMAD.IADD R150, R150, 0x1, -R5.reuse ;  /* 0x000000019696e824 */ /* 0x100fe200078e0a05 */
[C---:B------:R-:W-:Y:S01]  /*1c60*/  ISETP.GT.U32.AND P6, PT, R5.reuse, R134, PT ;  /* 0x000000860500720c */ /* 0x040fe20003fc4070 */
[----:B------:R-:W-:Y:S01]  /*1c70*/  @!P4 IMAD.IADD R20, R20, 0x1, -R5 ;  /* 0x000000011414c824 */ /* 0x000fe200078e0a05 */
[C---:B------:R-:W-:Y:S01]  /*1c80*/  ISETP.GT.U32.AND P4, PT, R5.reuse, R132, PT ;  /* 0x000000840500720c */ /* 0x040fe20003f84070 */
[----:B------:R-:W-:Y:S01]  /*1c90*/  IMAD.MOV R13, RZ, RZ, -R13 ;  /* 0x000000ffff0d7224 */ /* 0x000fe200078e0a0d */
[----:B------:R1:W-:Y:S01]  /*1ca0*/  STL [R1+0x1e0], R23 ;  /* 0x0001e01701007387 */ /* 0x0003e20000100800 */
[--C-:B------:R-:W-:Y:S01]  /*1cb0*/  @!P3 IMAD.IADD R136, R136, 0x1, -R5.reuse ;  /* 0x000000018888b824 */ /* 0x100fe200078e0a05 */
[C---:B------:R-:W-:Y:S01]  /*1cc0*/  ISETP.GT.U32.AND P3, PT, R5.reuse, R126, PT ;  /* 0x0000007e0500720c */ /* 0x040fe20003f64070 */
[C---:B------:R-:W-:Y:S01]  /*1cd0*/  IMAD R32, R5.reuse, R13, R32 ;  /* 0x0000000d05207224 */ /* 0x040fe200078e0220 */
[----:B------:R1:W-:Y:S01]  /*1ce0*/  STL [R1+0x1dc], R79 ;  /* 0x0001dc4f01007387 */ /* 0x0003e20000100800 */
        /* <DEDUP_REMOVED lines=8> */
[C---:B------:R-:W-:Y:S01]  /*1d70*/  IMAD.HI.U32 R11, R8.reuse, R122, RZ ;  /* 0x0000007a080b7227 */ /* 0x040fe200078e00ff */
[----:B------:R-:W-:Y:S03]  /*1d80*/  STL [R1+0x1d8], R105 ;  /* 0x0001d86901007387 */ /* 0x000fe60000100800 */
[----:B------:R-:W-:Y:S01]  /*1d90*/  IMAD.HI.U32 R12, R8, R30, RZ ;  /* 0x0000001e080c7227 */ /* 0x000fe200078e00ff */
[----:B------:R-:W-:Y:S03]  /*1da0*/  STL [R1+0x1d4], R103 ;  /* 0x0001d46701007387 */ /* 0x000fe60000100800 */
[--C-:B------:R-:W-:Y:S01]  /*1db0*/  @!P6 IMAD.IADD R134, R134, 0x1, -R5.reuse ;  /* 0x000000018686e824 */ /* 0x100fe200078e0a05 */
[C---:B------:R-:W-:Y:S01]  /*1dc0*/  ISETP.GT.U32.AND P6, PT, R5.reuse, R28, PT ;  /* 0x0000001c0500720c */ /* 0x040fe20003fc4070 */
[----:B------:R-:W-:Y:S01]  /*1dd0*/  @!P4 IMAD.IADD R132, R132, 0x1, -R5 ;  /* 0x000000018484c824 */ /* 0x000fe200078e0a05 */
[----:B------:R-:W-:Y:S01]  /*1de0*/  ISETP.GT.U32.AND P4, PT, R5, R120, PT ;  /* 0x000000780500720c */ /* 0x000fe20003f84070 */
[----:B------:R-:W-:Y:S01]  /*1df0*/  IMAD.MOV R11, RZ, RZ, -R11 ;  /* 0x000000ffff0b7224 */ /* 0x000fe200078e0a0b */
[----:B------:R1:W-:Y:S01]  /*1e00*/  STL [R1+0x1d0], R21 ;  /* 0x0001d01501007387 */ /* 0x0003e20000100800 */
[----:B------:R-:W-:-:S02]  /*1e10*/  IMAD.MOV R12, RZ, RZ, -R12 ;  /* 0x000000ffff0c7224 */ /* 0x000fc400078e0a0c */
[--C-:B------:R-:W-:Y:S01]  /*1e20*/  @!P3 IMAD.IADD R126, R126, 0x1, -R5.reuse ;  /* 0x000000017e7eb824 */ /* 0x100fe200078e0a05 */
[C---:B------:R-:W-:Y:S01]  /*1e30*/  ISETP.GT.U32.AND P3, PT, R5.reuse, R34, PT ;  /* 0x000000220500720c */ /* 0x040fe20003f64070 */
[C---:B------:R-:W-:Y:S01]  /*1e40*/  IMAD R122, R5.reuse, R11, R122 ;  /* 0x0000000b057a7224 */ /* 0x040fe200078e027a */
[----:B------:R1:W-:Y:S01]  /*1e50*/  STL [R1+0x1cc], R81 ;  /* 0x0001cc5101007387 */ /* 0x0003e20000100800 */
[C---:B------:R-:W-:Y:S02]  /*1e60*/  IMAD R30, R5.reuse, R12, R30 ;  /* 0x0000000c051e7224 */ /* 0x040fe400078e021e */
        /* <DEDUP_REMOVED lines=28> */
[----:B------:R-:W-:-:S02]  /*2030*/  IMAD.MOV R12, RZ, RZ, -R12 ;  /* 0x000000ffff0c7224 */ /* 0x000fc400078e0a0c */
[----:B------:R-:W-:Y:S01]  /*2040*/  IMAD.HI.U32 R13, R8, R42, RZ ;  /* 0x0000002a080d7227 */ /* 0x000fe200078e00ff */
[----:B------:R1:W-:Y:S03]  /*2050*/  STL [R1+0x1bc], R83 ;  /* 0x0001bc5301007387 */ /* 0x0003e60000100800 */
[----:B------:R-:W-:Y:S01]  /*2060*/  @!P4 IMAD.IADD R130, R130, 0x1, -R5 ;  /* 0x000000018282c824 */ /* 0x000fe200078e0a05 */
[C---:B------:R-:W-:Y:S01]  /*2070*/  ISETP.GT.U32.AND P4, PT, R5.reuse, R120, PT ;  /* 0x000000780500720c */ /* 0x040fe20003f84070 */
[C---:B------:R-:W-:Y:S01]  /*2080*/  IMAD R38, R5.reuse, R11, R38 ;  /* 0x0000000b05267224 */ /* 0x040fe200078e0226 */
[----:B------:R-:W-:Y:S01]  /*2090*/  STL [R1+0x1b8], R95 ;  /* 0x0001b85f01007387 */ /* 0x000fe20000100800 */
[----:B------:R-:W-:Y:S02]  /*20a0*/  IMAD R40, R5, R12, R40 ;  /* 0x0000000c05287224 */ /* 0x000fe400078e0228 */
[----:B------:R-:W-:Y:S01]  /*20b0*/  IMAD.MOV R13, RZ, RZ, -R13 ;  /* 0x000000ffff0d7224 */ /* 0x000fe200078e0a0d */
[----:B------:R-:W-:Y:S01]  /*20c0*/  STL [R1+0x1b4], R93 ;  /* 0x0001b45d01007387 */ /* 0x000fe20000100800 */
[----:B------:R-:W-:-:S03]  /*20d0*/  IMAD.HI.U32 R12, R8, R50, RZ ;  /* 0x00000032080c7227 */ /* 0x000fc600078e00ff */
[----:B------:R-:W-:Y:S01]  /*20e0*/  STL [R1+0x1b0], R91 ;  /* 0x0001b05b01007387 */ /* 0x000fe20000100800 */
[--C-:B------:R-:W-:Y:S01]  /*20f0*/  @!P3 IMAD.IADD R28, R28, 0x1, -R5.reuse ;  /* 0x000000011c1cb824 */ /* 0x100fe200078e0a05 */
[C---:B------:R-:W-:Y:S01]  /*2100*/  ISETP.GT.U32.AND P3, PT, R5.reuse, R36, PT ;  /* 0x000000240500720c */ /* 0x040fe20003f64070 */
[--C-:B------:R-:W-:Y:S01]  /*2110*/  @!P6 IMAD.IADD R24, R24, 0x1, -R5.reuse ;  /* 0x000000011818e824 */ /* 0x100fe200078e0a05 */
[C---:B------:R-:W-:Y:S01]  /*2120*/  ISETP.GT.U32.AND P6, PT, R5.reuse, R34, PT ;  /* 0x000000220500720c */ /* 0x040fe20003fc4070 */
[--C-:B------:R-:W-:Y:S01]  /*2130*/  @!P1 IMAD.IADD R124, R124, 0x1, -R5.reuse ;  /* 0x000000017c7c9824 */ /* 0x100fe200078e0a05 */
[C---:B------:R-:W-:Y:S01]  /*2140*/  ISETP.GT.U32.AND P1, PT, R5.reuse, R38, PT ;  /* 0x000000260500720c */ /* 0x040fe20003f24070 */
[C---:B------:R-:W-:Y:S01]  /*2150*/  IMAD R42, R5.reuse, R13, R42 ;  /* 0x0000000d052a7224 */ /* 0x040fe200078e022a */
[----:B------:R1:W-:Y:S01]  /*2160*/  STL [R1+0x1ac], R85 ;  /* 0x0001ac5501007387 */ /* 0x0003e20000100800 */
[----:B------:R-:W-:Y:S02]  /*2170*/  IMAD.MOV R12, RZ, RZ, -R12 ;  /* 0x000000ffff0c7224 */ /* 0x000fe400078e0a0c */
        /* <DEDUP_REMOVED lines=9> */
[C---:B------:R-:W-:Y:S01]  /*2210*/  ISETP.GT.U32.AND P0, PT, R5.reuse, R46, PT ;  /* 0x0000002e0500720c */ /* 0x040fe20003f04070 */
[----:B------:R-:W-:Y:S01]  /*2220*/  IMAD R50, R5, R12, R50 ;  /* 0x0000000c05327224 */ /* 0x000fe200078e0232 */
[----:B------:R1:W-:Y:S01]  /*2230*/  STL [R1+0x1a0], R39 ;  /* 0x0001a02701007387 */ /* 0x0003e20000100800 */
[----:B------:R-:W-:-:S02]  /*2240*/  IMAD.MOV R11, RZ, RZ, -R11 ;  /* 0x000000ffff0b7224 */ /* 0x000fc400078e0a0b */
[----:B------:R-:W-:Y:S01]  /*2250*/  IMAD.MOV R13, RZ, RZ, -R13 ;  /* 0x000000ffff0d7224 */ /* 0x000fe200078e0a0d */
[----:B------:R-:W-:Y:S01]  /*2260*/  STL [R1+0x19c], R61 ;  /* 0x00019c3d01007387 */ /* 0x000fe20000100800 */
[----:B------:R-:W-:-:S03]  /*2270*/  IMAD.HI.U32 R12, R8, R60, RZ ;  /* 0x0000003c080c7227 */ /* 0x000fc600078e00ff */
[----:B------:R-:W-:Y:S01]  /*2280*/  STL [R1+0x198], R59 ;  /* 0x0001983b01007387 */ /* 0x000fe20000100800 */
[--C-:B------:R-:W-:Y:S01]  /*2290*/  @!P4 IMAD.IADD R120, R120, 0x1, -R5.reuse ;  /* 0x000000017878c824 */ /* 0x100fe200078e0a05 */
[C---:B------:R-:W-:Y:S01]  /*22a0*/  ISETP.GT.U32.AND P4, PT, R5.reuse, R40, PT ;  /* 0x000000280500720c */ /* 0x040fe20003f84070 */
[C---:B------:R-:W-:Y:S01]  /*22b0*/  IMAD R48, R5.reuse, R11, R48 ;  /* 0x0000000b05307224 */ /* 0x040fe200078e0230 */
[----:B------:R-:W-:Y:S01]  /*22c0*/  STL [R1+0x194], R57 ;  /* 0x0001943901007387 */ /* 0x000fe20000100800 */
[C---:B------:R-:W-:Y:S02]  /*22d0*/  IMAD R52, R5.reuse, R13, R52 ;  /* 0x0000000d05347224 */ /* 0x040fe400078e0234 */
[----:B------:R-:W-:Y:S01]  /*22e0*/  IMAD.MOV R12, RZ, RZ, -R12 ;  /* 0x000000ffff0c7224 */ /* 0x000fe200078e0a0c */
[----:B------:R1:W-:Y:S01]  /*22f0*/  STL [R1+0x190], R37 ;  /* 0x0001902501007387 */ /* 0x0003e20000100800 */
[--C-:B------:R-:W-:Y:S01]  /*2300*/  @!P3 IMAD.IADD R36, R36, 0x1, -R5.reuse ;  /* 0x000000012424b824 */ /* 0x100fe200078e0a05 */
[C---:B------:R-:W-:Y:S01]  /*2310*/  ISETP.GT.U32.AND P3, PT, R5.reuse, R50, PT ;  /* 0x000000320500720c */ /* 0x040fe20003f64070 */
[C---:B------:R-:W-:Y:S01]  /*2320*/  IMAD R60, R5.reuse, R12, R60 ;  /* 0x0000000c053c7224 */ /* 0x040fe200078e023c */
[----:B------:R-:W-:Y:S01]  /*2330*/  STL [R1+0x18c], R55 ;  /* 0x00018c3701007387 */ /* 0x000fe20000100800 */
        /* <DEDUP_REMOVED lines=10> */
[----:B------:R-:W-:Y:S01]  /*23e0*/  IMAD.HI.U32 R11, R8, R58, RZ ;  /* 0x0000003a080b7227 */ /* 0x000fe200078e00ff */
[----:B------:R-:W-:Y:S03]  /*23f0*/  STL [R1+0x170], R45 ;  /* 0x0001702d01007387 */ /* 0x000fe60000100800 */
[----:B------:R-:W-:Y:S01]  /*2400*/  @!P4 IMAD.IADD R40, R40, 0x1, -R5 ;  /* 0x000000012828c824 */ /* 0x000fe200078e0a05 */
[C---:B------:R-:W-:Y:S01]  /*2410*/  ISETP.GT.U32.AND P4, PT, R5.reuse, R54, PT ;  /* 0x000000360500720c */ /* 0x040fe20003f84070 */
[----:B------:R-:W-:Y:S01]  /*2420*/  IMAD.MOV R11, RZ, RZ, -R11 ;  /* 0x000000ffff0b7224 */ /* 0x000fe200078e0a0b */
[----:B------:R-:W-:Y:S01]  /*2430*/  STL [R1+0x188], R31 ;  /* 0x0001881f01007387 */ /* 0x000fe20000100800 */
        /* <DEDUP_REMOVED lines=33> */
[----:B------:R1:W-:Y:S03]  /*2650*/  STL [R1+0x174], R33 ;  /* 0x0001742101007387 */ /* 0x0003e60000100800 */
[----:B------:R-:W-:Y:S01]  /*2660*/  @!P4 IMAD.IADD R42, R42, 0x1, -R5 ;  /* 0x000000012a2ac824 */ /* 0x000fe200078e0a05 */
[----:B------:R-:W-:Y:S01]  /*2670*/  ISETP.GT.U32.AND P4, PT, R5, R54, PT ;  /* 0x000000360500720c */ /* 0x000fe20003f84070 */
[----:B------:R-:W-:-:S02]  /*2680*/  IMAD.MOV R11, RZ, RZ, -R11 ;  /* 0x000000ffff0b7224 */ /* 0x000fc400078e0a0b */
[----:B------:R-:W-:Y:S01]  /*2690*/  @!P3 IMAD.IADD R50, R50, 0x1, -R5 ;  /* 0x000000013232b824 */ /* 0x000fe200078e0a05 */
[C---:B------:R-:W-:Y:S01]  /*26a0*/  ISETP.GT.U32.AND P3, PT, R5.reuse, R64, PT ;  /* 0x000000400500720c */ /* 0x040fe20003f64070 */
[----:B------:R-:W-:Y:S02]  /*26b0*/  IMAD R68, R5, R11, R68 ;  /* 0x0000000b05447224 */ /* 0x000fe400078e0244 */
[----:B------:R-:W-:-:S04]  /*26c0*/  IMAD.HI.U32 R11, R8, R78, RZ ;  /* 0x0000004e080b7227 */ /* 0x000fc800078e00ff */
[----:B------:R-:W-:Y:S01]  /*26d0*/  @!P1 IMAD.IADD R52, R52, 0x1, -R5 ;  /* 0x0000000134349824 */ /* 0x000fe200078e0a05 */
[----:B------:R-:W-:Y:S01]  /*26e0*/  ISETP.GT.U32.AND P1, PT, R5, R66, PT ;  /* 0x000000420500720c */ /* 0x000fe20003f24070 */
[----:B------:R-:W-:-:S04]  /*26f0*/  IMAD.HI.U32 R12, R8, R70, RZ ;  /* 0x00000046080c7227 */ /* 0x000fc800078e00ff */
[--C-:B------:R-:W-:Y:S01]  /*2700*/  @!P5 IMAD.IADD R44, R44, 0x1, -R5.reuse ;  /* 0x000000012c2cd824 */ /* 0x100fe200078e0a05 */
[C---:B------:R-:W-:Y:S01]  /*2710*/  ISETP.GT.U32.AND P5, PT, R5.reuse, R56, PT ;  /* 0x000000380500720c */ /* 0x040fe20003fa4070 */
[----:B------:R-:W-:Y:S01]  /*2720*/  @!P2 IMAD.IADD R46, R46, 0x1, -R5 ;  /* 0x000000012e2ea824 */ /* 0x000fe200078e0a05 */
[C---:B------:R-:W-:Y:S01]  /*2730*/  ISETP.GT.U32.AND P2, PT, R5.reuse, R60, PT ;  /* 0x0000003c0500720c */ /* 0x040fe20003f44070 */
[----:B------:R-:W-:Y:S02]  /*2740*/  IMAD.MOV R11, RZ, RZ, -R11 ;  /* 0x000000ffff0b7224 */ /* 0x000fe400078e0a0b */
[----:B------:R-:W-:Y:S01]  /*2750*/  @!P0 IMAD.IADD R62, R62, 0x1, -R5 ;  /* 0x000000013e3e8824 */ /* 0x000fe200078e0a05 */
[C---:B------:R-:W-:Y:S01]  /*2760*/  ISETP.GT.U32.AND P0, PT, R5.reuse, R76, PT ;  /* 0x0000004c0500720c */ /* 0x040fe20003f04070 */
[----:B------:R-:W-:Y:S02]  /*2770*/  IMAD.MOV R12, RZ, RZ, -R12 ;  /* 0x000000ffff0c7224 */ /* 0x000fe400078e0a0c */
[----:B------:R-:W-:-:S02]  /*2780*/  IMAD R78, R5, R11, R78 ;  /* 0x0000000b054e7224 */ /* 0x000fc400078e024e */
[----:B------:R-:W-:Y:S01]  /*2790*/  @!P4 IMAD.IADD R54, R54, 0x1, -R5 ;  /* 0x000000013636c824 */ /* 0x000fe200078e0a05 */
[C---:B------:R-:W-:Y:S01]  /*27a0*/  ISETP.GT.U32.AND P4, PT, R5.reuse, R68, PT ;  /* 0x000000440500720c */ /* 0x040fe20003f84070 */
[----:B------:R-:W-:Y:S02]  /*27b0*/  IMAD R70, R5, R12, R70 ;  /* 0x0000000c05467224 */ /* 0x000fe400078e0246 */
[----:B------:R-:W-:-:S04]  /*27c0*/  IMAD.HI.U32 R12, R8, R80, RZ ;  /* 0x00000050080c7227 */ /* 0x000fc800078e00ff */
[----:B------:R-:W-:-:S04]  /*27d0*/  IMAD.HI.U32 R13, R8, R72, RZ ;  /* 0x00000048080d7227 */ /* 0x000fc800078e00ff */
[--C-:B------:R-:W-:Y:S01]  /*27e0*/  @!P3 IMAD.IADD R64, R64, 0x1, -R5.reuse ;  /* 0x000000014040b824 */ /* 0x100fe200078e0a05 */
[C---:B------:R-:W-:Y:S01]  /*27f0*/  ISETP.GT.U32.AND P3, PT, R5.reuse, R78, PT ;  /* 0x0000004e0500720c */ /* 0x040fe20003f64070 */
[----:B------:R-:W-:Y:S02]  /*2800*/  IMAD.MOV R12, RZ, RZ, -R12 ;  /* 0x000000ffff0c7224 */ /* 0x000fe400078e0a0c */
[----:B------:R-:W-:Y:S02]  /*2810*/  @!P1 IMAD.IADD R66, R66, 0x1, -R5 ;  /* 0x0000000142429824 */ /* 0x000fe400078e0a05 */
[----:B------:R-:W-:Y:S02]  /*2820*/  IMAD.MOV R13, RZ, RZ, -R13 ;  /* 0x000000ffff0d7224 */ /* 0x000fe400078e0a0d */
[--C-:B------:R-:W-:Y:S01]  /*2830*/  @!P5 IMAD.IADD R56, R56, 0x1, -R5.reuse ;  /* 0x000000013838d824 */ /* 0x100fe200078e0a05 */
[C---:B------:R-:W-:Y:S01]  /*2840*/  ISETP.GT.U32.AND P5, PT, R5.reuse, R70, PT ;  /* 0x000000460500720c */ /* 0x040fe20003fa4070 */
[----:B------:R-:W-:Y:S01]  /*2850*/  @!P2 IMAD.IADD R60, R60, 0x1, -R5 ;  /* 0x000000013c3ca824 */ /* 0x000fe200078e0a05 */
[C---:B------:R-:W-:Y:S01]  /*2860*/  ISETP.GT.U32.AND P2, PT, R5.reuse, R74, PT ;  /* 0x0000004a0500720c */ /* 0x040fe20003f44070 */
[----:B------:R-:W-:-:S02]  /*2870*/  IMAD R80, R5, R12, R80 ;  /* 0x0000000c05507224 */ /* 0x000fc400078e0250 */
[----:B------:R-:W-:Y:S01]  /*2880*/  @!P0 IMAD.IADD R76, R76, 0x1, -R5 ;  /* 0x000000014c4c8824 */ /* 0x000fe200078e0a05 */
[C---:B------:R-:W-:Y:S01]  /*2890*/  ISETP.GT.U32.AND P0, PT, R5.reuse, R66, PT ;  /* 0x000000420500720c */ /* 0x040fe20003f04070 */
[C---:B------:R-:W-:Y:S01]  /*28a0*/  IMAD R72, R5.reuse, R13, R72 ;  /* 0x0000000d05487224 */ /* 0x040fe200078e0248 */
[----:B------:R-:W-:Y:S01]  /*28b0*/  ISETP.GT.U32.AND P1, PT, R5, R80, PT ;  /* 0x000000500500720c */ /* 0x000fe20003f24070 */
[----:B------:R-:W-:-:S04]  /*28c0*/  IMAD.HI.U32 R13, R8, R82, RZ ;  /* 0x00000052080d7227 */ /* 0x000fc800078e00ff */
[----:B------:R-:W-:Y:S02]  /*28d0*/  @!P4 IMAD.IADD R68, R68, 0x1, -R5 ;  /* 0x000000014444c824 */ /* 0x000fe400078e0a05 */
[----:B------:R-:W-:Y:S02]  /*28e0*/  IMAD.MOV R13, RZ, RZ, -R13 ;  /* 0x000000ffff0d7224 */ /* 0x000fe400078e0a0d */
[--C-:B------:R-:W-:Y:S01]  /*28f0*/  @!P6 IMAD.IADD R36, R36, 0x1, -R5.reuse ;  /* 0x000000012424e824 */ /* 0x100fe200078e0a05 */
[C---:B------:R-:W-:Y:S01]  /*2900*/  ISETP.GT.U32.AND P6, PT, R5.reuse, R58, PT ;  /* 0x0000003a0500720c */ /* 0x040fe20003fc4070 */
[----:B------:R-:W-:Y:S01]  /*2910*/  @!P3 IMAD.IADD R78, R78, 0x1, -R5 ;  /* 0x000000014e4eb824 */ /* 0x000fe200078e0a05 */
[C---:B------:R-:W-:Y:S01]  /*2920*/  ISETP.GT.U32.AND P3, PT, R5.reuse, R68, PT ;  /* 0x000000440500720c */ /* 0x040fe20003f64070 */
[----:B------:R-:W-:Y:S02]  /*2930*/  IMAD R82, R5, R13, R82 ;  /* 0x0000000d05527224 */ /* 0x000fe400078e0252 */
[----:B------:R-:W-:-:S03]  /*2940*/  IMAD.HI.U32 R13, R8, R92, RZ ;  /* 0x0000005c080d7227 */ /* 0x000fc600078e00ff */
[C---:B------:R-:W-:Y:S01]  /*2950*/  ISETP.GT.U32.AND P4, PT, R5.reuse, R82, PT ;  /* 0x000000520500720c */ /* 0x040fe20003f84070 */
[--C-:B------:R-:W-:Y:S01]  /*2960*/  @!P5 IMAD.IADD R70, R70, 0x1, -R5.reuse ;  /* 0x000000014646d824 */ /* 0x100fe200078e0a05 */
[C---:B------:R-:W-:Y:S01]  /*2970*/  ISETP.GT.U32.AND P5, PT, R5.reuse, R84, PT ;  /* 0x000000540500720c */ /* 0x040fe20003fa4070 */
[--C-:B------:R-:W-:Y:S01]  /*2980*/  @!P2 IMAD.IADD R74, R74, 0x1, -R5.reuse ;  /* 0x000000014a4aa824 */ /* 0x100fe200078e0a05 */
[C---:B------:R-:W-:Y:S01]  /*2990*/  ISETP.GT.U32.AND P2, PT, R5.reuse, R64, PT ;  /* 0x000000400500720c */ /* 0x040fe20003f44070 */
[----:B------:R-:W-:Y:S01]  /*29a0*/  @!P0 IMAD.IADD R66, R66, 0x1, -R5 ;  /* 0x0000000142428824 */ /* 0x000fe200078e0a05 */
[----:B------:R-:W-:Y:S01]  /*29b0*/  ISETP.GT.U32.AND P0, PT, R5, R78, PT ;  /* 0x0000004e0500720c */ /* 0x000fe20003f04070 */
[----:B------:R-:W-:Y:S02]  /*29c0*/  IMAD.MOV R13, RZ, RZ, -R13 ;  /* 0x000000ffff0d7224 */ /* 0x000fe400078e0a0d */
[----:B------:R-:W-:-:S04]  /*29d0*/  IMAD.HI.U32 R11, R8, R88, RZ ;  /* 0x00000058080b7227 */ /* 0x000fc800078e00ff */
[----:B------:R-:W-:-:S04]  /*29e0*/  IMAD.HI.U32 R12, R8, R90, RZ ;  /* 0x0000005a080c7227 */ /* 0x000fc800078e00ff */
[----:B------:R-:W-:Y:S01]  /*29f0*/  @!P1 IMAD.IADD R80, R80, 0x1, -R5 ;  /* 0x0000000150509824 */ /* 0x000fe200078e0a05 */
[C---:B------:R-:W-:Y:S01]  /*2a00*/  ISETP.GT.U32.AND P1, PT, R5.reuse, R70, PT ;  /* 0x000000460500720c */ /* 0x040fe20003f24070 */
[C---:B------:R-:W-:Y:S01]  /*2a10*/  IMAD R92, R5.reuse, R13, R92 ;  /* 0x0000000d055c7224 */ /* 0x040fe200078e025c */
[----:B------:R-:W-:Y:S01]  /*2a20*/  IABS R13, R53 ;  /* 0x00000035000d7213 */ /* 0x000fe20000000000 */
[----:B------:R-:W-:Y:S02]  /*2a30*/  IMAD.MOV R11, RZ, RZ, -R11 ;  /* 0x000000ffff0b7224 */ /* 0x000fe400078e0a0b */
[----:B------:R-:W-:Y:S02]  /*2a40*/  IMAD.MOV R12, RZ, RZ, -R12 ;  /* 0x000000ffff0c7224 */ /* 0x000fe400078e0a0c */
[C---:B------:R-:W-:Y:S01]  /*2a50*/  IMAD R86, R5.reuse, R15, R86 ;  /* 0x0000000f05567224 */ /* 0x040fe200078e0256 */
[----:B------:R-:W-:Y:S01]  /*2a60*/  IABS R15, R51 ;  /* 0x00000033000f7213 */ /* 0x000fe20000000000 */
[--C-:B------:R-:W-:Y:S01]  /*2a70*/  @!P6 IMAD.IADD R58, R58, 0x1, -R5.reuse ;  /* 0x000000013a3ae824 */ /* 0x100fe200078e0a05 */
[C---:B------:R-:W-:Y:S01]  /*2a80*/  ISETP.GT.U32.AND P6, PT, R5.reuse, R72, PT ;  /* 0x000000480500720c */ /* 0x040fe20003fc4070 */
[----:B------:R-:W-:Y:S01]  /*2a90*/  @!P3 IMAD.IADD R68, R68, 0x1, -R5 ;  /* 0x000000014444b824 */ /* 0x000fe200078e0a05 */
[C---:B------:R-:W-:Y:S01]  /*2aa0*/  ISETP.GT.U32.AND P3, PT, R5.reuse, R80, PT ;  /* 0x000000500500720c */ /* 0x040fe20003f64070 */
[----:B------:R-:W-:-:S02]  /*2ab0*/  IMAD R88, R5, R11, R88 ;  /* 0x0000000b05587224 */ /* 0x000fc400078e0258 */
[----:B------:R-:W-:Y:S02]  /*2ac0*/  IMAD R90, R5, R12, R90 ;  /* 0x0000000c055a7224 */ /* 0x000fe400078e025a */
[----:B------:R-:W-:-:S04]  /*2ad0*/  IMAD.HI.U32 R11, R8, R13, RZ ;  /* 0x0000000d080b7227 */ /* 0x000fc800078e00ff */
[--C-:B------:R-:W-:Y:S01]  /*2ae0*/  @!P5 IMAD.IADD R84, R84, 0x1, -R5.reuse ;  /* 0x000000015454d824 */ /* 0x100fe200078e0a05 */
[C---:B------:R-:W-:Y:S01]  /*2af0*/  ISETP.GT.U32.AND P5, PT, R5.reuse, R74, PT ;  /* 0x0000004a0500720c */ /* 0x040fe20003fa4070 */
[----:B------:R-:W-:Y:S01]  /*2b00*/  @!P2 IMAD.IADD R64, R64, 0x1, -R5 ;  /* 0x000000014040a824 */ /* 0x000fe200078e0a05 */
[----:B------:R-:W-:Y:S01]  /*2b10*/  ISETP.GT.U32.AND P2, PT, R5, R76, PT ;  /* 0x0000004c0500720c */ /* 0x000fe20003f44070 */
[----:B------:R-:W-:-:S04]  /*2b20*/  IMAD.HI.U32 R12, R8, R15, RZ ;  /* 0x0000000f080c7227 */ /* 0x000fc800078e00ff */
[----:B------:R-:W-:Y:S01]  /*2b30*/  @!P0 IMAD.IADD R78, R78, 0x1, -R5 ;  /* 0x000000014e4e8824 */ /* 0x000fe200078e0a05 */
[----:B------:R-:W-:Y:S01]  /*2b40*/  ISETP.GT.U32.AND P0, PT, R5, R90, PT ;  /* 0x0000005a0500720c */ /* 0x000fe20003f04070 */
[----:B------:R-:W-:Y:S02]  /*2b50*/  IMAD.MOV R98, RZ, RZ, -R11 ;  /* 0x000000ffff627224 */ /* 0x000fe400078e0a0b */
[----:B------:R-:W-:-:S04]  /*2b60*/  IMAD.HI.U32 R11, R8, R17, RZ ;  /* 0x00000011080b7227 */ /* 0x000fc800078e00ff */
[----:B------:R-:W-:-:S04]  /*2b70*/  IMAD.HI.U32 R10, R8, R94, RZ ;  /* 0x0000005e080a7227 */ /* 0x000fc800078e00ff */
[----:B------:R-:W-:Y:S02]  /*2b80*/  IMAD.MOV R100, RZ, RZ, -R12 ;  /* 0x000000ffff647224 */ /* 0x000fe400078e0a0c */
[C---:B------:R-:W-:Y:S02]  /*2b90*/  IMAD R12, R5.reuse, R98, R13 ;  /* 0x00000062050c7224 */ /* 0x040fe400078e020d */
[----:B------:R-:W-:Y:S02]  /*2ba0*/  IMAD.MOV R98, RZ, RZ, -R11 ;  /* 0x000000ffff627224 */ /* 0x000fe400078e0a0b */
[----:B------:R-:W-:Y:S02]  /*2bb0*/  IMAD.MOV R10, RZ, RZ, -R10 ;  /* 0x000000ffff0a7224 */ /* 0x000fe400078e0a0a */
[--C-:B------:R-:W-:Y:S01]  /*2bc0*/  @!P6 IMAD.IADD R72, R72, 0x1, -R5.reuse ;  /* 0x000000014848e824 */ /* 0x100fe200078e0a05 */
[C---:B------:R-:W-:Y:S01]  /*2bd0*/  ISETP.GT.U32.AND P6, PT, R5.reuse, R62, PT ;  /* 0x0000003e0500720c */ /* 0x040fe20003fc4070 */
[----:B------:R-:W-:Y:S01]  /*2be0*/  @!P3 IMAD.IADD R80, R80, 0x1, -R5 ;  /* 0x000000015050b824 */ /* 0x000fe200078e0a05 */
[----:B------:R-:W-:Y:S01]  /*2bf0*/  ISETP.GT.U32.AND P3, PT, R5, R92, PT ;  /* 0x0000005c0500720c */ /* 0x000fe20003f64070 */
[----:B------:R-:W-:-:S04]  /*2c00*/  IMAD.HI.U32 R13, R8, R19, RZ ;  /* 0x00000013080d7227 */ /* 0x000fc800078e00ff */
[C---:B------:R-:W-:Y:S02]  /*2c10*/  IMAD R98, R5.reuse, R98, R17 ;  /* 0x0000006205627224 */ /* 0x040fe400078e0211 */
[C---:B------:R-:W-:Y:S02]  /*2c20*/  IMAD R94, R5.reuse, R10, R94 ;  /* 0x0000000a055e7224 */ /* 0x040fe400078e025e */
[----:B------:R-:W-:Y:S01]  /*2c30*/  @!P4 IMAD.IADD R82, R82, 0x1, -R5 ;  /* 0x000000015252c824 */ /* 0x000fe200078e0a05 */
[C---:B------:R-:W-:Y:S01]  /*2c40*/  ISETP.GT.U32.AND P4, PT, R5.reuse, R72, PT ;  /* 0x000000480500720c */ /* 0x040fe20003f84070 */
[C---:B------:R-:W-:Y:S02]  /*2c50*/  IMAD R10, R5.reuse, R100, R15 ;  /* 0x00000064050a7224 */ /* 0x040fe400078e020f */
[--C-:B------:R-:W-:Y:S01]  /*2c60*/  @!P5 IMAD.IADD R74, R74, 0x1, -R5.reuse ;  /* 0x000000014a4ad824 */ /* 0x100fe200078e0a05 */
[C---:B------:R-:W-:Y:S01]  /*2c70*/  ISETP.GT.U32.AND P5, PT, R5.reuse, R86, PT ;  /* 0x000000560500720c */ /* 0x040fe20003fa4070 */
[----:B------:R-:W-:Y:S01]  /*2c80*/  @!P2 IMAD.IADD R76, R76, 0x1, -R5 ;  /* 0x000000014c4ca824 */ /* 0x000fe200078e0a05 */
[----:B------:R-:W-:Y:S01]  /*2c90*/  ISETP.GT.U32.AND P2, PT, R5, R88, PT ;  /* 0x000000580500720c */ /* 0x000fe20003f44070 */
[----:B------:R-:W-:-:S02]  /*2ca0*/  IMAD.MOV R100, RZ, RZ, -R13 ;  /* 0x000000ffff647224 */ /* 0x000fc400078e0a0d */
[----:B------:R-:W-:Y:S01]  /*2cb0*/  @!P0 IMAD.IADD R90, R90, 0x1, -R5 ;  /* 0x000000015a5a8824 */ /* 0x000fe200078e0a05 */
[C---:B------:R-:W-:Y:S01]  /*2cc0*/  ISETP.GT.U32.AND P0, PT, R5.reuse, R98, PT ;  /* 0x000000620500720c */ /* 0x040fe20003f04070 */
[C---:B------:R-:W-:Y:S02]  /*2cd0*/  IMAD R11, R5.reuse, R100, R19 ;  /* 0x00000064050b7224 */ /* 0x040fe400078e0213 */
[--C-:B------:R-:W-:Y:S02]  /*2ce0*/  @!P3 IMAD.IADD R92, R92, 0x1, -R5.reuse ;  /* 0x000000015c5cb824 */ /* 0x100fe400078e0a05 */
        /* <DEDUP_REMOVED lines=10> */
[----:B------:R-:W-:Y:S01]  /*2d90*/  IMAD R112, R116, 0x2, R110 ;  /* 0x0000000274707824 */ /* 0x000fe200078e026e */
[----:B------:R-:W-:Y:S01]  /*2da0*/  ISETP.GT.AND P6, PT, R190, 0x7f, PT ;  /* 0x0000007fbe00780c */ /* 0x000fe20003fc4270 */
[--C-:B------:R-:W-:Y:S01]  /*2db0*/  @!P1 IMAD.IADD R70, R70, 0x1, -R5.reuse ;  /* 0x0000000146469824 */ /* 0x100fe200078e0a05 */
[----:B------:R-:W-:Y:S01]  /*2dc0*/  ISETP.GT.U32.AND P1, PT, R5, R82, PT ;  /* 0x000000520500720c */ /* 0x000fe20003f24070 */
[--C-:B------:R-:W-:Y:S01]  /*2dd0*/  @!P3 IMAD.IADD R11, R11, 0x1, -R5.reuse ;  /* 0x000000010b0bb824 */ /* 0x100fe200078e0a05 */
[C---:B------:R-:W-:Y:S01]  /*2de0*/  ISETP.GT.U32.AND P3, PT, R5.reuse, R92, PT ;  /* 0x0000005c0500720c */ /* 0x040fe20003f64070 */
[--C-:B------:R-:W-:Y:S01]  /*2df0*/  @!P4 IMAD.IADD R84, R84, 0x1, -R5.reuse ;  /* 0x000000015454c824 */ /* 0x100fe200078e0a05 */
[----:B------:R-:W-:Y:S01]  /*2e00*/  ISETP.GE.AND P4, PT, R0, c[0x0][0x180], PT ;  /* 0x0000600000007a0c */ /* 0x000fe20003f86270 */
[--C-:B------:R-:W-:Y:S01]  /*2e10*/  @!P5 IMAD.IADD R12, R12, 0x1, -R5.reuse ;  /* 0x000000010c0cd824 */ /* 0x100fe200078e0a05 */
[----:B------:R-:W-:Y:S01]  /*2e20*/  SEL R117, RZ, 0x4, !P6 ;  /* 0x00000004ff757807 */ /* 0x000fe20007000000 */
[--C-:B------:R-:W-:Y:S01]  /*2e30*/  @!P2 IMAD.IADD R10, R10, 0x1, -R5.reuse ;  /* 0x000000010a0aa824 */ /* 0x100fe200078e0a05 */
[C---:B------:R-:W-:Y:S01]  /*2e40*/  ISETP.GT.U32.AND P2, PT, R5.reuse, R88, PT ;  /* 0x000000580500720c */ /* 0x040fe20003f44070 */
[--C-:B------:R-:W-:Y:S01]  /*2e50*/  @!P0 IMAD.IADD R90, R90, 0x1, -R5.reuse ;  /* 0x000000015a5a8824 */ /* 0x100fe200078e0a05 */
[----:B------:R-:W-:Y:S01]  /*2e60*/  ISETP.GT.U32.AND P0, PT, R5, R98, PT ;  /* 0x000000620500720c */ /* 0x000fe20003f04070 */
[----:B------:R-:W-:Y:S01]  /*2e70*/  IMAD R106, R116, 0x2, R112 ;  /* 0x00000002746a7824 */ /* 0x000fe200078e0270 */
[----:B------:R-:W-:Y:S01]  /*2e80*/  SEL R4, R117, RZ, !P4 ;  /* 0x000000ff75047207 */ /* 0x000fe20006000000 */
[--C-:B------:R-:W-:Y:S01]  /*2e90*/  @!P1 IMAD.IADD R82, R82, 0x1, -R5.reuse ;  /* 0x0000000152529824 */ /* 0x100fe200078e0a05 */
[C---:B------:R-:W-:Y:S01]  /*2ea0*/  ISETP.GT.U32.AND P4, PT, R5.reuse, R12, PT ;  /* 0x0000000c0500720c */ /* 0x040fe20003f84070 */
[----:B------:R-:W-:Y:S01]  /*2eb0*/  @!P3 IMAD.IADD R92, R92, 0x1, -R5 ;  /* 0x000000015c5cb824 */ /* 0x000fe200078e0a05 */
[C---:B------:R-:W-:Y:S01]  /*2ec0*/  ISETP.GT.U32.AND P3, PT, R5.reuse, R11, PT ;  /* 0x0000000b0500720c */ /* 0x040fe20003f64070 */
[----:B------:R-:W-:Y:S01]  /*2ed0*/  IMAD R109, R116, 0x2, R106 ;  /* 0x00000002746d7824 */ /* 0x000fe200078e026a */
[C---:B------:R-:W-:Y:S01]  /*2ee0*/  ISETP.GT.U32.AND P1, PT, R5.reuse, R94, PT ;  /* 0x0000005e0500720c */ /* 0x040fe20003f24070 */
[----:B------:R-:W-:Y:S01]  /*2ef0*/  IMAD.HI.U32 R8, R8, R9, RZ ;  /* 0x0000000908087227 */ /* 0x000fe200078e00ff */
[----:B------:R-:W-:-:S02]  /*2f00*/  ISETP.GT.U32.AND P5, PT, R5, R86, PT ;  /* 0x000000560500720c */ /* 0x000fc40003fa4070 */
[----:B------:R-:W-:Y:S01]  /*2f10*/  STL [R1+0x164], R109 ;  /* 0x0001646d01007387 */ /* 0x000fe20000100800 */
[--C-:B------:R-:W-:Y:S01]  /*2f20*/  @!P2 IMAD.IADD R88, R88, 0x1, -R5.reuse ;  /* 0x000000015858a824 */ /* 0x100fe200078e0a05 */
[----:B------:R-:W-:Y:S01]  /*2f30*/  ISETP.GT.U32.AND P2, PT, R5, R10, PT ;  /* 0x0000000a0500720c */ /* 0x000fe20003f44070 */
[--C-:B------:R-:W-:Y:S01]  /*2f40*/  @!P0 IMAD.IADD R98, R98, 0x1, -R5.reuse ;  /* 0x0000000162628824 */ /* 0x100fe200078e0a05 */
[----:B------:R-:W-:Y:S01]  /*2f50*/  ISETP.GE.AND P0, PT, R149, RZ, PT ;  /* 0x000000ff9500720c */ /* 0x000fe20003f06270 */
[--C-:B------:R-:W-:Y:S01]  /*2f60*/  @!P4 IMAD.IADD R12, R12, 0x1, -R5.reuse ;  /* 0x000000010c0cc824 */ /* 0x100fe200078e0a05 */
[----:B------:R-:W-:Y:S01]  /*2f70*/  ISETP.GE.AND P4, PT, R153, RZ, PT ;  /* 0x000000ff9900720c */ /* 0x000fe20003f86270 */
[----:B------:R-:W-:Y:S01]  /*2f80*/  @!P3 IMAD.IADD R11, R11, 0x1, -R5 ;  /* 0x000000010b0bb824 */ /* 0x000fe200078e0a05 */
[----:B------:R-:W-:Y:S01]  /*2f90*/  ISETP.GE.AND P3, PT, R147, RZ, PT ;  /* 0x000000ff9300720c */ /* 0x000fe20003f66270 */
[----:B------:R-:W-:Y:S02]  /*2fa0*/  IMAD R104, R116, 0x2, R109 ;  /* 0x0000000274687824 */ /* 0x000fe400078e026d */
[----:B------:R-:W-:-:S02]  /*2fb0*/  IMAD.MOV R8, RZ, RZ, -R8 ;  /* 0x000000ffff087224 */ /* 0x000fc400078e0a08 */
[----:B------:R-:W-:Y:S01]  /*2fc0*/  IMAD R63, R116, 0x2, R104 ;  /* 0x00000002743f7824 */ /* 0x000fe200078e0268 */
[----:B------:R-:W-:Y:S01]  /*2fd0*/  STL [R1+0x168], R104 ;  /* 0x0001686801007387 */ /* 0x000fe20000100800 */
[----:B------:R-:W-:Y:S01]  /*2fe0*/  @!P2 IMAD.IADD R10, R10, 0x1, -R5 ;  /* 0x000000010a0aa824 */ /* 0x000fe200078e0a05 */
[----:B------:R-:W-:Y:S01]  /*2ff0*/  ISETP.GE.AND P2, PT, R151, RZ, PT ;  /* 0x000000ff9700720c */ /* 0x000fe20003f46270 */
[----:B------:R-:W-:Y:S01]  /*3000*/  @!P0 IMAD.MOV R150, RZ, RZ, -R150 ;  /* 0x000000ffff968224 */ /* 0x000fe200078e0a96 */
[----:B------:R-:W-:Y:S01]  /*3010*/  ISETP.GE.AND P0, PT, R141, RZ, PT ;  /* 0x000000ff8d00720c */ /* 0x000fe20003f06270 */
[----:B------:R-:W-:Y:S01]  /*3020*/  @!P4 IMAD.MOV R14, RZ, RZ, -R14 ;  /* 0x000000ffff0ec224 */ /* 0x000fe200078e0a0e */
[----:B------:R-:W-:Y:S01]  /*3030*/  ISETP.GE.AND P4, PT, R145, RZ, PT ;  /* 0x000000ff9100720c */ /* 0x000fe20003f86270 */
[----:B------:R-:W-:Y:S01]  /*3040*/  @!P3 IMAD.MOV R16, RZ, RZ, -R16 ;  /* 0x000000ffff10b224 */ /* 0x000fe200078e0a10 */
[----:B------:R-:W-:Y:S01]  /*3050*/  ISETP.GE.AND P3, PT, R29, RZ, PT ;  /* 0x000000ff1d00720c */ /* 0x000fe20003f66270 */
[----:B------:R-:W-:-:S02]  /*3060*/  IMAD R102, R116, 0x2, R63 ;  /* 0x0000000274667824 */ /* 0x000fc400078e023f */
[----:B------:R-:W-:Y:S02]  /*3070*/  IMAD R8, R5, R8, R9 ;  /* 0x0000000805087224 */ /* 0x000fe400078e0209 */
[C---:B------:R-:W-:Y:S02]  /*3080*/  IMAD R108, R116.reuse, 0x2, R102 ;  /* 0x00000002746c7824 */ /* 0x040fe400078e0266 */
[----:B------:R-:W-:Y:S01]  /*3090*/  @!P2 IMAD.MOV R152, RZ, RZ, -R152 ;  /* 0x000000ffff98a224 */ /* 0x000fe200078e0a98 */
        /* <DEDUP_REMOVED lines=8> */
[----:B------:R-:W-:Y:S02]  /*3120*/  IMAD R43, R7, 0x80, R189 ;  /* 0x00000080072b7824 */ /* 0x000fe400078e02bd */
        /* <DEDUP_REMOVED lines=9> */
[----:B------:R-:W-:Y:S01]  /*31c0*/  IMAD R192, R116, 0x2, R100 ;  /* 0x0000000274c07824 */ /* 0x000fe200078e0264 */
[----:B------:R-:W-:Y:S01]  /*31d0*/  IABS R9, R43 ;  /* 0x0000002b00097213 */ /* 0x000fe20000000000 */
[----:B------:R-:W-:Y:S01]  /*31e0*/  @!P1 IMAD.IADD R94, R94, 0x1, -R5 ;  /* 0x000000015e5e9824 */ /* 0x000fe200078e0a05 */
[----:B------:R-:W-:Y:S01]  /*31f0*/  ISETP.GT.U32.AND P1, PT, R5, R8, PT ;  /* 0x000000080500720c */ /* 0x000fe20003f24070 */
[C---:B-1----:R-:W-:Y:S01]  /*3200*/  IMAD R29, R116.reuse, 0x2, R192 ;  /* 0x00000002741d7824 */ /* 0x042fe200078e02c0 */
[----:B------:R1:W-:Y:S01]  /*3210*/  STL [R1+0x254], R43 ;  /* 0x0002542b01007387 */ /* 0x0003e20000100800 */
        /* <DEDUP_REMOVED lines=8> */
[----:B--2---:R-:W-:Y:S01]  /*32a0*/  IMAD R65, R116, 0x2, R29 ;  /* 0x0000000274417824 */ /* 0x004fe200078e021d */
[----:B------:R-:W-:Y:S01]  /*32b0*/  STL [R1+0x138], R63 ;  /* 0x0001383f01007387 */ /* 0x000fe20000100800 */
[----:B------:R-:W-:-:S03]  /*32c0*/  IMAD.HI.U32 R6, R6, R9, RZ ;  /* 0x0000000906067227 */ /* 0x000fc600078e00ff */
[----:B------:R-:W-:Y:S01]  /*32d0*/  STL [R1+0x134], R102 ;  /* 0x0001346601007387 */ /* 0x000fe20000100800 */
        /* <DEDUP_REMOVED lines=9> */
[----:B------:R-:W-:Y:S01]  /*3370*/  STL [R1+0x130], R108 ;  /* 0x0001306c01007387 */ /* 0x000fe20000100800 */
[----:B------:R-:W-:-:S02]  /*3380*/  IMAD.MOV R6, RZ, RZ, -R6 ;  /* 0x000000ffff067224 */ /* 0x000fc400078e0a06 */
[----:B---3--:R-:W-:Y:S01]  /*3390*/  IMAD R67, R116, 0x2, R15 ;  /* 0x0000000274437824 */ /* 0x008fe200078e020f */
        /* <DEDUP_REMOVED lines=9> */
[----:B----4-:R-:W-:Y:S01]  /*3430*/  IMAD R41, R116, 0x2, R67 ;  /* 0x0000000274297824 */ /* 0x010fe200078e0243 */
[----:B------:R-:W-:Y:S01]  /*3440*/  STL [R1+0x128], R100 ;  /* 0x0001286401007387 */ /* 0x000fe20000100800 */
[----:B------:R-:W-:Y:S01]  /*3450*/  @!P1 IMAD.IADD R8, R8, 0x1, -R5 ;  /* 0x0000000108089824 */ /* 0x000fe200078e0a05 */
[----:B------:R-:W-:Y:S01]  /*3460*/  ISETP.GT.U32.AND P1, PT, R5, R94, PT ;  /* 0x0000005e0500720c */ /* 0x000fe20003f24070 */
[C---:B-----5:R-:W-:Y:S01]  /*3470*/  IMAD R69, R116.reuse, 0x2, R41 ;  /* 0x0000000274457824 */ /* 0x060fe200078e0229 */
        /* <DEDUP_REMOVED lines=10> */
[----:B------:R-:W-:Y:S01]  /*3520*/  LOP3.LUT R119, R0, 0x26, RZ, 0xfc, !PT ;  /* 0x0000002600777812 */ /* 0x000fe200078efcff */
[----:B------:R-:W-:-:S02]  /*3530*/  IMAD R9, R96, R6, R9 ;  /* 0x0000000660097224 */ /* 0x000fc400078e0209 */
[----:B------:R-:W-:Y:S02]  /*3540*/  IMAD R71, R116, 0x2, R35 ;  /* 0x0000000274477824 */ /* 0x000fe400078e0223 */
        /* <DEDUP_REMOVED lines=10> */
[----:B------:R-:W-:Y:S01]  /*35f0*/  @!P5 IMAD.IADD R86, R86, 0x1, -R5 ;  /* 0x000000015656d824 */ /* 0x000fe200078e0a05 */
[----:B------:R-:W-:Y:S01]  /*3600*/  ISETP.GT.U32.AND P5, PT, R5, R8, PT ;  /* 0x000000080500720c */ /* 0x000fe20003fa4070 */
[----:B------:R-:W-:-:S02]  /*3610*/  IMAD R73, R116, 0x2, R27 ;  /* 0x0000000274497824 */ /* 0x000fc400078e021b */
        /* <DEDUP_REMOVED lines=8> */
[----:B------:R-:W-:Y:S02]  /*36a0*/  IMAD R19, R116, 0x2, R73 ;  /* 0x0000000274137824 */ /* 0x000fe400078e0249 */
[----:B------:R-:W-:Y:S01]  /*36b0*/  @!P1 IMAD.IADD R94, R94, 0x1, -R5 ;  /* 0x000000015e5e9824 */ /* 0x000fe200078e0a05 */
[----:B------:R-:W-:Y:S01]  /*36c0*/  ISETP.NE.U32.AND P1, PT, R4, RZ, PT ;  /* 0x000000ff0400720c */ /* 0x000fe20003f25070 */
        /* <DEDUP_REMOVED lines=11> */
[----:B------:R-:W-:Y:S01]  /*3780*/  ISETP.GE.AND P5, PT, R185, c[0x0][0x180], PT ;  /* 0x00006000b9007a0c */ /* 0x000fe20003fa6270 */
        /* <DEDUP_REMOVED lines=10> */
[----:B------:R-:W-:Y:S01]  /*3830*/  SEL R4, R117, RZ, !P5 ;  /* 0x000000ff75047207 */ /* 0x000fe20006800000 */
[----:B------:R-:W-:-:S02]  /*3840*/  IMAD.MOV.U32 R6, RZ, RZ, R98 ;  /* 0x000000ffff067224 */ /* 0x000fc400078e0062 */
        /* <DEDUP_REMOVED lines=9> */
[----:B------:R-:W-:-:S04]  /*38e0*/  IMAD R21, R116, 0x2, R79 ;  /* 0x0000000274157824 */ /* 0x000fc800078e024f */
        /* <DEDUP_REMOVED lines=10> */
[----:B------:R-:W-:Y:S02]  /*3990*/  IMAD R83, R116, 0x2, R17 ;  /* 0x0000000274537824 */ /* 0x000fe400078e0211 */
[----:B------:R-:W-:Y:S01]  /*39a0*/  @!P2 IMAD.MOV R78, RZ, RZ, -R78 ;  /* 0x000000ffff4ea224 */ /* 0x000fe200078e0a4e */
[----:B------:R-:W-:Y:S01]  /*39b0*/  ISETP.GE.AND P2, PT, R59, RZ, PT ;  /* 0x000000ff3b00720c */ /* 0x000fe20003f46270 */
[----:B------:R-:W-:Y:S01]  /*39c0*/  @!P0 IMAD.MOV R88, RZ, RZ, -R88 ;  /* 0x000000ffff588224 */ /* 0x000fe200078e0a58 */
[----:B------:R-:W-:Y:S01]  /*39d0*/  ISETP.GE.AND P0, PT, R31, RZ, PT ;  /* 0x000000ff1f00720c */ /* 0x000fe20003f06270 */
[----:B------:R-:W-:Y:S01]  /*39e0*/  @!P4 IMAD.MOV R84, RZ, RZ, -R84 ;  /* 0x000000ffff54c224 */ /* 0x000fe200078e0a54 */
[----:B------:R-:W-:Y:S01]  /*39f0*/  ISETP.GT.U32.AND P4, PT, R96, R9, PT ;  /* 0x000000096000720c */ /* 0x000fe20003f84070 */
        /* <DEDUP_REMOVED lines=8> */
[----:B------:R-:W-:Y:S01]  /*3a80*/  @!P4 IMAD.IADD R9, R9, 0x1, -R96 ;  /* 0x000000010909c824 */ /* 0x000fe200078e0a60 */
[----:B------:R-:W-:Y:S01]  /*3a90*/  ISETP.GE.AND P4, PT, R51, RZ, PT ;  /* 0x000000ff3300720c */ /* 0x000fe20003f86270 */
[----:B------:R-:W-:Y:S01]  /*3aa0*/  @!P3 IMAD.MOV R12, RZ, RZ, -R12 ;  /* 0x000000ffff0cb224 */ /* 0x000fe200078e0a0c */
[----:B------:R-:W-:Y:S01]  /*3ab0*/  ISETP.NE.U32.AND P3, PT, R4, RZ, PT ;  /* 0x000000ff0400720c */ /* 0x000fe20003f65070 */
[----:B------:R-:W-:Y:S01]  /*3ac0*/  IMAD.MOV.U32 R4, RZ, RZ, R11 ;  /* 0x000000ffff047224 */ /* 0x000fe200078e000b */
[----:B------:R-:W-:Y:S01]  /*3ad0*/  ISETP.GT.U32.AND P5, PT, R96, R9, PT ;  /* 0x000000096000720c */ /* 0x000fe20003fa4070 */
[----:B------:R-:W-:-:S04]  /*3ae0*/  IMAD R39, R116, 0x2, R85 ;  /* 0x0000000274277824 */ /* 0x000fc800078e0255 */
[----:B------:R-:W-:Y:S01]  /*3af0*/  @!P2 IMAD.MOV R92, RZ, RZ, -R92 ;  /* 0x000000ffff5ca224 */ /* 0x000fe200078e0a5c */
[----:B------:R-:W-:Y:S01]  /*3b00*/  ISETP.GE.AND P2, PT, R49, RZ, PT ;  /* 0x000000ff3100720c */ /* 0x000fe20003f46270 */
[----:B------:R-:W-:Y:S01]  /*3b10*/  @!P0 IMAD.MOV R4, RZ, RZ, -R4 ;  /* 0x000000ffff048224 */ /* 0x000fe200078e0a04 */
[----:B------:R-:W-:Y:S01]  /*3b20*/  ISETP.GE.AND P0, PT, R186, c[0x0][0x180], PT ;  /* 0x00006000ba007a0c */ /* 0x000fe20003f06270 */
[C---:B------:R-:W-:Y:S02]  /*3b30*/  IMAD R87, R116.reuse, 0x2, R39 ;  /* 0x0000000274577824 */ /* 0x040fe400078e0227 */
[----:B------:R-:W-:Y:S01]  /*3b40*/  @!P4 IMAD.MOV R10, RZ, RZ, -R10 ;  /* 0x000000ffff0ac224 */ /* 0x000fe200078e0a0a */
[----:B------:R-:W-:Y:S01]  /*3b50*/  ISETP.GE.AND P4, PT, R33, RZ, PT ;  /* 0x000000ff2100720c */ /* 0x000fe20003f86270 */
[C---:B------:R-:W-:Y:S01]  /*3b60*/  IMAD R37, R116.reuse, 0x2, R87 ;  /* 0x0000000274257824 */ /* 0x040fe200078e0257 */
[----:B------:R-:W-:Y:S01]  /*3b70*/  SEL R33, R117, RZ, !P0 ;  /* 0x000000ff75217207 */ /* 0x000fe20004000000 */
[----:B------:R-:W-:Y:S01]  /*3b80*/  @!P5 IMAD.IADD R9, R9, 0x1, -R96 ;  /* 0x000000010909d824 */ /* 0x000fe200078e0a60 */
[----:B------:R-:W-:Y:S01]  /*3b90*/  ISETP.GE.AND P0, PT, R43, RZ, PT ;  /* 0x000000ff2b00720c */ /* 0x000fe20003f06270 */
[----:B------:R-:W-:Y:S01]  /*3ba0*/  IMAD R89, R116, 0x2, R37 ;  /* 0x0000000274597824 */ /* 0x000fe200078e0225 */
[----:B------:R-:W-:Y:S01]  /*3bb0*/  ISETP.GE.AND P5, PT, R194, c[0x0][0x180], PT ;  /* 0x00006000c2007a0c */ /* 0x000fe20003fa6270 */
[----:B------:R-:W-:Y:S01]  /*3bc0*/  @!P2 IMAD.MOV R6, RZ, RZ, -R6 ;  /* 0x000000ffff06a224 */ /* 0x000fe200078e0a06 */
[----:B------:R-:W-:Y:S01]  /*3bd0*/  ISETP.GE.AND P2, PT, R45, RZ, PT ;  /* 0x000000ff2d00720c */ /* 0x000fe20003f46270 */
[C---:B------:R-:W-:Y:S01]  /*3be0*/  IMAD R31, R116.reuse, 0x2, R89 ;  /* 0x00000002741f7824 */ /* 0x040fe200078e0259 */
[----:B-1----:R-:W-:Y:S01]  /*3bf0*/  SEL R43, R117, RZ, !P5 ;  /* 0x000000ff752b7207 */ /* 0x002fe20006800000 */
[----:B------:R-:W-:Y:S01]  /*3c00*/  IMAD.MOV.U32 R45, RZ, RZ, R9 ;  /* 0x000000ffff2d7224 */ /* 0x000fe200078e0009 */
[----:B------:R-:W-:Y:S01]  /*3c10*/  ISETP.NE.AND P5, PT, RZ, c[0x0][0x17c], PT ;  /* 0x00005f00ff007a0c */ /* 0x000fe20003fa5270 */
[----:B------:R-:W-:-:S02]  /*3c20*/  IMAD R91, R116, 0x2, R31 ;  /* 0x00000002745b7824 */ /* 0x000fc400078e021f */
[----:B------:R-:W-:Y:S01]  /*3c30*/  @!P4 IMAD.MOV R8, RZ, RZ, -R8 ;  /* 0x000000ffff08c224 */ /* 0x000fe200078e0a08 */
[----:B------:R-:W-:Y:S01]  /*3c40*/  ISETP.NE.U32.AND P4, PT, R43, RZ, PT ;  /* 0x000000ff2b00720c */ /* 0x000fe20003f85070 */
[----:B------:R-:W-:Y:S01]  /*3c50*/  @!P0 IMAD.MOV R45, RZ, RZ, -R45 ;  /* 0x000000ffff2d8224 */ /* 0x000fe200078e0a2d */
[----:B------:R-:W-:Y:S01]  /*3c60*/  ISETP.NE.AND P0, PT, RZ, c[0x0][0x178], PT ;  /* 0x00005e00ff007a0c */ /* 0x000fe20003f05270 */
[C---:B------:R-:W-:Y:S01]  /*3c70*/  IMAD R7, R116.reuse, 0x2, R91 ;  /* 0x0000000274077824 */ /* 0x040fe200078e025b */
[----:B------:R-:W-:Y:S01]  /*3c80*/  LOP3.LUT R43, RZ, c[0x0][0x17c], RZ, 0x33, !PT ;  /* 0x00005f00ff2b7a12 */ /* 0x000fe200078e33ff */
[----:B------:R-:W-:Y:S01]  /*3c90*/  @!P2 IMAD.MOV R252, RZ, RZ, -R252 ;  /* 0x000000fffffca224 */ /* 0x000fe200078e0afc */
[----:B------:R-:W-:Y:S01]  /*3ca0*/  ISETP.NE.U32.AND P2, PT, R33, RZ, PT ;  /* 0x000000ff2100720c */ /* 0x000fe20003f45070 */
[C---:B------:R-:W-:Y:S01]  /*3cb0*/  IMAD R93, R116.reuse, 0x2, R7 ;  /* 0x00000002745d7824 */ /* 0x040fe200078e0207 */
[C---:B------:R-:W-:Y:S02]  /*3cc0*/  SEL R153, R43.reuse, R14, !P5 ;  /* 0x0000000e2b997207 */ /* 0x040fe40006800000 */
[C---:B------:R-:W-:Y:S01]  /*3cd0*/  SEL R152, R43.reuse, R152, !P5 ;  /* 0x000000982b987207 */ /* 0x040fe20006800000 */
[----:B------:R-:W-:Y:S01]  /*3ce0*/  IMAD R11, R116, 0x2, R93 ;  /* 0x00000002740b7824 */ /* 0x000fe200078e025d */
[----:B------:R-:W-:-:S02]  /*3cf0*/  SEL R150, R43, R150, !P5 ;  /* 0x000000962b967207 */ /* 0x000fc40006800000 */
[C---:B------:R-:W-:Y:S01]  /*3d00*/  SEL R149, R43.reuse, R16, !P5 ;  /* 0x000000102b957207 */ /* 0x040fe20006800000 */
[----:B------:R-:W-:Y:S01]  /*3d10*/  IMAD R95, R116, 0x2, R11 ;  /* 0x00000002745f7824 */ /* 0x000fe200078e020b */
[----:B------:R-:W-:Y:S01]  /*3d20*/  @!P0 LOP3.LUT R45, RZ, c[0x0][0x178], RZ, 0x33, !PT ;  /* 0x00005e00ff2d8a12 */ /* 0x000fe200078e33ff */
[----:B------:R-:W-:Y:S01]  /*3d30*/  IMAD R152, R152, c[0x0][0x190], RZ ;  /* 0x0000640098987a24 */ /* 0x000fe200078e02ff */
[C---:B------:R-:W-:Y:S01]  /*3d40*/  SEL R148, R43.reuse, R148, !P5 ;  /* 0x000000942b947207 */ /* 0x040fe20006800000 */
[C---:B------:R-:W-:Y:S01]  /*3d50*/  IMAD R13, R116.reuse, 0x2, R95 ;  /* 0x00000002740d7824 */ /* 0x040fe200078e025f */
[----:B------:R-:W-:Y:S01]  /*3d60*/  SEL R146, R43, R146, !P5 ;  /* 0x000000922b927207 */ /* 0x000fe20006800000 */
[----:B------:R-:W-:Y:S01]  /*3d70*/  IMAD R47, R45, c[0x0][0x184], RZ ;  /* 0x000061002d2f7a24 */ /* 0x000fe200078e02ff */
[C---:B------:R-:W-:Y:S01]  /*3d80*/  SEL R145, R43.reuse, R18, !P5 ;  /* 0x000000122b917207 */ /* 0x040fe20006800000 */
[C---:B------:R-:W-:Y:S01]  /*3d90*/  IMAD R97, R116.reuse, 0x2, R13 ;  /* 0x0000000274617824 */ /* 0x040fe200078e020d */
[----:B------:R-:W-:Y:S01]  /*3da0*/  SEL R144, R43, R144, !P5 ;  /* 0x000000902b907207 */ /* 0x000fe20006800000 */
[----:B------:R-:W-:Y:S01]  /*3db0*/  IMAD.SHL.U32 R49, R47, 0x4, RZ ;  /* 0x000000042f317824 */ /* 0x000fe200078e00ff */
[C---:B------:R-:W-:Y:S01]  /*3dc0*/  SEL R142, R43.reuse, R142, !P5 ;  /* 0x0000008e2b8e7207 */ /* 0x040fe20006800000 */
[C---:B------:R-:W-:Y:S01]  /*3dd0*/  IMAD R33, R116.reuse, 0x2, R97 ;  /* 0x0000000274217824 */ /* 0x040fe200078e0261 */
[----:B------:R-:W-:Y:S01]  /*3de0*/  SEL R141, R43, R20, !P5 ;  /* 0x000000142b8d7207 */ /* 0x000fe20006800000 */
[----:B------:R1:W-:Y:S01]  /*3df0*/  STL [R1+0x13c], R47 ;  /* 0x00013c2f01007387 */ /* 0x0003e20000100800 */
[----:B------:R-:W-:Y:S01]  /*3e00*/  IADD3 R118, P0, R49, c[0x0][0x160], RZ ;  /* 0x0000580031767a10 */ /* 0x000fe20007f1e0ff */
[C---:B------:R-:W-:Y:S01]  /*3e10*/  IMAD R99, R116.reuse, 0x2, R33 ;  /* 0x0000000274637824 */ /* 0x040fe200078e0221 */
[C---:B------:R-:W-:Y:S01]  /*3e20*/  SEL R140, R43.reuse, R140, !P5 ;  /* 0x0000008c2b8c7207 */ /* 0x040fe20006800000 */
[----:B------:R2:W-:Y:S01]  /*3e30*/  STL [R1+0x16c], R49 ;  /* 0x00016c3101007387 */ /* 0x0005e20000100800 */
[C---:B------:R-:W-:Y:S01]  /*3e40*/  SEL R138, R43.reuse, R138, !P5 ;  /* 0x0000008a2b8a7207 */ /* 0x040fe20006800000 */
[----:B------:R-:W-:Y:S01]  /*3e50*/  IMAD R9, R116, 0x2, R99 ;  /* 0x0000000274097824 */ /* 0x000fe200078e0263 */
[C---:B------:R-:W-:Y:S01]  /*3e60*/  SEL R137, R43.reuse, R22, !P5 ;  /* 0x000000162b897207 */ /* 0x040fe20006800000 */
[----:B------:R-:W-:Y:S01]  /*3e70*/  IMAD R150, R150, c[0x0][0x190], RZ ;  /* 0x0000640096967a24 */ /* 0x000fe200078e02ff */
[C---:B------:R-:W-:Y:S01]  /*3e80*/  SEL R136, R43.reuse, R136, !P5 ;  /* 0x000000882b887207 */ /* 0x040fe20006800000 */
[----:B------:R-:W-:Y:S01]  /*3e90*/  IMAD R101, R116, 0x2, R9 ;  /* 0x0000000274657824 */ /* 0x000fe200078e0209 */
[----:B------:R-:W-:Y:S01]  /*3ea0*/  SEL R134, R43, R134, !P5 ;  /* 0x000000862b867207 */ /* 0x000fe20006800000 */
[----:B------:R-:W-:Y:S01]  /*3eb0*/  IMAD R149, R149, c[0x0][0x190], RZ ;  /* 0x0000640095957a24 */ /* 0x000fe200078e02ff */
[C---:B------:R-:W-:Y:S01]  /*3ec0*/  SEL R133, R43.reuse, R24, !P5 ;  /* 0x000000182b857207 */ /* 0x040fe20006800000 */
[----:B------:R-:W-:Y:S01]  /*3ed0*/  IMAD R146, R146, c[0x0][0x190], RZ ;  /* 0x0000640092927a24 */ /* 0x000fe200078e02ff */
[C---:B------:R-:W-:Y:S01]  /*3ee0*/  SEL R132, R43.reuse, R132, !P5 ;  /* 0x000000842b847207 */ /* 0x040fe20006800000 */
[----:B------:R-:W-:Y:S01]  /*3ef0*/  IMAD R144, R144, c[0x0][0x190], RZ ;  /* 0x0000640090907a24 */ /* 0x000fe200078e02ff */
[----:B------:R-:W-:-:S02]  /*3f00*/  SEL R130, R43, R130, !P5 ;  /* 0x000000822b827207 */ /* 0x000fc40006800000 */
[C---:B------:R-:W-:Y:S02]  /*3f10*/  SEL R129, R43.reuse, R26, !P5 ;  /* 0x0000001a2b817207 */ /* 0x040fe40006800000 */
[C---:B------:R-:W-:Y:S02]  /*3f20*/  SEL R128, R43.reuse, R128, !P5 ;  /* 0x000000802b807207 */ /* 0x040fe40006800000 */
[C---:B------:R-:W-:Y:S02]  /*3f30*/  SEL R126, R43.reuse, R126, !P5 ;  /* 0x0000007e2b7e7207 */ /* 0x040fe40006800000 */
[C---:B------:R-:W-:Y:S02]  /*3f40*/  SEL R125, R43.reuse, R28, !P5 ;  /* 0x0000001c2b7d7207 */ /* 0x040fe40006800000 */
[C---:B------:R-:W-:Y:S02]  /*3f50*/  SEL R124, R43.reuse, R124, !P5 ;  /* 0x0000007c2b7c7207 */ /* 0x040fe40006800000 */
        /* <DEDUP_REMOVED lines=17> */
[C---:B------:R-:W-:Y:S01]  /*4070*/  SEL R179, R43.reuse, R60, !P5 ;  /* 0x0000003c2bb37207 */ /* 0x040fe20006800000 */
[----:B------:R-:W-:Y:S01]  /*4080*/  IMAD.SHL.U32 R60, R112, 0x4, RZ ;  /* 0x00000004703c7824 */ /* 0x000fe200078e00ff */
[----:B------:R-:W-:Y:S01]  /*4090*/  SEL R183, R43, R62, !P5 ;  /* 0x0000003e2bb77207 */ /* 0x000fe20006800000 */
[----:B------:R-:W-:Y:S01]  /*40a0*/  IMAD.SHL.U32 R62, R115, 0x4, RZ ;  /* 0x00000004733e7824 */ /* 0x000fe200078e00ff */
        /* <DEDUP_REMOVED lines=21> */
[----:B------:R-:W-:Y:S01]  /*4200*/  SEL R252, R43, R252, !P5 ;  /* 0x000000fc2bfc7207 */ /* 0x000fe20006800000 */
[C---:B------:R-:W-:Y:S01]  /*4210*/  IMAD R43, R116.reuse, 0x2, R101 ;  /* 0x00000002742b7824 */ /* 0x040fe200078e0265 */
[----:B------:R-:W-:Y:S02]  /*4220*/  LEA.HI.X.SX32 R4, R47, c[0x0][0x164], 0x2, P0 ;  /* 0x000059002f047a11 */ /* 0x000fe400000f16ff */
[-C--:B------:R-:W-:Y:S01]  /*4230*/  LEA R28, P5, R29, R118.reuse, 0x2 ;  /* 0x000000761d1c7211 */ /* 0x080fe200078a10ff */
[----:B------:R-:W-:Y:S01]  /*4240*/  IMAD R103, R116, 0x2, R43 ;  /* 0x0000000274677824 */ /* 0x000fe200078e022b */
[----:B------:R-:W-:Y:S01]  /*4250*/  LEA R14, P0, R15, R118, 0x2 ;  /* 0x000000760f0e7211 */ /* 0x000fe200078010ff */
[----:B------:R-:W-:Y:S01]  /*4260*/  IMAD R252, R252, c[0x0][0x190], RZ ;  /* 0x00006400fcfc7a24 */ /* 0x000fe200078e02ff */
[----:B------:R-:W-:Y:S01]  /*4270*/  LEA.HI.X.SX32 R29, R29, R4, 0x2, P5 ;  /* 0x000000041d1d7211 */ /* 0x000fe200028f16ff */
[----:B-1----:R-:W-:Y:S01]  /*4280*/  IMAD R47, R116, 0x2, R103 ;  /* 0x00000002742f7824 */ /* 0x002fe200078e0267 */
[----:B------:R-:W-:-:S02]  /*4290*/  LEA R54, P5, R41, R118, 0x2 ;  /* 0x0000007629367211 */ /* 0x000fc400078a10ff */
[----:B------:R-:W-:Y:S01]  /*42a0*/  LEA.HI.X.SX32 R15, R15, R4, 0x2, P0 ;  /* 0x000000040f0f7211 */ /* 0x000fe200000f16ff */
[C---:B------:R-:W-:Y:S01]  /*42b0*/  IMAD R105, R116.reuse, 0x2, R47 ;  /* 0x0000000274697824 */ /* 0x040fe200078e022f */
[----:B------:R-:W-:Y:S02]  /*42c0*/  LEA R44, P0, R35, R118, 0x2 ;  /* 0x00000076232c7211 */ /* 0x000fe400078010ff */
[----:B------:R-:W-:Y:S01]  /*42d0*/  LEA.HI.X.SX32 R55, R41, R4, 0x2, P5 ;  /* 0x0000000429377211 */ /* 0x000fe200028f16ff */
[C---:B------:R-:W-:Y:S01]  /*42e0*/  IMAD R41, R116.reuse, 0x2, R105 ;  /* 0x0000000274297824 */ /* 0x040fe200078e0269 */
[----:B------:R-:W-:Y:S02]  /*42f0*/  LEA R26, P5, R27, R118, 0x2 ;  /* 0x000000761b1a7211 */ /* 0x000fe400078a10ff */
[----:B------:R-:W-:Y:S01]  /*4300*/  LEA.HI.X.SX32 R45, R35, R4, 0x2, P0 ;  /* 0x00000004232d7211 */ /* 0x000fe200000f16ff */
[----:B------:R-:W-:Y:S01]  /*4310*/  IMAD R107, R116, 0x2, R41 ;  /* 0x00000002746b7824 */ /* 0x000fe200078e0229 */
[----:B------:R-:W-:-:S02]  /*4320*/  LEA R18, P0, R19, R118, 0x2 ;  /* 0x0000007613127211 */ /* 0x000fc400078010ff */
[----:B------:R-:W-:Y:S01]  /*4330*/  LEA.HI.X.SX32 R27, R27, R4, 0x2, P5 ;  /* 0x000000041b1b7211 */ /* 0x000fe200028f16ff */
[----:B------:R-:W-:Y:S01]  /*4340*/  IMAD R59, R116, 0x2, R107 ;  /* 0x00000002743b7824 */ /* 0x000fe200078e026b */
[----:B------:R-:W-:Y:S02]  /*4350*/  LEA R34, P5, R25, R118, 0x2 ;  /* 0x0000007619227211 */ /* 0x000fe400078a10ff */
[----:B------:R-:W-:Y:S02]  /*4360*/  LEA.HI.X.SX32 R19, R19, R4, 0x2, P0 ;  /* 0x0000000413137211 */ /* 0x000fe400000f16ff */
[----:B------:R-:W-:Y:S02]  /*4370*/  LEA R22, P0, R23, R118, 0x2 ;  /* 0x0000007617167211 */ /* 0x000fe400078010ff */
[----:B------:R-:W-:Y:S02]  /*4380*/  LEA.HI.X.SX32 R35, R25, R4, 0x2, P5 ;  /* 0x0000000419237211 */ /* 0x000fe400028f16ff */
[----:B------:R-:W-:-:S02]  /*4390*/  LEA R24, P5, R21, R118, 0x2 ;  /* 0x0000007615187211 */ /* 0x000fc400078a10ff */
[----:B------:R-:W-:Y:S02]  /*43a0*/  LEA.HI.X.SX32 R23, R23, R4, 0x2, P0 ;  /* 0x0000000417177211 */ /* 0x000fe400000f16ff */
[----:B------:R-:W-:Y:S02]  /*43b0*/  LEA R20, P0, R17, R118, 0x2 ;  /* 0x0000007611147211 */ /* 0x000fe400078010ff */
[----:B------:R-:W-:Y:S02]  /*43c0*/  LEA.HI.X.SX32 R25, R21, R4, 0x2, P5 ;  /* 0x0000000415197211 */ /* 0x000fe400028f16ff */
[----:B------:R-:W-:Y:S02]  /*43d0*/  LEA R16, P5, R5, R118, 0x2 ;  /* 0x0000007605107211 */ /* 0x000fe400078a10ff */
[----:B------:R-:W-:Y:S02]  /*43e0*/  LEA.HI.X.SX32 R21, R17, R4, 0x2, P0 ;  /* 0x0000000411157211 */ /* 0x000fe400000f16ff */
        /* <DEDUP_REMOVED lines=19> */
[----:B------:R-:W-:Y:S02]  /*4520*/  LEA.HI.X.SX32 R13, R13, R4, 0x2, P5 ;  /* 0x000000040d0d7211 */ /* 0x000fe400028f16ff */
        /* <DEDUP_REMOVED lines=9> */
[----:B--2---:R-:W-:Y:S02]  /*45c0*/  LEA.HI.X.SX32 R49, R41, R4, 0x2, P0 ;  /* 0x0000000429317211 */ /* 0x004fe400000f16ff */
[----:B------:R-:W-:-:S02]  /*45d0*/  LEA R42, P0, R39, R118, 0x2 ;  /* 0x00000076272a7211 */ /* 0x000fc400078010ff */
[----:B------:R-:W-:Y:S01]  /*45e0*/  LEA.HI.X.SX32 R47, R59, R4, 0x2, P5 ;  /* 0x000000043b2f7211 */ /* 0x000fe200028f16ff */
[----:B------:R-:W-:Y:S01]  /*45f0*/  IMAD.SHL.U32 R59, R109, 0x4, RZ ;  /* 0x000000046d3b7824 */ /* 0x000fe200078e00ff */
[----:B------:R-:W-:Y:S02]  /*4600*/  LEA R40, P5, R61, R118, 0x2 ;  /* 0x000000763d287211 */ /* 0x000fe400078a10ff */
[----:B------:R-:W-:Y:S02]  /*4610*/  LEA.HI.X.SX32 R43, R39, R4, 0x2, P0 ;  /* 0x00000004272b7211 */ /* 0x000fe400000f16ff */
[----:B------:R-:W-:Y:S01]  /*4620*/  LEA R38, P0, R188, R118, 0x2 ;  /* 0x00000076bc267211 */ /* 0x000fe200078010ff */
[----:B------:R1:W-:Y:S01]  /*4630*/  STL [R1+0x15c], R59 ;  /* 0x00015c3b01007387 */ /* 0x0003e20000100800 */
[----:B------:R-:W-:Y:S02]  /*4640*/  LEA.HI.X.SX32 R41, R61, R4, 0x2, P5 ;  /* 0x000000043d297211 */ /* 0x000fe400028f16ff */
[----:B------:R-:W-:-:S02]  /*4650*/  IADD3 R160, P5, R62, R118, RZ ;  /* 0x000000763ea07210 */ /* 0x000fc40007fbe0ff */
[----:B------:R-:W-:Y:S02]  /*4660*/  LEA.HI.X.SX32 R39, R188, R4, 0x2, P0 ;  /* 0x00000004bc277211 */ /* 0x000fe400000f16ff */
[----:B------:R-:W-:Y:S02]  /*4670*/  IADD3 R156, P0, R60, R118, RZ ;  /* 0x000000763c9c7210 */ /* 0x000fe40007f1e0ff */
[----:B------:R-:W-:Y:S02]  /*4680*/  LEA.HI.X.SX32 R161, R115, R4, 0x2, P5 ;  /* 0x0000000473a17211 */ /* 0x000fe400028f16ff */
[----:B------:R-:W-:Y:S02]  /*4690*/  IADD3 R60, P5, R59, R118, RZ ;  /* 0x000000763b3c7210 */ /* 0x000fe40007fbe0ff */
[----:B------:R-:W-:Y:S01]  /*46a0*/  LOP3.LUT R58, R0, 0x14, RZ, 0xfc, !PT ;  /* 0x00000014003a7812 */ /* 0x000fe200078efcff */
[----:B------:R2:W-:Y:S01]  /*46b0*/  LDGSTS.E [R2], [R160.64], P1 ;  /* 0x00000000a0027fae */ /* 0x0005e2000892184a */
[----:B------:R-:W-:-:S02]  /*46c0*/  LEA.HI.X.SX32 R157, R112, R4, 0x2, P0 ;  /* 0x00000004709d7211 */ /* 0x000fc400000f16ff */
[----:B------:R-:W-:Y:S01]  /*46d0*/  ISETP.GE.AND P0, PT, R114, c[0x0][0x180], PT ;  /* 0x0000600072007a0c */ /* 0x000fe20003f06270 */
[----:B------:R-:W-:Y:S01]  /*46e0*/  STL.64 [R1+0x20], R160 ;  /* 0x000020a001007387 */ /* 0x000fe20000100a00 */
[----:B-1----:R-:W-:Y:S02]  /*46f0*/  LOP3.LUT R59, R0, 0x18, RZ, 0xfc, !PT ;  /* 0x00000018003b7812 */ /* 0x002fe400078efcff */
[----:B------:R-:W-:Y:S01]  /*4700*/  LEA.HI.X.SX32 R61, R109, R4, 0x2, P5 ;  /* 0x000000046d3d7211 */ /* 0x000fe200028f16ff */
[----:B------:R1:W-:Y:S01]  /*4710*/  LDGSTS.E [R2+0x800], [R156.64], P3 ;  /* 0x008000009c027fae */ /* 0x0003e2000992184a */
[----:B------:R-:W-:Y:S02]  /*4720*/  ISETP.GE.AND P5, PT, R58, c[0x0][0x180], PT ;  /* 0x000060003a007a0c */ /* 0x000fe40003fa6270 */
[----:B------:R-:W-:Y:S01]  /*4730*/  LOP3.LUT R62, R0, 0x1c, RZ, 0xfc, !PT ;  /* 0x0000001c003e7812 */ /* 0x000fe200078efcff */
[----:B------:R-:W-:Y:S01]  /*4740*/  STL.64 [R1+0x10], R156 ;  /* 0x0000109c01007387 */ /* 0x000fe20000100a00 */
[----:B------:R-:W-:-:S02]  /*4750*/  SEL R58, R117, RZ, !P0 ;  /* 0x000000ff753a7207 */ /* 0x000fc40004000000 */
[----:B------:R-:W-:Y:S01]  /*4760*/  ISETP.GE.AND P0, PT, R59, c[0x0][0x180], PT ;  /* 0x000060003b007a0c */ /* 0x000fe20003f06270 */
[----:B------:R3:W-:Y:S01]  /*4770*/  STL.64 [R1], R60 ;  /* 0x0000003c01007387 */ /* 0x0007e20000100a00 */
[----:B------:R-:W-:Y:S02]  /*4780*/  SEL R59, R117, RZ, !P5 ;  /* 0x000000ff753b7207 */ /* 0x000fe40006800000 */
[----:B------:R-:W-:Y:S01]  /*4790*/  ISETP.GE.AND P5, PT, R62, c[0x0][0x180], PT ;  /* 0x000060003e007a0c */ /* 0x000fe20003fa6270 */
[----:B------:R-:W-:Y:S01]  /*47a0*/  IMAD.SHL.U32 R62, R63, 0x4, RZ ;  /* 0x000000043f3e7824 */ /* 0x000fe200078e00ff */
[----:B------:R-:W-:Y:S01]  /*47b0*/  ISETP.NE.U32.AND P1, PT, R58, RZ, PT ;  /* 0x000000ff3a00720c */ /* 0x000fe20003f25070 */
[----:B------:R3:W-:Y:S01]  /*47c0*/  LDGSTS.E [R2+0x1000], [R60.64], P2 ;  /* 0x010000003c027fae */ /* 0x0007e2000912184a */
[----:B------:R-:W-:Y:S02]  /*47d0*/  SEL R58, R117, RZ, !P0 ;  /* 0x000000ff753a7207 */ /* 0x000fe40004000000 */
[----:B------:R-:W-:Y:S01]  /*47e0*/  IADD3 R248, P3, R62, R118, RZ ;  /* 0x000000763ef87210 */ /* 0x000fe20007f7e0ff */
[----:B------:R4:W-:Y:S01]  /*47f0*/  STL [R1+0x154], R62 ;  /* 0x0001543e01007387 */ /* 0x0009e20000100800 */
[----:B------:R-:W-:-:S02]  /*4800*/  ISETP.NE.U32.AND P0, PT, R59, RZ, PT ;  /* 0x000000ff3b00720c */ /* 0x000fc40003f05070 */
[----:B------:R-:W-:Y:S02]  /*4810*/  LEA.HI.X.SX32 R249, R63, R4, 0x2, P3 ;  /* 0x000000043ff97211 */ /* 0x000fe400018f16ff */
[----:B------:R-:W-:Y:S02]  /*4820*/  SEL R59, R117, RZ, !P5 ;  /* 0x000000ff753b7207 */ /* 0x000fe40006800000 */
[----:B------:R-:W-:Y:S01]  /*4830*/  ISETP.NE.U32.AND P2, PT, R58, RZ, PT ;  /* 0x000000ff3a00720c */ /* 0x000fe20003f45070 */
[----:B---3--:R-:W-:Y:S01]  /*4840*/  IMAD.SHL.U32 R61, R108, 0x4, RZ ;  /* 0x000000046c3d7824 */ /* 0x008fe200078e00ff */
[----:B------:R-:W-:Y:S01]  /*4850*/  LOP3.LUT R64, R0, 0x20, RZ, 0xfc, !PT ;  /* 0x0000002000407812 */ /* 0x000fe200078efcff */
[----:B------:R-:W-:Y:S01]  /*4860*/  IMAD.SHL.U32 R60, R100, 0x4, RZ ;  /* 0x00000004643c7824 */ /* 0x000fe200078e00ff */
[----:B------:R3:W-:Y:S01]  /*4870*/  LDGSTS.E [R2+0x1800], [R248.64], P4 ;  /* 0x01800000f8027fae */ /* 0x0007e2000a12184a */
[----:B------:R-:W-:Y:S02]  /*4880*/  ISETP.NE.U32.AND P5, PT, R59, RZ, PT ;  /* 0x000000ff3b00720c */ /* 0x000fe40003fa5070 */
[----:B------:R-:W-:Y:S01]  /*4890*/  IADD3 R58, P3, R61, R118, RZ ;  /* 0x000000763d3a7210 */ /* 0x000fe20007f7e0ff */
[----:B------:R-:W-:Y:S01]  /*48a0*/  STL [R1+0x14c], R61 ;  /* 0x00014c3d01007387 */ /* 0x000fe20000100800 */
[----:B------:R-:W-:-:S02]  /*48b0*/  LOP3.LUT R63, R0, 0x24, RZ, 0xfc, !PT ;  /* 0x00000024003f7812 */ /* 0x000fc400078efcff */
[----:B------:R-:W-:Y:S01]  /*48c0*/  LEA.HI.X.SX32 R59, R108, R4, 0x2, P3 ;  /* 0x000000046c3b7211 */ /* 0x000fe200018f16ff */
[----:B------:R5:W-:Y:S01]  /*48d0*/  STL [R1+0x144], R60 ;  /* 0x0001443c01007387 */ /* 0x000be20000100800 */
[----:B------:R-:W-:Y:S02]  /*48e0*/  ISETP.GE.AND P3, PT, R64, c[0x0][0x180], PT ;  /* 0x0000600040007a0c */ /* 0x000fe40003f66270 */
[C---:B----4-:R-:W-:Y:S01]  /*48f0*/  LOP3.LUT R62, R0.reuse, 0x28, RZ, 0xfc, !PT ;  /* 0x00000028003e7812 */ /* 0x050fe200078efcff */
[----:B------:R4:W-:Y:S01]  /*4900*/  LDGSTS.E [R2+0x2000], [R58.64], P1 ;  /* 0x020000003a027fae */ /* 0x0009e2000892184a */
[C---:B------:R-:W-:Y:S02]  /*4910*/  LOP3.LUT R64, R0.reuse, 0x2c, RZ, 0xfc, !PT ;  /* 0x0000002c00407812 */ /* 0x040fe400078efcff */
[C---:B------:R-:W-:Y:S01]  /*4920*/  LOP3.LUT R115, R0.reuse, 0x1e, RZ, 0xfc, !PT ;  /* 0x0000001e00737812 */ /* 0x040fe200078efcff */
[----:B------:R-:W-:Y:S01]  /*4930*/  STL.64 [R1+0x2a0], R248 ;  /* 0x0002a0f801007387 */ /* 0x000fe20000100a00 */
[----:B------:R-:W-:-:S02]  /*4940*/  LOP3.LUT R116, R0, 0x22, RZ, 0xfc, !PT ;  /* 0x0000002200747812 */ /* 0x000fc400078efcff */
[----:B-----5:R-:W-:Y:S01]  /*4950*/  IADD3 R60, P4, R60, R118, RZ ;  /* 0x000000763c3c7210 */ /* 0x020fe20007f9e0ff */
[----:B------:R4:W-:Y:S01]  /*4960*/  STL.64 [R1+0x2a8], R58 ;  /* 0x0002a83a01007387 */ /* 0x0009e20000100a00 */
[----:B-1----:R-:W-:Y:S02]  /*4970*/  LOP3.LUT R156, R0, 0x2e, RZ, 0xfc, !PT ;  /* 0x0000002e009c7812 */ /* 0x002fe400078efcff */
[----:B------:R-:W-:Y:S02]  /*4980*/  LEA.HI.X.SX32 R61, R100, R4, 0x2, P4 ;  /* 0x00000004643d7211 */ /* 0x000fe400020f16ff */
[----:B------:R-:W-:Y:S02]  /*4990*/  ISETP.GE.AND P4, PT, R63, c[0x0][0x180], PT ;  /* 0x000060003f007a0c */ /* 0x000fe40003f86270 */
[----:B------:R-:W-:Y:S01]  /*49a0*/  SEL R63, R117, RZ, !P3 ;  /* 0x000000ff753f7207 */ /* 0x000fe20005800000 */
[----:B------:R1:W-:Y:S01]  /*49b0*/  LDGSTS.E [R2+0x2800], [R60.64], P0 ;  /* 0x028000003c027fae */ /* 0x0003e2000812184a */
[----:B------:R-:W-:-:S02]  /*49c0*/  ISETP.GE.AND P3, PT, R62, c[0x0][0x180], PT ;  /* 0x000060003e007a0c */ /* 0x000fc40003f66270 */
[----:B------:R-:W-:Y:S01]  /*49d0*/  SEL R62, R117, RZ, !P4 ;  /* 0x000000ff753e7207 */ /* 0x000fe20006000000 */
[----:B------:R5:W-:Y:S01]  /*49e0*/  LDGSTS.E [R2+0x3000], [R28.64], P2 ;  /* 0x030000001c027fae */ /* 0x000be2000912184a */
[----:B------:R-:W-:Y:S02]  /*49f0*/  ISETP.NE.U32.AND P1, PT, R63, RZ, PT ;  /* 0x000000ff3f00720c */ /* 0x000fe40003f25070 */
[----:B------:R-:W-:Y:S01]  /*4a00*/  ISETP.GE.AND P4, PT, R64, c[0x0][0x180], PT ;  /* 0x0000600040007a0c */ /* 0x000fe20003f86270 */
[----:B------:R-:W-:Y:S01]  /*4a10*/  STL [R1+0x298], R61 ;  /* 0x0002983d01007387 */ /* 0x000fe20000100800 */
[----:B------:R-:W-:Y:S02]  /*4a20*/  SEL R63, R117, RZ, !P3 ;  /* 0x000000ff753f7207 */ /* 0x000fe40005800000 */
[----:B------:R-:W-:Y:S01]  /*4a30*/  LOP3.LUT R64, R0, 0x30, RZ, 0xfc, !PT ;  /* 0x0000003000407812 */ /* 0x000fe200078efcff */
[----:B------:R-:W-:Y:S01]  /*4a40*/  STL [R1+0x294], R29 ;  /* 0x0002941d01007387 */ /* 0x000fe20000100800 */
[----:B------:R-:W-:-:S02]  /*4a50*/  ISETP.NE.U32.AND P3, PT, R62, RZ, PT ;  /* 0x000000ff3e00720c */ /* 0x000fc40003f65070 */
[----:B------:R-:W-:Y:S01]  /*4a60*/  ISETP.NE.U32.AND P0, PT, R63, RZ, PT ;  /* 0x000000ff3f00720c */ /* 0x000fe20003f05070 */
[----:B------:R1:W-:Y:S01]  /*4a70*/  LDGSTS.E [R2+0x3800], [R14.64], P5 ;  /* 0x038000000e027fae */ /* 0x0003e2000a92184a */
[----:B------:R-:W-:Y:S02]  /*4a80*/  ISETP.GE.AND P2, PT, R64, c[0x0][0x180], PT ;  /* 0x0000600040007a0c */ /* 0x000fe40003f46270 */
[C---:B------:R-:W-:Y:S01]  /*4a90*/  SEL R62, R117.reuse, RZ, !P4 ;  /* 0x000000ff753e7207 */ /* 0x040fe20006000000 */
[----:B------:R-:W-:Y:S01]  /*4aa0*/  STL [R1+0x2b0], R28 ;  /* 0x0002b01c01007387 */ /* 0x000fe20000100800 */
[C---:B----4-:R-:W-:Y:S02]  /*4ab0*/  LOP3.LUT R59, R0.reuse, 0x34, RZ, 0xfc, !PT ;  /* 0x00000034003b7812 */ /* 0x050fe400078efcff */
[----:B------:R-:W-:Y:S01]  /*4ac0*/  LOP3.LUT R58, R0, 0x38, RZ, 0xfc, !PT ;  /* 0x00000038003a7812 */ /* 0x000fe200078efcff */
[----:B------:R1:W-:Y:S01]  /*4ad0*/  STL [R1+0x290], R15 ;  /* 0x0002900f01007387 */ /* 0x0003e20000100800 */
[----:B------:R-:W-:-:S02]  /*4ae0*/  SEL R63, R117, RZ, !P2 ;  /* 0x000000ff753f7207 */ /* 0x000fc40005000000 */
[----:B------:R-:W-:Y:S01]  /*4af0*/  ISETP.NE.U32.AND P4, PT, R62, RZ, PT ;  /* 0x000000ff3e00720c */ /* 0x000fe20003f85070 */
[----:B------:R4:W-:Y:S01]  /*4b00*/  LDGSTS.E [R2+0x4000], [R54.64], P1 ;  /* 0x0400000036027fae */ /* 0x0009e2000892184a */
[----:B------:R-:W-:Y:S02]  /*4b10*/  ISETP.GE.AND P5, PT, R59, c[0x0][0x180], PT ;  /* 0x000060003b007a0c */ /* 0x000fe40003fa6270 */
[----:B------:R-:W-:Y:S01]  /*4b20*/  ISETP.GE.AND P2, PT, R58, c[0x0][0x180], PT ;  /* 0x000060003a007a0c */ /* 0x000fe20003f46270 */
[----:B------:R2:W-:Y:S01]  /*4b30*/  LDGSTS.E [R2+0x4800], [R44.64], P3 ;  /* 0x048000002c027fae */ /* 0x0005e2000992184a */
[----:B------:R-:W-:Y:S02]  /*4b40*/  ISETP.NE.U32.AND P1, PT, R63, RZ, PT ;  /* 0x000000ff3f00720c */ /* 0x000fe40003f25070 */
[----:B-1----:R-:W-:Y:S01]  /*4b50*/  LOP3.LUT R15, R0, 0x3c, RZ, 0xfc, !PT ;  /* 0x0000003c000f7812 */ /* 0x002fe200078efcff */
[----:B------:R1:W-:Y:S01]  /*4b60*/  LDGSTS.E [R2+0x5000], [R26.64], P0 ;  /* 0x050000001a027fae */ /* 0x0003e2000812184a */
[----:B------:R-:W-:-:S02]  /*4b70*/  SEL R62, R117, RZ, !P5 ;  /* 0x000000ff753e7207 */ /* 0x000fc40006800000 */
[----:B------:R-:W-:Y:S01]  /*4b80*/  SEL R63, R117, RZ, !P2 ;  /* 0x000000ff753f7207 */ /* 0x000fe20005000000 */
[----:B------:R1:W-:Y:S01]  /*4b90*/  LDGSTS.E [R2+0x5800], [R18.64], P4 ;  /* 0x0580000012027fae */ /* 0x0003e2000a12184a */
[----:B-----5:R-:W-:Y:S02]  /*4ba0*/  LOP3.LUT R29, R0, 0x40, RZ, 0xfc, !PT ;  /* 0x00000040001d7812 */ /* 0x020fe400078efcff */
[----:B------:R-:W-:Y:S01]  /*4bb0*/  ISETP.GE.AND P5, PT, R15, c[0x0][0x180], PT ;  /* 0x000060000f007a0c */ /* 0x000fe20003fa6270 */
[----:B------:R-:W-:Y:S01]  /*4bc0*/  STL [R1+0x28c], R55 ;  /* 0x00028c3701007387 */ /* 0x000fe20000100800 */
[----:B------:R-:W-:Y:S02]  /*4bd0*/  ISETP.NE.U32.AND P2, PT, R62, RZ, PT ;  /* 0x000000ff3e00720c */ /* 0x000fe40003f45070 */
[----:B------:R-:W-:Y:S01]  /*4be0*/  ISETP.NE.U32.AND P3, PT, R63, RZ, PT ;  /* 0x000000ff3f00720c */ /* 0x000fe20003f65070 */
[----:B------:R5:W-:Y:S01]  /*4bf0*/  LDGSTS.E [R2+0x6000], [R34.64], P1 ;  /* 0x0600000022027fae */ /* 0x000be2000892184a */
[----:B------:R-:W-:-:S02]  /*4c00*/  ISETP.GE.AND P0, PT, R29, c[0x0][0x180], PT ;  /* 0x000060001d007a0c */ /* 0x000fc40003f06270 */
[C---:B------:R-:W-:Y:S01]  /*4c10*/  SEL R62, R117.reuse, RZ, !P5 ;  /* 0x000000ff753e7207 */ /* 0x040fe20006800000 */
[----:B------:R-:W-:Y:S01]  /*4c20*/  STL [R1+0x288], R45 ;  /* 0x0002882d01007387 */ /* 0x000fe20000100800 */
[C---:B------:R-:W-:Y:S02]  /*4c30*/  LOP3.LUT R15, R0.reuse, 0x44, RZ, 0xfc, !PT ;  /* 0x00000044000f7812 */ /* 0x040fe400078efcff */
[----:B------:R-:W-:Y:S01]  /*4c40*/  LOP3.LUT R28, R0, 0x48, RZ, 0xfc, !PT ;  /* 0x00000048001c7812 */ /* 0x000fe200078efcff */
[----:B------:R1:W-:Y:S01]  /*4c50*/  STL [R1+0x284], R27 ;  /* 0x0002841b01007387 */ /* 0x0003e20000100800 */
[----:B------:R-:W-:Y:S02]  /*4c60*/  SEL R63, R117, RZ, !P0 ;  /* 0x000000ff753f7207 */ /* 0x000fe40004000000 */
[----:B------:R-:W-:Y:S01]  /*4c70*/  ISETP.NE.U32.AND P5, PT, R62, RZ, PT ;  /* 0x000000ff3e00720c */ /* 0x000fe20003fa5070 */
[----:B------:R1:W-:Y:S01]  /*4c80*/  LDGSTS.E [R2+0x6800], [R22.64], P2 ;  /* 0x0680000016027fae */ /* 0x0003e2000912184a */
[----:B------:R-:W-:-:S02]  /*4c90*/  ISETP.GE.AND P4, PT, R15, c[0x0][0x180], PT ;  /* 0x000060000f007a0c */ /* 0x000fc40003f86270 */
[----:B------:R-:W-:Y:S01]  /*4ca0*/  LOP3.LUT R15, R0, 0x4c, RZ, 0xfc, !PT ;  /* 0x0000004c000f7812 */ /* 0x000fe200078efcff */
[----:B------:R2:W-:Y:S01]  /*4cb0*/  LDGSTS.E [R2+0x7000], [R24.64], P3 ;  /* 0x0700000018027fae */ /* 0x0005e2000992184a */
[----:B------:R-:W-:Y:S01]  /*4cc0*/  ISETP.GE.AND P0, PT, R28, c[0x0][0x180], PT ;  /* 0x000060001c007a0c */ /* 0x000fe20003f06270 */
[----:B------:R-:W-:Y:S01]  /*4cd0*/  IMAD.SHL.U32 R28, R110, 0x4, RZ ;  /* 0x000000046e1c7824 */ /* 0x000fe200078e00ff */
[----:B------:R-:W-:Y:S01]  /*4ce0*/  ISETP.NE.U32.AND P1, PT, R63, RZ, PT ;  /* 0x000000ff3f00720c */ /* 0x000fe20003f25070 */
[----:B------:R2:W-:Y:S01]  /*4cf0*/  STL [R1+0x280], R19 ;  /* 0x0002801301007387 */ /* 0x0005e20000100800 */
[----:B------:R-:W-:Y:S02]  /*4d00*/  SEL R62, R117, RZ, !P4 ;  /* 0x000000ff753e7207 */ /* 0x000fe40006000000 */
[----:B------:R-:W-:Y:S01]  /*4d10*/  ISETP.GE.AND P4, PT, R15, c[0x0][0x180], PT ;  /* 0x000060000f007a0c */ /* 0x000fe20003f86270 */
[----:B------:R2:W-:Y:S01]  /*4d20*/  LDGSTS.E [R2+0x7800], [R20.64], P5 ;  /* 0x0780000014027fae */ /* 0x0005e2000a92184a */
[----:B------:R-:W-:-:S02]  /*4d30*/  SEL R63, R117, RZ, !P0 ;  /* 0x000000ff753f7207 */ /* 0x000fc40004000000 */
[----:B-1----:R-:W-:Y:S01]  /*4d40*/  LOP3.LUT R27, R0, 0x50, RZ, 0xfc, !PT ;  /* 0x00000050001b7812 */ /* 0x002fe200078efcff */
[----:B------:R-:W-:Y:S01]  /*4d50*/  STL [R1+0x27c], R35 ;  /* 0x00027c2301007387 */ /* 0x000fe20000100800 */
[----:B------:R-:W-:Y:S02]  /*4d60*/  ISETP.NE.U32.AND P0, PT, R62, RZ, PT ;  /* 0x000000ff3e00720c */ /* 0x000fe40003f05070 */
[----:B------:R-:W-:Y:S01]  /*4d70*/  SEL R62, R117, RZ, !P4 ;  /* 0x000000ff753e7207 */ /* 0x000fe20006000000 */
[----:B------:R1:W-:Y:S01]  /*4d80*/  LDGSTS.E [R2+0x8000], [R16.64], P1 ;  /* 0x0800000010027fae */ /* 0x0003e2000892184a */
[----:B------:R-:W-:Y:S02]  /*4d90*/  ISETP.NE.U32.AND P2, PT, R63, RZ, PT ;  /* 0x000000ff3f00720c */ /* 0x000fe40003f45070 */
[----:B------:R-:W-:Y:S01]  /*4da0*/  ISETP.GE.AND P3, PT, R27, c[0x0][0x180], PT ;  /* 0x000060001b007a0c */ /* 0x000fe20003f66270 */
[----:B------:R1:W-:Y:S01]  /*4db0*/  STL [R1+0x278], R25 ;  /* 0x0002781901007387 */ /* 0x0003e20000100800 */
[----:B------:R-:W-:-:S02]  /*4dc0*/  LOP3.LUT R15, R0, 0x54, RZ, 0xfc, !PT ;  /* 0x00000054000f7812 */ /* 0x000fc400078efcff */
[----:B--2---:R-:W-:Y:S01]  /*4dd0*/  LOP3.LUT R19, R0, 0x58, RZ, 0xfc, !PT ;  /* 0x0000005800137812 */ /* 0x004fe200078efcff */
[----:B------:R-:W-:Y:S01]  /*4de0*/  STL [R1+0x274], R37 ;  /* 0x0002742501007387 */ /* 0x000fe20000100800 */
[----:B------:R-:W-:Y:S02]  /*4df0*/  ISETP.NE.U32.AND P4, PT, R62, RZ, PT ;  /* 0x000000ff3e00720c */ /* 0x000fe40003f85070 */
[----:B------:R-:W-:Y:S01]  /*4e00*/  SEL R63, R117, RZ, !P3 ;  /* 0x000000ff753f7207 */ /* 0x000fe20005800000 */
[----:B------:R2:W-:Y:S01]  /*4e10*/  LDGSTS.E [R2+0x8800], [R50.64], P0 ;  /* 0x0880000032027fae */ /* 0x0005e2000812184a */
[----:B------:R-:W-:Y:S02]  /*4e20*/  ISETP.GE.AND P5, PT, R15, c[0x0][0x180], PT ;  /* 0x000060000f007a0c */ /* 0x000fe40003fa6270 */
[----:B------:R-:W-:Y:S01]  /*4e30*/  LOP3.LUT R15, R0, 0x5c, RZ, 0xfc, !PT ;  /* 0x0000005c000f7812 */ /* 0x000fe200078efcff */
[----:B------:R2:W-:Y:S01]  /*4e40*/  LDGSTS.E [R2+0x9000], [R36.64], P2 ;  /* 0x0900000024027fae */ /* 0x0005e2000912184a */
[----:B------:R-:W-:-:S02]  /*4e50*/  ISETP.GE.AND P3, PT, R19, c[0x0][0x180], PT ;  /* 0x0000600013007a0c */ /* 0x000fc40003f66270 */
[----:B------:R-:W-:Y:S02]  /*4e60*/  ISETP.NE.U32.AND P1, PT, R63, RZ, PT ;  /* 0x000000ff3f00720c */ /* 0x000fe40003f25070 */
[----:B------:R-:W-:Y:S01]  /*4e70*/  SEL R62, R117, RZ, !P5 ;  /* 0x000000ff753e7207 */ /* 0x000fe20006800000 */
[----:B------:R2:W-:Y:S01]  /*4e80*/  LDGSTS.E [R2+0x9800], [R30.64], P4 ;  /* 0x098000001e027fae */ /* 0x0005e2000a12184a */
[----:B------:R-:W-:Y:S02]  /*4e90*/  ISETP.GE.AND P5, PT, R15, c[0x0][0x180], PT ;  /* 0x000060000f007a0c */ /* 0x000fe40003fa6270 */
[----:B------:R-:W-:Y:S02]  /*4ea0*/  SEL R63, R117, RZ, !P3 ;  /* 0x000000ff753f7207 */ /* 0x000fe40005800000 */
[----:B-1----:R-:W-:Y:S02]  /*4eb0*/  LOP3.LUT R25, R0, 0x60, RZ, 0xfc, !PT ;  /* 0x0000006000197812 */ /* 0x002fe400078efcff */
[----:B------:R-:W-:-:S02]  /*4ec0*/  ISETP.NE.U32.AND P3, PT, R62, RZ, PT ;  /* 0x000000ff3e00720c */ /* 0x000fc40003f65070 */
[----:B------:R-:W-:Y:S01]  /*4ed0*/  SEL R62, R117, RZ, !P5 ;  /* 0x000000ff753e7207 */ /* 0x000fe20006800000 */
[----:B------:R1:W-:Y:S01]  /*4ee0*/  LDGSTS.E [R2+0xa000], [R6.64], P1 ;  /* 0x0a00000006027fae */ /* 0x0003e2000892184a */
[----:B------:R-:W-:Y:S02]  /*4ef0*/  ISETP.NE.U32.AND P0, PT, R63, RZ, PT ;  /* 0x000000ff3f00720c */ /* 0x000fe40003f05070 */
[C---:B------:R-:W-:Y:S02]  /*4f00*/  LOP3.LUT R15, R0.reuse, 0x64, RZ, 0xfc, !PT ;  /* 0x00000064000f7812 */ /* 0x040fe400078efcff */
[----:B------:R-:W-:Y:S02]  /*4f10*/  ISETP.GE.AND P2, PT, R25, c[0x0][0x180], PT ;  /* 0x0000600019007a0c */ /* 0x000fe40003f46270 */
[----:B------:R-:W-:Y:S02]  /*4f20*/  LOP3.LUT R19, R0, 0x68, RZ, 0xfc, !PT ;  /* 0x0000006800137812 */ /* 0x000fe400078efcff */
[----:B------:R-:W-:Y:S01]  /*4f30*/  ISETP.NE.U32.AND P5, PT, R62, RZ, PT ;  /* 0x000000ff3e00720c */ /* 0x000fe20003fa5070 */
[----:B------:R1:W-:Y:S01]  /*4f40*/  LDGSTS.E [R2+0xa800], [R10.64], P3 ;  /* 0x0a8000000a027fae */ /* 0x0003e2000992184a */
[----:B------:R-:W-:-:S02]  /*4f50*/  ISETP.GE.AND P4, PT, R15, c[0x0][0x180], PT ;  /* 0x000060000f007a0c */ /* 0x000fc40003f86270 */
[----:B------:R-:W-:Y:S01]  /*4f60*/  SEL R63, R117, RZ, !P2 ;  /* 0x000000ff753f7207 */ /* 0x000fe20005000000 */
[----:B------:R1:W-:Y:S01]  /*4f70*/  LDGSTS.E [R2+0xb000], [R12.64], P0 ;  /* 0x0b0000000c027fae */ /* 0x0003e2000812184a */
[----:B------:R-:W-:Y:S02]  /*4f80*/  LOP3.LUT R15, R0, 0x6c, RZ, 0xfc, !PT ;  /* 0x0000006c000f7812 */ /* 0x000fe400078efcff */
[----:B------:R-:W-:Y:S02]  /*4f90*/  ISETP.GE.AND P2, PT, R19, c[0x0][0x180], PT ;  /* 0x0000600013007a0c */ /* 0x000fe40003f46270 */
[----:B------:R-:W-:Y:S02]  /*4fa0*/  SEL R62, R117, RZ, !P4 ;  /* 0x000000ff753e7207 */ /* 0x000fe40006000000 */
[----:B------:R-:W-:Y:S01]  /*4fb0*/  ISETP.NE.U32.AND P1, PT, R63, RZ, PT ;  /* 0x000000ff3f00720c */ /* 0x000fe20003f25070 */
[----:B------:R1:W-:Y:S01]  /*4fc0*/  LDGSTS.E [R2+0xb800], [R32.64], P5 ;  /* 0x0b80000020027fae */ /* 0x0003e2000a92184a */
[----:B------:R-:W-:-:S02]  /*4fd0*/  ISETP.GE.AND P4, PT, R15, c[0x0][0x180], PT ;  /* 0x000060000f007a0c */ /* 0x000fc40003f86270 */
[----:B------:R-:W-:Y:S02]  /*4fe0*/  LOP3.LUT R25, R0, 0x70, RZ, 0xfc, !PT ;  /* 0x0000007000197812 */ /* 0x000fe400078efcff */
[C---:B------:R-:W-:Y:S02]  /*4ff0*/  SEL R63, R117.reuse, RZ, !P2 ;  /* 0x000000ff753f7207 */ /* 0x040fe40005000000 */
[----:B------:R-:W-:Y:S02]  /*5000*/  ISETP.NE.U32.AND P2, PT, R62, RZ, PT ;  /* 0x000000ff3e00720c */ /* 0x000fe40003f45070 */
[----:B------:R-:W-:Y:S02]  /*5010*/  SEL R62, R117, RZ, !P4 ;  /* 0x000000ff753e7207 */ /* 0x000fe40006000000 */
[----:B------:R-:W-:Y:S01]  /*5020*/  LOP3.LUT R15, R0, 0x74, RZ, 0xfc, !PT ;  /* 0x00000074000f7812 */ /* 0x000fe200078efcff */
[----:B------:R1:W-:Y:S01]  /*5030*/  LDGSTS.E [R2+0xc000], [R8.64], P1 ;  /* 0x0c00000008027fae */ /* 0x0003e2000892184a */
[----:B------:R-:W-:-:S02]  /*5040*/  ISETP.GE.AND P0, PT, R25, c[0x0][0x180], PT ;  /* 0x0000600019007a0c */ /* 0x000fc40003f06270 */
[----:B------:R-:W-:Y:S02]  /*5050*/  ISETP.NE.U32.AND P3, PT, R63, RZ, PT ;  /* 0x000000ff3f00720c */ /* 0x000fe40003f65070 */
[----:B------:R-:W-:Y:S02]  /*5060*/  LOP3.LUT R19, R0, 0x78, RZ, 0xfc, !PT ;  /* 0x0000007800137812 */ /* 0x000fe400078efcff */
[----:B------:R-:W-:Y:S01]  /*5070*/  ISETP.NE.U32.AND P4, PT, R62, RZ, PT ;  /* 0x000000ff3e00720c */ /* 0x000fe20003f85070 */
[----:B------:R1:W-:Y:S01]  /*5080*/  LDGSTS.E [R2+0xc800], [R56.64], P2 ;  /* 0x0c80000038027fae */ /* 0x0003e2000912184a */
[----:B------:R-:W-:Y:S02]  /*5090*/  ISETP.GE.AND P5, PT, R15, c[0x0][0x180], PT ;  /* 0x000060000f007a0c */ /* 0x000fe40003fa6270 */
[----:B------:R-:W-:Y:S02]  /*50a0*/  SEL R63, R117, RZ, !P0 ;  /* 0x000000ff753f7207 */ /* 0x000fe40004000000 */
[----:B------:R-:W-:-:S02]  /*50b0*/  ISETP.GE.AND P0, PT, R19, c[0x0][0x180], PT ;  /* 0x0000600013007a0c */ /* 0x000fc40003f06270 */
[C---:B------:R-:W-:Y:S01]  /*50c0*/  LOP3.LUT R15, R0.reuse, 0x7c, RZ, 0xfc, !PT ;  /* 0x0000007c000f7812 */ /* 0x040fe200078efcff */
[----:B------:R1:W-:Y:S01]  /*50d0*/  LDGSTS.E [R2+0xd000], [R52.64], P3 ;  /* 0x0d00000034027fae */ /* 0x0003e2000992184a */
[----:B------:R-:W-:Y:S02]  /*50e0*/  SEL R62, R117, RZ, !P5 ;  /* 0x000000ff753e7207 */ /* 0x000fe40006800000 */
[----:B------:R-:W-:Y:S01]  /*50f0*/  ISETP.NE.U32.AND P1, PT, R63, RZ, PT ;  /* 0x000000ff3f00720c */ /* 0x000fe20003f25070 */
[----:B------:R1:W-:Y:S01]  /*5100*/  LDGSTS.E [R2+0xd800], [R48.64], P4 ;  /* 0x0d80000030027fae */ /* 0x0003e2000a12184a */
[----:B------:R-:W-:Y:S02]  /*5110*/  SEL R63, R117, RZ, !P0 ;  /* 0x000000ff753f7207 */ /* 0x000fe40004000000 */
[----:B------:R-:W-:Y:S02]  /*5120*/  LOP3.LUT R25, R0, 0x2, RZ, 0xfc, !PT ;  /* 0x0000000200197812 */ /* 0x000fe400078efcff */
[----:B------:R-:W-:-:S02]  /*5130*/  ISETP.GE.AND P5, PT, R15, c[0x0][0x180], PT ;  /* 0x000060000f007a0c */ /* 0x000fc40003fa6270 */
[----:B------:R-:W-:Y:S02]  /*5140*/  ISETP.NE.U32.AND P0, PT, R62, RZ, PT ;  /* 0x000000ff3e00720c */ /* 0x000fe40003f05070 */
[----:B------:R-:W-:Y:S02]  /*5150*/  ISETP.NE.U32.AND P2, PT, R63, RZ, PT ;  /* 0x000000ff3f00720c */ /* 0x000fe40003f45070 */
[C---:B------:R-:W-:Y:S01]  /*5160*/  LOP3.LUT R15, R0.reuse, 0x6, RZ, 0xfc, !PT ;  /* 0x00000006000f7812 */ /* 0x040fe200078efcff */
[----:B------:R1:W-:Y:S01]  /*5170*/  LDGSTS.E [R2+0xe000], [R46.64], P1 ;  /* 0x0e0000002e027fae */ /* 0x0003e2000892184a */
[----:B------:R-:W-:Y:S02]  /*5180*/  ISETP.GE.AND P3, PT, R25, c[0x0][0x180], PT ;  /* 0x0000600019007a0c */ /* 0x000fe40003f66270 */
[----:B------:R-:W-:Y:S02]  /*5190*/  SEL R62, R117, RZ, !P5 ;  /* 0x000000ff753e7207 */ /* 0x000fe40006800000 */
[----:B------:R-:W-:-:S02]  /*51a0*/  LOP3.LUT R19, R0, 0xa, RZ, 0xfc, !PT ;  /* 0x0000000a00137812 */ /* 0x000fc400078efcff */
[----:B------:R-:W-:Y:S01]  /*51b0*/  ISETP.GE.AND P4, PT, R15, c[0x0][0x180], PT ;  /* 0x000060000f007a0c */ /* 0x000fe20003f86270 */
[----:B------:R1:W-:Y:S01]  /*51c0*/  LDGSTS.E [R2+0xe800], [R42.64], P0 ;  /* 0x0e8000002a027fae */ /* 0x0003e2000812184a */
[----:B------:R-:W-:Y:S02]  /*51d0*/  LOP3.LUT R15, R0, 0xe, RZ, 0xfc, !PT ;  /* 0x0000000e000f7812 */ /* 0x000fe400078efcff */
[----:B------:R-:W-:Y:S01]  /*51e0*/  SEL R63, R117, RZ, !P3 ;  /* 0x000000ff753f7207 */ /* 0x000fe20005800000 */
[----:B------:R1:W-:Y:S01]  /*51f0*/  LDGSTS.E [R2+0xf000], [R40.64], P2 ;  /* 0x0f00000028027fae */ /* 0x0003e2000912184a */
[----:B------:R-:W-:Y:S02]  /*5200*/  ISETP.NE.U32.AND P5, PT, R62, RZ, PT ;  /* 0x000000ff3e00720c */ /* 0x000fe40003fa5070 */
[----:B------:R-:W-:Y:S02]  /*5210*/  ISETP.GE.AND P3, PT, R19, c[0x0][0x180], PT ;  /* 0x0000600013007a0c */ /* 0x000fe40003f66270 */
[----:B------:R-:W-:-:S02]  /*5220*/  SEL R62, R117, RZ, !P4 ;  /* 0x000000ff753e7207 */ /* 0x000fc40006000000 */
[----:B------:R-:W-:Y:S02]  /*5230*/  ISETP.GE.AND P4, PT, R15, c[0x0][0x180], PT ;  /* 0x000060000f007a0c */ /* 0x000fe40003f86270 */
[----:B------:R-:W-:Y:S02]  /*5240*/  ISETP.NE.U32.AND P1, PT, R63, RZ, PT ;  /* 0x000000ff3f00720c */ /* 0x000fe40003f25070 */
[C---:B------:R-:W-:Y:S02]  /*5250*/  SEL R63, R117.reuse, RZ, !P3 ;  /* 0x000000ff753f7207 */ /* 0x040fe40005800000 */
[----:B------:R-:W-:Y:S01]  /*5260*/  ISETP.NE.U32.AND P3, PT, R62, RZ, PT ;  /* 0x000000ff3e00720c */ /* 0x000fe20003f65070 */
[----:B------:R1:W-:Y:S01]  /*5270*/  LDGSTS.E [R2+0xf800], [R38.64], P5 ;  /* 0x0f80000026027fae */ /* 0x0003e2000a92184a */
[----:B------:R-:W-:Y:S02]  /*5280*/  SEL R62, R117, RZ, !P4 ;  /* 0x000000ff753e7207 */ /* 0x000fe40006000000 */
[----:B------:R-:W-:Y:S01]  /*5290*/  IADD3 R108, P2, R28, R118, RZ ;  /* 0x000000761c6c7210 */ /* 0x000fe20007f5e0ff */
[----:B------:R-:W-:Y:S01]  /*52a0*/  IMAD.SHL.U32 R28, R106, 0x4, RZ ;  /* 0x000000046a1c7824 */ /* 0x000fe200078e00ff */
[----:B------:R-:W-:Y:S01]  /*52b0*/  ISETP.NE.U32.AND P0, PT, R63, RZ, PT ;  /* 0x000000ff3f00720c */ /* 0x000fe20003f05070 */
[----:B------:R-:W-:Y:S01]  /*52c0*/  IMAD.SHL.U32 R63, R104, 0x4, RZ ;  /* 0x00000004683f7824 */ /* 0x000fe200078e00ff */
[----:B------:R-:W-:Y:S01]  /*52d0*/  ISETP.NE.U32.AND P4, PT, R62, RZ, PT ;  /* 0x000000ff3e00720c */ /* 0x000fe20003f85070 */
[----:B------:R-:W-:Y:S01]  /*52e0*/  IMAD.SHL.U32 R62, R102, 0x4, RZ ;  /* 0x00000004663e7824 */ /* 0x000fe200078e00ff */
[----:B------:R-:W-:Y:S01]  /*52f0*/  LOP3.LUT R27, R2, 0x40, RZ, 0x3c, !PT ;  /* 0x00000040021b7812 */ /* 0x000fe200078e3cff */
[----:B------:R1:W-:Y:S01]  /*5300*/  STL [R1+0x160], R28 ;  /* 0x0001601c01007387 */ /* 0x0003e20000100800 */
[----:B------:R-:W-:-:S02]  /*5310*/  LEA.HI.X.SX32 R109, R110, R4, 0x2, P2 ;  /* 0x000000046e6d7211 */ /* 0x000fc400010f16ff */
[----:B------:R-:W-:Y:S01]  /*5320*/  IADD3 R250, P2, R63, R118, RZ ;  /* 0x000000763ffa7210 */ /* 0x000fe20007f5e0ff */
[----:B------:R-:W-:Y:S01]  /*5330*/  STL [R1+0x158], R63 ;  /* 0x0001583f01007387 */ /* 0x000fe20000100800 */
[----:B------:R-:W-:Y:S02]  /*5340*/  LOP3.LUT R157, R0, 0x32, RZ, 0xfc, !PT ;  /* 0x00000032009d7812 */ /* 0x000fe400078efcff */
[----:B------:R-:W-:Y:S01]  /*5350*/  LEA.HI.X.SX32 R251, R104, R4, 0x2, P2 ;  /* 0x0000000468fb7211 */ /* 0x000fe200010f16ff */
[----:B------:R2:W-:Y:S01]  /*5360*/  STL [R1+0x150], R62 ;  /* 0x0001503e01007387 */ /* 0x0005e20000100800 */
[CC--:B------:R-:W-:Y:S02]  /*5370*/  LEA R66, P2, R67.reuse, R118.reuse, 0x2 ;  /* 0x0000007643427211 */ /* 0x0c0fe400078410ff */
[----:B-1----:R-:W-:Y:S01]  /*5380*/  IADD3 R28, P5, R28, R118, RZ ;  /* 0x000000761c1c7210 */ /* 0x002fe20007fbe0ff */
[----:B------:R1:W-:Y:S01]  /*5390*/  LDGSTS.E [R27+0x400], [R108.64], P1 ;  /* 0x004000006c1b7fae */ /* 0x0003e2000892184a */
[----:B------:R-:W-:-:S02]  /*53a0*/  LEA.HI.X.SX32 R67, R67, R4, 0x2, P2 ;  /* 0x0000000443437211 */ /* 0x000fc400010f16ff */
[----:B------:R-:W-:Y:S01]  /*53b0*/  LEA.HI.X.SX32 R29, R106, R4, 0x2, P5 ;  /* 0x000000046a1d7211 */ /* 0x000fe200028f16ff */
[----:B------:R-:W-:Y:S01]  /*53c0*/  STL.64 [R1+0x18], R108 ;  /* 0x0000186c01007387 */ /* 0x000fe20000100a00 */
[CC--:B------:R-:W-:Y:S02]  /*53d0*/  LEA R64, P5, R65.reuse, R118.reuse, 0x2 ;  /* 0x0000007641407211 */ /* 0x0c0fe400078a10ff */
[----:B--2---:R-:W-:Y:S01]  /*53e0*/  IADD3 R62, P1, R62, R118, RZ ;  /* 0x000000763e3e7210 */ /* 0x004fe20007f3e0ff */
[----:B------:R2:W-:Y:S01]  /*53f0*/  LDGSTS.E [R27+0xc00], [R28.64], P3 ;  /* 0x00c000001c1b7fae */ /* 0x0005e2000992184a */
[-C--:B------:R-:W-:Y:S02]  /*5400*/  LEA.HI.X.SX32 R65, R65, R4.reuse, 0x2, P5 ;  /* 0x0000000441417211 */ /* 0x080fe400028f16ff */
[----:B------:R-:W-:Y:S01]  /*5410*/  LEA.HI.X.SX32 R63, R102, R4, 0x2, P1 ;  /* 0x00000004663f7211 */ /* 0x000fe200008f16ff */
[----:B------:R2:W-:Y:S01]  /*5420*/  STL.64 [R1+0x8], R28 ;  /* 0x0000081c01007387 */ /* 0x0005e20000100a00 */
[----:B------:R-:W-:-:S02]  /*5430*/  LEA R68, P1, R69, R118, 0x2 ;  /* 0x0000007645447211 */ /* 0x000fc400078210ff */
[-C--:B------:R-:W-:Y:S01]  /*5440*/  LEA R70, P5, R71, R118.reuse, 0x2 ;  /* 0x0000007647467211 */ /* 0x080fe200078a10ff */
[----:B------:R1:W-:Y:S01]  /*5450*/  LDGSTS.E [R27+0x1400], [R250.64], P0 ;  /* 0x01400000fa1b7fae */ /* 0x0003e2000812184a */
[----:B------:R-:W-:Y:S02]  /*5460*/  LEA R72, P2, R73, R118, 0x2 ;  /* 0x0000007649487211 */ /* 0x000fe400078410ff */
[----:B------:R-:W-:Y:S01]  /*5470*/  LEA.HI.X.SX32 R69, R69, R4, 0x2, P1 ;  /* 0x0000000445457211 */ /* 0x000fe200008f16ff */
[----:B------:R1:W-:Y:S01]  /*5480*/  LDGSTS.E [R27+0x1c00], [R62.64], P4 ;  /* 0x01c000003e1b7fae */ /* 0x0003e2000a12184a */
[----:B------:R-:W-:Y:S02]  /*5490*/  LEA R74, P1, R75, R118, 0x2 ;  /* 0x000000764b4a7211 */ /* 0x000fe400078210ff */
[----:B------:R-:W-:Y:S01]  /*54a0*/  LEA.HI.X.SX32 R71, R71, R4, 0x2, P5 ;  /* 0x0000000447477211 */ /* 0x000fe200028f16ff */
[----:B--2---:R-:W-:Y:S01]  /*54b0*/  IMAD R28, R132, c[0x0][0x190], RZ ;  /* 0x00006400841c7a24 */ /* 0x004fe200078e02ff */
[----:B------:R-:W-:Y:S01]  /*54c0*/  LEA R76, P5, R77, R118, 0x2 ;  /* 0x000000764d4c7211 */ /* 0x000fe200078a10ff */
[----:B------:R-:W-:Y:S01]  /*54d0*/  IMAD R29, R142, c[0x0][0x190], RZ ;  /* 0x000064008e1d7a24 */ /* 0x000fe200078e02ff */
[----:B------:R-:W-:-:S02]  /*54e0*/  LEA.HI.X.SX32 R73, R73, R4, 0x2, P2 ;  /* 0x0000000449497211 */ /* 0x000fc400010f16ff */
[----:B------:R-:W-:Y:S02]  /*54f0*/  LEA R78, P2, R79, R118, 0x2 ;  /* 0x000000764f4e7211 */ /* 0x000fe400078410ff */
[----:B------:R-:W-:Y:S02]  /*5500*/  LEA.HI.X.SX32 R75, R75, R4, 0x2, P1 ;  /* 0x000000044b4b7211 */ /* 0x000fe400008f16ff */
[----:B------:R-:W-:Y:S02]  /*5510*/  LEA R80, P1, R81, R118, 0x2 ;  /* 0x0000007651507211 */ /* 0x000fe400078210ff */
[----:B------:R-:W-:Y:S02]  /*5520*/  LEA.HI.X.SX32 R77, R77, R4, 0x2, P5 ;  /* 0x000000044d4d7211 */ /* 0x000fe400028f16ff */
[----:B------:R-:W-:Y:S02]  /*5530*/  LEA R82, P5, R83, R118, 0x2 ;  /* 0x0000007653527211 */ /* 0x000fe400078a10ff */
        /* <DEDUP_REMOVED lines=25> */
[----:B-1----:R-:W-:Y:S02]  /*56d0*/  LEA R108, P2, R5, R118, 0x2 ;  /* 0x00000076056c7211 */ /* 0x002fe400078410ff */
[----:B------:R-:W-:Y:S02]  /*56e0*/  LEA.HI.X.SX32 R105, R105, R4, 0x2, P1 ;  /* 0x0000000469697211 */ /* 0x000fe400008f16ff */
[----:B------:R-:W-:Y:S02]  /*56f0*/  LEA R110, P1, R111, R118, 0x2 ;  /* 0x000000766f6e7211 */ /* 0x000fe400078210ff */
[----:B------:R-:W-:Y:S02]  /*5700*/  LEA.HI.X.SX32 R107, R107, R4, 0x2, P5 ;  /* 0x000000046b6b7211 */ /* 0x000fe400028f16ff */
[----:B------:R-:W-:Y:S02]  /*5710*/  LEA R112, P5, R113, R118, 0x2 ;  /* 0x0000007671707211 */ /* 0x000fe400078a10ff */
[----:B------:R-:W-:-:S02]  /*5720*/  LEA.HI.X.SX32 R109, R5, R4, 0x2, P2 ;  /* 0x00000004056d7211 */ /* 0x000fc400010f16ff */
[----:B------:R-:W-:Y:S02]  /*5730*/  ISETP.GE.AND P2, PT, R173, c[0x0][0x180], PT ;  /* 0x00006000ad007a0c */ /* 0x000fe40003f46270 */
[-C--:B------:R-:W-:Y:S02]  /*5740*/  LEA.HI.X.SX32 R111, R111, R4.reuse, 0x2, P1 ;  /* 0x000000046f6f7211 */ /* 0x080fe400008f16ff */
[----:B------:R-:W-:Y:S02]  /*5750*/  ISETP.GE.AND P1, PT, R172, c[0x0][0x180], PT ;  /* 0x00006000ac007a0c */ /* 0x000fe40003f26270 */
[----:B------:R-:W-:Y:S02]  /*5760*/  LEA.HI.X.SX32 R113, R113, R4, 0x2, P5 ;  /* 0x0000000471717211 */ /* 0x000fe400028f16ff */
[----:B------:R-:W-:Y:S02]  /*5770*/  ISETP.GE.AND P5, PT, R170, c[0x0][0x180], PT ;  /* 0x00006000aa007a0c */ /* 0x000fe40003fa6270 */
[----:B------:R-:W-:-:S02]  /*5780*/  SEL R5, R117, RZ, !P2 ;  /* 0x000000ff75057207 */ /* 0x000fc40005000000 */
[----:B------:R-:W-:Y:S02]  /*5790*/  ISETP.GE.AND P2, PT, R115, c[0x0][0x180], PT ;  /* 0x0000600073007a0c */ /* 0x000fe40003f46270 */
[C---:B------:R-:W-:Y:S02]  /*57a0*/  SEL R115, R117.reuse, RZ, !P1 ;  /* 0x000000ff75737207 */ /* 0x040fe40004800000 */
[----:B------:R-:W-:Y:S02]  /*57b0*/  ISETP.GE.AND P1, PT, R116, c[0x0][0x180], PT ;  /* 0x0000600074007a0c */ /* 0x000fe40003f26270 */
[----:B------:R-:W-:Y:S02]  /*57c0*/  SEL R116, R117, RZ, !P5 ;  /* 0x000000ff75747207 */ /* 0x000fe40006800000 */
[----:B------:R-:W-:Y:S02]  /*57d0*/  ISETP.GE.AND P5, PT, R119, c[0x0][0x180], PT ;  /* 0x0000600077007a0c */ /* 0x000fe40003fa6270 */
[----:B------:R-:W-:-:S02]  /*57e0*/  SEL R119, R117, RZ, !P2 ;  /* 0x000000ff75777207 */ /* 0x000fc40005000000 */
[----:B------:R-:W-:Y:S02]  /*57f0*/  ISETP.GE.AND P2, PT, R154, c[0x0][0x180], PT ;  /* 0x000060009a007a0c */ /* 0x000fe40003f46270 */
[C---:B------:R-:W-:Y:S02]  /*5800*/  SEL R154, R117.reuse, RZ, !P1 ;  /* 0x000000ff759a7207 */ /* 0x040fe40004800000 */
[----:B------:R-:W-:Y:S02]  /*5810*/  ISETP.GE.AND P1, PT, R156, c[0x0][0x180], PT ;  /* 0x000060009c007a0c */ /* 0x000fe40003f26270 */
[----:B------:R-:W-:Y:S02]  /*5820*/  SEL R156, R117, RZ, !P5 ;  /* 0x000000ff759c7207 */ /* 0x000fe40006800000 */
[----:B------:R-:W-:Y:S02]  /*5830*/  LOP3.LUT R160, R0, 0x3a, RZ, 0xfc, !PT ;  /* 0x0000003a00a07812 */ /* 0x000fe400078efcff */
[----:B------:R-:W-:-:S02]  /*5840*/  ISETP.GE.AND P5, PT, R157, c[0x0][0x180], PT ;  /* 0x000060009d007a0c */ /* 0x000fc40003fa6270 */
[C---:B------:R-:W-:Y:S02]  /*5850*/  SEL R157, R117.reuse, RZ, !P2 ;  /* 0x000000ff759d7207 */ /* 0x040fe40005000000 */
[----:B------:R-:W-:Y:S02]  /*5860*/  LOP3.LUT R161, R0, 0x3e, RZ, 0xfc, !PT ;  /* 0x0000003e00a17812 */ /* 0x000fe400078efcff */
[----:B------:R-:W-:Y:S02]  /*5870*/  ISETP.GE.AND P2, PT, R158, c[0x0][0x180], PT ;  /* 0x000060009e007a0c */ /* 0x000fe40003f46270 */
[C---:B------:R-:W-:Y:S02]  /*5880*/  SEL R158, R117.reuse, RZ, !P1 ;  /* 0x000000ff759e7207 */ /* 0x040fe40004800000 */
[----:B------:R-:W-:Y:S02]  /*5890*/  ISETP.GE.AND P1, PT, R160, c[0x0][0x180], PT ;  /* 0x00006000a0007a0c */ /* 0x000fe40003f26270 */
[----:B------:R-:W-:-:S02]  /*58a0*/  SEL R160, R117, RZ, !P5 ;  /* 0x000000ff75a07207 */ /* 0x000fc40006800000 */
[----:B------:R-:W-:Y:S02]  /*58b0*/  ISETP.GE.AND P5, PT, R161, c[0x0][0x180], PT ;  /* 0x00006000a1007a0c */ /* 0x000fe40003fa6270 */
[C---:B------:R-:W-:Y:S02]  /*58c0*/  SEL R161, R117.reuse, RZ, !P2 ;  /* 0x000000ff75a17207 */ /* 0x040fe40005000000 */
[----:B------:R-:W-:Y:S02]  /*58d0*/  ISETP.GE.AND P2, PT, R162, c[0x0][0x180], PT ;  /* 0x00006000a2007a0c */ /* 0x000fe40003f46270 */
[C---:B------:R-:W-:Y:S02]  /*58e0*/  SEL R162, R117.reuse, RZ, !P1 ;  /* 0x000000ff75a27207 */ /* 0x040fe40004800000 */
        /* <DEDUP_REMOVED lines=8> */
[----:B------:R-:W-:Y:S02]  /*5970*/  SEL R168, R117, RZ, !P5 ;  /* 0x000000ff75a87207 */ /* 0x000fe40006800000 */
[C---:B------:R-:W-:Y:S02]  /*5980*/  LOP3.LUT R59, R0.reuse, 0x5e, RZ, 0xfc, !PT ;  /* 0x0000005e003b7812 */ /* 0x040fe400078efcff */
[----:B------:R-:W-:Y:S02]  /*5990*/  ISETP.GE.AND P5, PT, R169, c[0x0][0x180], PT ;  /* 0x00006000a9007a0c */ /* 0x000fe40003fa6270 */
[C---:B------:R-:W-:Y:S02]  /*59a0*/  LOP3.LUT R58, R0.reuse, 0x62, RZ, 0xfc, !PT ;  /* 0x00000062003a7812 */ /* 0x040fe400078efcff */
[----:B------:R-:W-:Y:S02]  /*59b0*/  SEL R169, R117, RZ, !P2 ;  /* 0x000000ff75a97207 */ /* 0x000fe40005000000 */
[----:B------:R-:W-:Y:S01]  /*59c0*/  ISETP.GE.AND P2, PT, R61, c[0x0][0x180], PT ;  /* 0x000060003d007a0c */ /* 0x000fe20003f46270 */
[----:B------:R-:W-:Y:S01]  /*59d0*/  IMAD.MOV.U32 R61, RZ, RZ, c[0x0][0x188] ;  /* 0x00006200ff3d7624 */ /* 0x000fe200078e00ff */
[----:B----4-:R-:W-:-:S02]  /*59e0*/  LOP3.LUT R55, R0, 0x66, RZ, 0xfc, !PT ;  /* 0x0000006600377812 */ /* 0x010fc400078efcff */
[----:B------:R-:W-:Y:S01]  /*59f0*/  SEL R170, R117, RZ, !P1 ;  /* 0x000000ff75aa7207 */ /* 0x000fe20004800000 */
[----:B------:R-:W-:Y:S01]  /*5a00*/  IMAD R188, R61, 0x2, R188 ;  /* 0x000000023dbc7824 */ /* 0x000fe200078e02bc */
[----:B------:R-:W-:Y:S01]  /*5a10*/  ISETP.GE.AND P1, PT, R59, c[0x0][0x180], PT ;  /* 0x000060003b007a0c */ /* 0x000fe20003f26270 */
[----:B------:R-:W-:Y:S01]  /*5a20*/  IMAD R59, R145, c[0x0][0x190], RZ ;  /* 0x00006400913b7a24 */ /* 0x000fe200078e02ff */
[----:B------:R-:W-:Y:S02]  /*5a30*/  SEL R172, R117, RZ, !P5 ;  /* 0x000000ff75ac7207 */ /* 0x000fe40006800000 */
[----:B------:R-:W-:Y:S02]  /*5a40*/  LOP3.LUT R45, R0, 0x6a, RZ, 0xfc, !PT ;  /* 0x0000006a002d7812 */ /* 0x000fe400078efcff */
[----:B------:R-:W-:Y:S01]  /*5a50*/  ISETP.GE.AND P5, PT, R58, c[0x0][0x180], PT ;  /* 0x000060003a007a0c */ /* 0x000fe20003fa6270 */
[----:B------:R-:W-:Y:S01]  /*5a60*/  IMAD R58, R140, c[0x0][0x190], RZ ;  /* 0x000064008c3a7a24 */ /* 0x000fe200078e02ff */
[----:B------:R-:W-:-:S02]  /*5a70*/  LOP3.LUT R37, R0, 0x6e, RZ, 0xfc, !PT ;  /* 0x0000006e00257812 */ /* 0x000fc400078efcff */
[----:B------:R-:W-:Y:S02]  /*5a80*/  SEL R173, R117, RZ, !P2 ;  /* 0x000000ff75ad7207 */ /* 0x000fe40005000000 */
[----:B------:R-:W-:Y:S01]  /*5a90*/  ISETP.GE.AND P2, PT, R55, c[0x0][0x180], PT ;  /* 0x0000600037007a0c */ /* 0x000fe20003f46270 */
[----:B------:R-:W-:Y:S01]  /*5aa0*/  IMAD R55, R134, c[0x0][0x190], RZ ;  /* 0x0000640086377a24 */ /* 0x000fe200078e02ff */
[----:B-----5:R-:W-:Y:S02]  /*5ab0*/  LOP3.LUT R35, R0, 0x72, RZ, 0xfc, !PT ;  /* 0x0000007200237812 */ /* 0x020fe400078efcff */
[----:B------:R-:W-:Y:S02]  /*5ac0*/  SEL R174, R117, RZ, !P1 ;  /* 0x000000ff75ae7207 */ /* 0x000fe40004800000 */
[----:B------:R-:W-:Y:S01]  /*5ad0*/  ISETP.GE.AND P1, PT, R45, c[0x0][0x180], PT ;  /* 0x000060002d007a0c */ /* 0x000fe20003f26270 */
[----:B------:R-:W-:Y:S01]  /*5ae0*/  IMAD R45, R129, c[0x0][0x190], RZ ;  /* 0x00006400812d7a24 */ /* 0x000fe200078e02ff */
[----:B------:R-:W-:-:S02]  /*5af0*/  SEL R176, R117, RZ, !P5 ;  /* 0x000000ff75b07207 */ /* 0x000fc40006800000 */
[----:B------:R-:W-:Y:S02]  /*5b00*/  LOP3.LUT R25, R0, 0x76, RZ, 0xfc, !PT ;  /* 0x0000007600197812 */ /* 0x000fe400078efcff */
[----:B------:R-:W-:Y:S01]  /*5b10*/  ISETP.GE.AND P5, PT, R37, c[0x0][0x180], PT ;  /* 0x0000600025007a0c */ /* 0x000fe20003fa6270 */
[----:B------:R-:W-:Y:S01]  /*5b20*/  IMAD R37, R124, c[0x0][0x190], RZ ;  /* 0x000064007c257a24 */ /* 0x000fe200078e02ff */
[C---:B------:R-:W-:Y:S02]  /*5b30*/  LOP3.LUT R19, R0.reuse, 0x7a, RZ, 0xfc, !PT ;  /* 0x0000007a00137812 */ /* 0x040fe400078efcff */
[----:B------:R-:W-:Y:S02]  /*5b40*/  SEL R177, R117, RZ, !P2 ;  /* 0x000000ff75b17207 */ /* 0x000fe40005000000 */
[----:B------:R-:W-:Y:S01]  /*5b50*/  ISETP.GE.AND P2, PT, R35, c[0x0][0x180], PT ;  /* 0x0000600023007a0c */ /* 0x000fe20003f46270 */
[----:B------:R-:W-:Y:S01]  /*5b60*/  IMAD R35, R153, c[0x0][0x190], RZ ;  /* 0x0000640099237a24 */ /* 0x000fe200078e02ff */
[----:B------:R-:W-:-:S02]  /*5b70*/  LOP3.LUT R15, R0, 0x7e, RZ, 0xfc, !PT ;  /* 0x0000007e000f7812 */ /* 0x000fc400078efcff */
[----:B------:R-:W-:Y:S02]  /*5b80*/  SEL R178, R117, RZ, !P1 ;  /* 0x000000ff75b27207 */ /* 0x000fe40004800000 */
[----:B------:R-:W-:Y:S01]  /*5b90*/  ISETP.GE.AND P1, PT, R25, c[0x0][0x180], PT ;  /* 0x0000600019007a0c */ /* 0x000fe20003f26270 */
[----:B------:R-:W-:Y:S01]  /*5ba0*/  IMAD R25, R126, c[0x0][0x190], RZ ;  /* 0x000064007e197a24 */ /* 0x000fe200078e02ff */
[----:B------:R-:W-:Y:S02]  /*5bb0*/  SEL R180, R117, RZ, !P5 ;  /* 0x000000ff75b47207 */ /* 0x000fe40006800000 */
[----:B------:R-:W-:Y:S01]  /*5bc0*/  ISETP.GE.AND P5, PT, R19, c[0x0][0x180], PT ;  /* 0x0000600013007a0c */ /* 0x000fe20003fa6270 */
[----:B------:R-:W-:Y:S01]  /*5bd0*/  IMAD R19, R148, c[0x0][0x190], RZ ;  /* 0x0000640094137a24 */ /* 0x000fe200078e02ff */
[----:B------:R-:W-:Y:S02]  /*5be0*/  SEL R181, R117, RZ, !P2 ;  /* 0x000000ff75b57207 */ /* 0x000fe40005000000 */
[----:B------:R-:W-:Y:S01]  /*5bf0*/  ISETP.GE.AND P2, PT, R15, c[0x0][0x180], PT ;  /* 0x000060000f007a0c */ /* 0x000fe20003f46270 */
[----:B------:R-:W-:Y:S01]  /*5c00*/  IMAD.SHL.U32 R15, R192, 0x4, RZ ;  /* 0x00000004c00f7824 */ /* 0x000fe200078e00ff */
[----:B------:R-:W-:-:S02]  /*5c10*/  SEL R182, R117, RZ, !P1 ;  /* 0x000000ff75b67207 */ /* 0x000fc40004800000 */
[----:B------:R-:W-:Y:S01]  /*5c20*/  ISETP.GE.AND P1, PT, R0, UR4, PT ;  /* 0x0000000400007c0c */ /* 0x000fe2000bf26270 */
[----:B------:R-:W-:Y:S01]  /*5c30*/  IMAD.SHL.U32 R0, R193, 0x4, RZ ;  /* 0x00000004c1007824 */ /* 0x000fe200078e00ff */
[----:B------:R-:W-:Y:S02]  /*5c40*/  SEL R184, R117, RZ, !P5 ;  /* 0x000000ff75b87207 */ /* 0x000fe40006800000 */
[----:B------:R-:W-:Y:S02]  /*5c50*/  ISETP.GE.AND P5, PT, R185, UR4, PT ;  /* 0x00000004b9007c0c */ /* 0x000fe4000bfa6270 */
[----:B------:R-:W-:Y:S01]  /*5c60*/  SEL R185, R117, RZ, !P2 ;  /* 0x000000ff75b97207 */ /* 0x000fe20005000000 */
[----:B------:R1:W-:Y:S01]  /*5c70*/  STL [R1+0x148], R0 ;  /* 0x0001480001007387 */ /* 0x0003e20000100800 */
[----:B------:R-:W-:Y:S02]  /*5c80*/  ISETP.GE.AND P2, PT, R186, UR4, PT ;  /* 0x00000004ba007c0c */ /* 0x000fe4000bf46270 */
[----:B------:R-:W-:Y:S01]  /*5c90*/  SEL R186, RZ, 0x4, P1 ;  /* 0x00000004ffba7807 */ /* 0x000fe20000800000 */
[----:B------:R2:W-:Y:S01]  /*5ca0*/  STL [R1+0x140], R15 ;  /* 0x0001400f01007387 */ /* 0x0005e20000100800 */
[----:B------:R-:W-:-:S02]  /*5cb0*/  ISETP.NE.U32.AND P1, PT, R5, RZ, PT ;  /* 0x000000ff0500720c */ /* 0x000fc40003f25070 */
[----:B------:R-:W-:Y:S01]  /*5cc0*/  SEL R5, RZ, 0x4, P5 ;  /* 0x00000004ff057807 */ /* 0x000fe20002800000 */
[----:B------:R4:W-:Y:S01]  /*5cd0*/  STL [R1+0x120], R35 ;  /* 0x0001202301007387 */ /* 0x0009e20000100800 */
[----:B------:R-:W-:Y:S02]  /*5ce0*/  ISETP.GE.AND P5, PT, R194, UR4, PT ;  /* 0x00000004c2007c0c */ /* 0x000fe4000bfa6270 */
[----:B------:R-:W-:Y:S01]  /*5cf0*/  SEL R216, RZ, 0x4, P2 ;  /* 0x00000004ffd87807 */ /* 0x000fe20001000000 */
[----:B------:R-:W-:Y:S01]  /*5d00*/  STL [R1+0x11c], R152 ;  /* 0x00011c9801007387 */ /* 0x000fe20000100800 */
[----:B------:R-:W-:Y:S02]  /*5d10*/  ISETP.GE.AND P2, PT, R114, UR4, PT ;  /* 0x0000000472007c0c */ /* 0x000fe4000bf46270 */
[----:B------:R-:W-:Y:S01]  /*5d20*/  SEL R247, RZ, 0x4, P5 ;  /* 0x00000004fff77807 */ /* 0x000fe20002800000 */
[----:B------:R-:W-:Y:S01]  /*5d30*/  STL [R1+0x118], R150 ;  /* 0x0001189601007387 */ /* 0x000fe20000100800 */
[----:B------:R-:W-:-:S02]  /*5d40*/  IADD3 R114, P3, R0, R118, RZ ;  /* 0x0000007600727210 */ /* 0x000fc40007f7e0ff */
[----:B------:R-:W-:Y:S01]  /*5d50*/  ISETP.GE.AND P5, PT, R189, c[0x0][0x180], PT ;  /* 0x00006000bd007a0c */ /* 0x000fe20003fa6270 */
[----:B------:R-:W-:Y:S01]  /*5d60*/  STL [R1+0x114], R149 ;  /* 0x0001149501007387 */ /* 0x000fe20000100800 */
[----:B-1----:R-:W-:Y:S02]  /*5d70*/  SEL R0, RZ, 0x4, P2 ;  /* 0x00000004ff007807 */ /* 0x002fe40001000000 */
[----:B------:R-:W-:Y:S01]  /*5d80*/  ISETP.NE.U32.AND P2, PT, R115, RZ, PT ;  /* 0x000000ff7300720c */ /* 0x000fe20003f45070 */
[----:B------:R1:W-:Y:S01]  /*5d90*/  STL [R1+0x110], R19 ;  /* 0x0001101301007387 */ /* 0x0003e20000100800 */
[----:B------:R-:W-:Y:S02]  /*5da0*/  LEA.HI.X.SX32 R115, R193, R4, 0x2, P3 ;  /* 0x00000004c1737211 */ /* 0x000fe400018f16ff */
[----:B------:R-:W-:Y:S01]  /*5db0*/  ISETP.NE.U32.AND P3, PT, R116, RZ, PT ;  /* 0x000000ff7400720c */ /* 0x000fe20003f65070 */
[----:B------:R-:W-:Y:S01]  /*5dc0*/  STL [R1+0x10c], R146 ;  /* 0x00010c9201007387 */ /* 0x000fe20000100800 */
[----:B------:R-:W-:-:S02]  /*5dd0*/  SEL R117, R117, RZ, !P5 ;  /* 0x000000ff75757207 */ /* 0x000fc40006800000 */
[----:B------:R-:W-:Y:S01]  /*5de0*/  IADD3 R116, P0, R15, R118, RZ ;  /* 0x000000760f747210 */ /* 0x000fe20007f1e0ff */
[----:B------:R5:W-:Y:S01]  /*5df0*/  LDGSTS.E [R27+0x2400], [R114.64], P1 ;  /* 0x02400000721b7fae */ /* 0x000be2000892184a */
[----:B------:R-:W-:Y:S01]  /*5e00*/  ISETP.NE.U32.AND P6, PT, R117, RZ, PT ;  /* 0x000000ff7500720c */ /* 0x000fe20003fc5070 */
[----:B--2---:R-:W-:Y:S01]  /*5e10*/  IMAD R15, R189, c[0x0][0x18c], RZ ;  /* 0x00006300bd0f7a24 */ /* 0x004fe200078e02ff */
[----:B------:R-:W-:Y:S01]  /*5e20*/  LEA.HI.X.SX32 R117, R192, R4, 0x2, P0 ;  /* 0x00000004c0757211 */ /* 0x000fe200000f16ff */
[----:B------:R2:W-:Y:S01]  /*5e30*/  STL [R1+0x108], R59 ;  /* 0x0001083b01007387 */ /* 0x0005e20000100800 */
[----:B------:R-:W-:Y:S02]  /*5e40*/  ISETP.NE.U32.AND P0, PT, R119, RZ, PT ;  /* 0x000000ff7700720c */ /* 0x000fe40003f05070 */
[----:B------:R-:W-:Y:S01]  /*5e50*/  LEA R118, P4, R188, R118, 0x2 ;  /* 0x00000076bc767211 */ /* 0x000fe200078810ff */
[----:B------:R5:W-:Y:S01]  /*5e60*/  LDGSTS.E [R27+0x2c00], [R116.64], P2 ;  /* 0x02c00000741b7fae */ /* 0x000be2000912184a */
[----:B------:R-:W-:Y:S01]  /*5e70*/  ISETP.NE.U32.AND P1, PT, R156, RZ, PT ;  /* 0x000000ff9c00720c */ /* 0x000fe20003f25070 */
[----:B------:R-:W-:Y:S01]  /*5e80*/  IMAD R156, R136, c[0x0][0x190], RZ ;  /* 0x00006400889c7a24 */ /* 0x000fe200078e02ff */
[----:B------:R-:W-:Y:S01]  /*5e90*/  LEA.HI.X.SX32 R119, R188, R4, 0x2, P4 ;  /* 0x00000004bc777211 */ /* 0x000fe200020f16ff */
[----:B------:R5:W-:Y:S01]  /*5ea0*/  LDGSTS.E [R27+0x3400], [R64.64], P3 ;  /* 0x03400000401b7fae */ /* 0x000be2000992184a */
[----:B------:R-:W-:Y:S01]  /*5eb0*/  ISETP.NE.U32.AND P4, PT, R154, RZ, PT ;  /* 0x000000ff9a00720c */ /* 0x000fe20003f85070 */
[----:B------:R-:W-:Y:S01]  /*5ec0*/  IMAD.SHL.U32 R4, R15, 0x4, RZ ;  /* 0x000000040f047824 */ /* 0x000fe200078e00ff */
[----:B------:R-:W-:Y:S01]  /*5ed0*/  ISETP.NE.U32.AND P2, PT, R157, RZ, PT ;  /* 0x000000ff9d00720c */ /* 0x000fe20003f45070 */
[----:B------:R-:W-:Y:S01]  /*5ee0*/  IMAD R154, R133, c[0x0][0x190], RZ ;  /* 0x00006400859a7a24 */ /* 0x000fe200078e02ff */
[----:B------:R-:W-:Y:S01]  /*5ef0*/  ISETP.NE.U32.AND P3, PT, R158, RZ, PT ;  /* 0x000000ff9e00720c */ /* 0x000fe20003f65070 */
[----:B------:R5:W-:Y:S01]  /*5f00*/  LDGSTS.E [R27+0x3c00], [R66.64], P0 ;  /* 0x03c00000421b7fae */ /* 0x000be2000812184a */
[----:B------:R-:W-:Y:S01]  /*5f10*/  ISETP.NE.U32.AND P0, PT, R160, RZ, PT ;  /* 0x000000ffa000720c */ /* 0x000fe20003f05070 */
[----:B------:R-:W-:-:S02]  /*5f20*/  IMAD R158, R130, c[0x0][0x190], RZ ;  /* 0x00006400829e7a24 */ /* 0x000fc400078e02ff */
[----:B------:R-:W-:Y:S01]  /*5f30*/  IMAD R160, R141, c[0x0][0x190], RZ ;  /* 0x000064008da07a24 */ /* 0x000fe200078e02ff */
[----:B------:R-:W-:Y:S01]  /*5f40*/  STL [R1+0x104], R144 ;  /* 0x0001049001007387 */ /* 0x000fe20000100800 */
[----:B------:R-:W-:-:S03]  /*5f50*/  IMAD R157, R138, c[0x0][0x190], RZ ;  /* 0x000064008a9d7a24 */ /* 0x000fc600078e02ff */
[----:B------:R5:W-:Y:S01]  /*5f60*/  LDGSTS.E [R27+0x4400], [R68.64], P4 ;  /* 0x04400000441b7fae */ /* 0x000be2000a12184a */
[----:B------:R-:W-:-:S03]  /*5f70*/  ISETP.NE.U32.AND P4, PT, R161, RZ, PT ;  /* 0x000000ffa100720c */ /* 0x000fc60003f85070 */
[----:B------:R5:W-:Y:S01]  /*5f80*/  LDGSTS.E [R27+0x4c00], [R70.64], P1 ;  /* 0x04c00000461b7fae */ /* 0x000be2000892184a */
[----:B------:R-:W-:Y:S01]  /*5f90*/  ISETP.NE.U32.AND P1, PT, R162, RZ, PT ;  /* 0x000000ffa200720c */ /* 0x000fe20003f25070 */
[----:B------:R-:W-:Y:S02]  /*5fa0*/  IMAD R162, R128, c[0x0][0x190], RZ ;  /* 0x0000640080a27a24 */ /* 0x000fe400078e02ff */
[----:B------:R5:W-:Y:S01]  /*5fb0*/  LDGSTS.E [R27+0x5400], [R72.64], P2 ;  /* 0x05400000481b7fae */ /* 0x000be2000912184a */
[----:B------:R-:W-:-:S03]  /*5fc0*/  ISETP.NE.U32.AND P2, PT, R164, RZ, PT ;  /* 0x000000ffa400720c */ /* 0x000fc60003f45070 */
        /* <DEDUP_REMOVED lines=31> */
[----:B------:R-:W-:-:S03]  /*61c0*/  ISETP.NE.U32.AND P1, PT, R182, RZ, PT ;  /* 0x000000ffb600720c */ /* 0x000fc60003f25070 */
[----:B------:R5:W-:Y:S01]  /*61d0*/  LDGSTS.E [R27+0xcc00], [R102.64], P2 ;  /* 0x0cc00000661b7fae */ /* 0x000be2000912184a */
[----:B------:R-:W-:-:S03]  /*61e0*/  ISETP.GT.AND P2, PT, R190, 0xff, PT ;  /* 0x000000ffbe00780c */ /* 0x000fc60003f44270 */
[----:B------:R5:W-:Y:S01]  /*61f0*/  LDGSTS.E [R27+0xd400], [R104.64], P3 ;  /* 0x0d400000681b7fae */ /* 0x000be2000992184a */
[----:B------:R-:W-:Y:S02]  /*6200*/  ISETP.NE.U32.AND P3, PT, R184, RZ, PT ;  /* 0x000000ffb800720c */ /* 0x000fe40003f65070 */
[----:B------:R-:W-:Y:S01]  /*6210*/  SEL R5, R5, RZ, P2 ;  /* 0x000000ff05057207 */ /* 0x000fe20001000000 */
[----:B------:R5:W-:Y:S01]  /*6220*/  LDGSTS.E [R27+0xdc00], [R106.64], P0 ;  /* 0x0dc000006a1b7fae */ /* 0x000be2000812184a */
[----:B------:R-:W-:Y:S02]  /*6230*/  ISETP.NE.U32.AND P0, PT, R185, RZ, PT ;  /* 0x000000ffb900720c */ /* 0x000fe40003f05070 */
[----:B------:R-:W-:Y:S01]  /*6240*/  SEL R186, R186, RZ, P2 ;  /* 0x000000ffbaba7207 */ /* 0x000fe20001000000 */
[----:B------:R5:W-:Y:S01]  /*6250*/  LDGSTS.E [R27+0xe400], [R108.64], P4 ;  /* 0x0e4000006c1b7fae */ /* 0x000be2000a12184a */
[----:B------:R-:W-:Y:S02]  /*6260*/  ISETP.NE.U32.AND P4, PT, R5, RZ, PT ;  /* 0x000000ff0500720c */ /* 0x000fe40003f85070 */
[----:B------:R-:W-:Y:S01]  /*6270*/  ISETP.NE.U32.AND P5, PT, R186, RZ, PT ;  /* 0x000000ffba00720c */ /* 0x000fe20003fa5070 */
[----:B------:R5:W-:Y:S01]  /*6280*/  LDGSTS.E [R27+0xec00], [R110.64], P1 ;  /* 0x0ec000006e1b7fae */ /* 0x000be2000892184a */
[----:B------:R-:W-:-:S02]  /*6290*/  IADD3 R246, P1, R4, c[0x0][0x168], RZ ;  /* 0x00005a0004f67a10 */ /* 0x000fc40007f3e0ff */
[----:B------:R-:W-:Y:S01]  /*62a0*/  SEL R216, R216, RZ, P2 ;  /* 0x000000ffd8d87207 */ /* 0x000fe20001000000 */
[----:B------:R5:W-:Y:S01]  /*62b0*/  LDGSTS.E [R27+0xf400], [R112.64], P3 ;  /* 0x0f400000701b7fae */ /* 0x000be2000992184a */
[----:B------:R-:W-:Y:S01]  /*62c0*/  LEA.HI.X.SX32 R5, R15, c[0x0][0x16c], 0x2, P1 ;  /* 0x00005b000f057a11 */ /* 0x000fe200008f16ff */
[----:B------:R-:W-:Y:S01]  /*62d0*/  IMAD R15, R137, c[0x0][0x190], RZ ;  /* 0x00006400890f7a24 */ /* 0x000fe200078e02ff */
[CC--:B------:R-:W-:Y:S01]  /*62e0*/  LEA R120, P1, R35.reuse, R246.reuse, 0x2 ;  /* 0x000000f623787211 */ /* 0x0c0fe200078210ff */
[----:B------:R5:W-:Y:S03]  /*62f0*/  LDGSTS.E [R27+0xfc00], [R118.64], P0 ;  /* 0x0fc00000761b7fae */ /* 0x000be6000812184a */
[-C--:B------:R-:W-:Y:S01]  /*6300*/  LEA.HI.X.SX32 R121, R35, R5.reuse, 0x2, P1 ;  /* 0x0000000523797211 */ /* 0x080fe200008f16ff */
[----:B----4-:R-:W-:Y:S01]  /*6310*/  IMAD R35, R123, c[0x0][0x190], RZ ;  /* 0x000064007b237a24 */ /* 0x010fe200078e02ff */
[CC--:B------:R-:W-:Y:S01]  /*6320*/  LEA R124, P1, R150.reuse, R246.reuse, 0x2 ;  /* 0x000000f6967c7211 */ /* 0x0c0fe200078210ff */
[----:B------:R4:W-:Y:S03]  /*6330*/  STL [R1+0x100], R29 ;  /* 0x0001001d01007387 */ /* 0x0009e60000100800 */
[-C--:B------:R-:W-:Y:S01]  /*6340*/  LEA.HI.X.SX32 R125, R150, R5.reuse, 0x2, P1 ;  /* 0x00000005967d7211 */ /* 0x080fe200008f16ff */
[----:B------:R-:W-:Y:S01]  /*6350*/  STL [R1+0xfc], R160 ;  /* 0x0000fca001007387 */ /* 0x000fe20000100800 */
[CC--:B------:R-:W-:Y:S01]  /*6360*/  LEA R128, P1, R19.reuse, R246.reuse, 0x2 ;  /* 0x000000f613807211 */ /* 0x0c0fe200078210ff */
[----:B-----5:R-:W-:Y:S01]  /*6370*/  IMAD R27, R122, c[0x0][0x190], RZ ;  /* 0x000064007a1b7a24 */ /* 0x020fe200078e02ff */
[CC--:B------:R-:W-:Y:S01]  /*6380*/  LEA R122, P0, R152.reuse, R246.reuse, 0x2 ;  /* 0x000000f6987a7211 */ /* 0x0c0fe200078010ff */
[----:B------:R5:W-:Y:S01]  /*6390*/  STL [R1+0xf8], R58 ;  /* 0x0000f83a01007387 */ /* 0x000be20000100800 */
[-C--:B------:R-:W-:Y:S01]  /*63a0*/  LEA.HI.X.SX32 R129, R19, R5.reuse, 0x2, P1 ;  /* 0x0000000513817211 */ /* 0x080fe200008f16ff */
[----:B-1----:R-:W-:Y:S01]  /*63b0*/  IMAD R19, R131, c[0x0][0x190], RZ ;  /* 0x0000640083137a24 */ /* 0x002fe200078e02ff */
[----:B------:R-:W-:Y:S01]  /*63c0*/  LEA.HI.X.SX32 R123, R152, R5, 0x2, P0 ;  /* 0x00000005987b7211 */ /* 0x000fe200000f16ff */
[----:B------:R-:W-:Y:S01]  /*63d0*/  STL [R1+0xf4], R157 ;  /* 0x0000f49d01007387 */ /* 0x000fe20000100800 */
[----:B------:R-:W-:-:S02]  /*63e0*/  LEA R126, P0, R149, R246, 0x2 ;  /* 0x000000f6957e7211 */ /* 0x000fc400078010ff */
[-C--:B------:R-:W-:Y:S01]  /*63f0*/  LEA R132, P1, R59, R246.reuse, 0x2 ;  /* 0x000000f63b847211 */ /* 0x080fe200078210ff */
[----:B------:R1:W-:Y:S01]  /*6400*/  STL [R1+0xf0], R15 ;  /* 0x0000f00f01007387 */ /* 0x0003e20000100800 */
[-C--:B------:R-:W-:Y:S02]  /*6410*/  LEA.HI.X.SX32 R127, R149, R5.reuse, 0x2, P0 ;  /* 0x00000005957f7211 */ /* 0x080fe400000f16ff */
[CC--:B------:R-:W-:Y:S01]  /*6420*/  LEA R130, P0, R146.reuse, R246.reuse, 0x2 ;  /* 0x000000f692827211 */ /* 0x0c0fe200078010ff */
[----:B------:R-:W-:Y:S01]  /*6430*/  STL [R1+0xec], R156 ;  /* 0x0000ec9c01007387 */ /* 0x000fe20000100800 */
[-C--:B------:R-:W-:Y:S01]  /*6440*/  LEA.HI.X.SX32 R133, R59, R5.reuse, 0x2, P1 ;  /* 0x000000053b857211 */ /* 0x080fe200008f16ff */
[----:B--2---:R-:W-:Y:S01]  /*6450*/  IMAD R59, R135, c[0x0][0x190], RZ ;  /* 0x00006400873b7a24 */ /* 0x004fe200078e02ff */
[----:B------:R-:W-:Y:S01]  /*6460*/  LEA.HI.X.SX32 R131, R146, R5, 0x2, P0 ;  /* 0x0000000592837211 */ /* 0x000fe200000f16ff */
[----:B------:R2:W-:Y:S01]  /*6470*/  STL [R1+0xe8], R55 ;  /* 0x0000e83701007387 */ /* 0x0005e20000100800 */
[----:B------:R-:W-:-:S02]  /*6480*/  LEA R134, P0, R144, R246, 0x2 ;  /* 0x000000f690867211 */ /* 0x000fc400078010ff */
[CC--:B------:R-:W-:Y:S01]  /*6490*/  LEA R136, P1, R29.reuse, R246.reuse, 0x2 ;  /* 0x000000f61d887211 */ /* 0x0c0fe200078210ff */
[----:B------:R1:W-:Y:S01]  /*64a0*/  STL [R1+0xe4], R154 ;  /* 0x0000e49a01007387 */ /* 0x0003e20000100800 */
[-C--:B------:R-:W-:Y:S02]  /*64b0*/  LEA.HI.X.SX32 R135, R144, R5.reuse, 0x2, P0 ;  /* 0x0000000590877211 */ /* 0x080fe400000f16ff */
[-C--:B------:R-:W-:Y:S01]  /*64c0*/  LEA R138, P0, R160, R246.reuse, 0x2 ;  /* 0x000000f6a08a7211 */ /* 0x080fe200078010ff */
[----:B------:R1:W-:Y:S01]  /*64d0*/  STL [R1+0xe0], R28 ;  /* 0x0000e01c01007387 */ /* 0x0003e20000100800 */
[-C--:B------:R-:W-:Y:S01]  /*64e0*/  LEA.HI.X.SX32 R137, R29, R5.reuse, 0x2, P1 ;  /* 0x000000051d897211 */ /* 0x080fe200008f16ff */
[----:B----4-:R-:W-:Y:S01]  /*64f0*/  IMAD R29, R139, c[0x0][0x190], RZ ;  /* 0x000064008b1d7a24 */ /* 0x010fe200078e02ff */
[----:B------:R-:W-:Y:S01]  /*6500*/  LEA R140, P1, R58, R246, 0x2 ;  /* 0x000000f63a8c7211 */ /* 0x000fe200078210ff */
[----:B------:R4:W-:Y:S01]  /*6510*/  STL [R1+0xdc], R158 ;  /* 0x0000dc9e01007387 */ /* 0x0009e20000100800 */
[----:B------:R-:W-:-:S02]  /*6520*/  LEA.HI.X.SX32 R139, R160, R5, 0x2, P0 ;  /* 0x00000005a08b7211 */ /* 0x000fc400000f16ff */
[-C--:B------:R-:W-:Y:S01]  /*6530*/  LEA R142, P0, R157, R246.reuse, 0x2 ;  /* 0x000000f69d8e7211 */ /* 0x080fe200078010ff */
[----:B------:R1:W-:Y:S01]  /*6540*/  STL [R1+0xd8], R45 ;  /* 0x0000d82d01007387 */ /* 0x0003e20000100800 */
[-C--:B------:R-:W-:Y:S01]  /*6550*/  LEA.HI.X.SX32 R141, R58, R5.reuse, 0x2, P1 ;  /* 0x000000053a8d7211 */ /* 0x080fe200008f16ff */
[----:B-----5:R-:W-:Y:S01]  /*6560*/  IMAD R58, R143, c[0x0][0x190], RZ ;  /* 0x000064008f3a7a24 */ /* 0x020fe200078e02ff */
[-C--:B------:R-:W-:Y:S01]  /*6570*/  LEA R144, P1, R15, R246.reuse, 0x2 ;  /* 0x000000f60f907211 */ /* 0x080fe200078210ff */
[----:B------:R5:W-:Y:S01]  /*6580*/  STL [R1+0xd4], R162 ;  /* 0x0000d4a201007387 */ /* 0x000be20000100800 */
[-C--:B------:R-:W-:Y:S02]  /*6590*/  LEA.HI.X.SX32 R143, R157, R5.reuse, 0x2, P0 ;  /* 0x000000059d8f7211 */ /* 0x080fe400000f16ff */
[CC--:B------:R-:W-:Y:S01]  /*65a0*/  LEA R146, P0, R156.reuse, R246.reuse, 0x2 ;  /* 0x000000f69c927211 */ /* 0x0c0fe200078010ff */
[----:B------:R2:W-:Y:S01]  /*65b0*/  STL [R1+0xd0], R25 ;  /* 0x0000d01901007387 */ /* 0x0005e20000100800 */
[-C--:B------:R-:W-:Y:S01]  /*65c0*/  LEA.HI.X.SX32 R145, R15, R5.reuse, 0x2, P1 ;  /* 0x000000050f917211 */ /* 0x080fe200008f16ff */
[----:B-1----:R-:W-:Y:S01]  /*65d0*/  IMAD R15, R147, c[0x0][0x190], RZ ;  /* 0x00006400930f7a24 */ /* 0x002fe200078e02ff */
[----:B------:R-:W-:Y:S01]  /*65e0*/  LEA R148, P1, R55, R246, 0x2 ;  /* 0x000000f637947211 */ /* 0x000fe200078210ff */
[----:B------:R1:W-:Y:S01]  /*65f0*/  STL [R1+0xcc], R166 ;  /* 0x0000cca601007387 */ /* 0x0003e20000100800 */
[----:B------:R-:W-:-:S02]  /*6600*/  LEA.HI.X.SX32 R147, R156, R5, 0x2, P0 ;  /* 0x000000059c937211 */ /* 0x000fc400000f16ff */
[-C--:B------:R-:W-:Y:S01]  /*6610*/  LEA R150, P0, R154, R246.reuse, 0x2 ;  /* 0x000000f69a967211 */ /* 0x080fe200078010ff */
[----:B------:R1:W-:Y:S01]  /*6620*/  STL [R1+0xc8], R37 ;  /* 0x0000c82501007387 */ /* 0x0003e20000100800 */
[-C--:B------:R-:W-:Y:S01]  /*6630*/  LEA.HI.X.SX32 R149, R55, R5.reuse, 0x2, P1 ;  /* 0x0000000537957211 */ /* 0x080fe200008f16ff */
[----:B--2---:R-:W-:Y:S01]  /*6640*/  IMAD R55, R151, c[0x0][0x190], RZ ;  /* 0x0000640097377a24 */ /* 0x004fe200078e02ff */
[-C--:B------:R-:W-:Y:S01]  /*6650*/  LEA R152, P1, R28, R246.reuse, 0x2 ;  /* 0x000000f61c987211 */ /* 0x080fe200078210ff */
[----:B------:R2:W-:Y:S01]  /*6660*/  STL [R1+0xc4], R170 ;  /* 0x0000c4aa01007387 */ /* 0x0005e20000100800 */
[-C--:B------:R-:W-:Y:S02]  /*6670*/  LEA.HI.X.SX32 R151, R154, R5.reuse, 0x2, P0 ;  /* 0x000000059a977211 */ /* 0x080fe400000f16ff */
[-C--:B------:R-:W-:Y:S01]  /*6680*/  LEA R154, P0, R158, R246.reuse, 0x2 ;  /* 0x000000f69e9a7211 */ /* 0x080fe200078010ff */
[----:B------:R1:W-:Y:S01]  /*6690*/  STL [R1+0xc0], R27 ;  /* 0x0000c01b01007387 */ /* 0x0003e20000100800 */
[-C--:B------:R-:W-:Y:S01]  /*66a0*/  LEA.HI.X.SX32 R153, R28, R5.reuse, 0x2, P1 ;  /* 0x000000051c997211 */ /* 0x080fe200008f16ff */
[----:B------:R-:W-:Y:S01]  /*66b0*/  IMAD R28, R155, c[0x0][0x190], RZ ;  /* 0x000064009b1c7a24 */ /* 0x000fe200078e02ff */
[----:B------:R-:W-:Y:S01]  /*66c0*/  LEA R156, P1, R45, R246, 0x2 ;  /* 0x000000f62d9c7211 */ /* 0x000fe200078210ff */
[----:B------:R1:W-:Y:S01]  /*66d0*/  STL [R1+0xbc], R174 ;  /* 0x0000bcae01007387 */ /* 0x0003e20000100800 */
[----:B------:R-:W-:-:S02]  /*66e0*/  LEA.HI.X.SX32 R155, R158, R5, 0x2, P0 ;  /* 0x000000059e9b7211 */ /* 0x000fc400000f16ff */
[CC--:B----4-:R-:W-:Y:S01]  /*66f0*/  LEA R158, P0, R162.reuse, R246.reuse, 0x2 ;  /* 0x000000f6a29e7211 */ /* 0x0d0fe200078010ff */
[----:B------:R4:W-:Y:S01]  /*6700*/  STL [R1+0xb8], R35 ;  /* 0x0000b82301007387 */ /* 0x0009e20000100800 */
[-C--:B------:R-:W-:Y:S01]  /*6710*/  LEA.HI.X.SX32 R157, R45, R5.reuse, 0x2, P1 ;  /* 0x000000052d9d7211 */ /* 0x080fe200008f16ff */
[----:B------:R-:W-:Y:S01]  /*6720*/  IMAD R45, R159, c[0x0][0x190], RZ ;  /* 0x000064009f2d7a24 */ /* 0x000fe200078e02ff */
[CC--:B------:R-:W-:Y:S01]  /*6730*/  LEA R160, P1, R25.reuse, R246.reuse, 0x2 ;  /* 0x000000f619a07211 */ /* 0x0c0fe200078210ff */
[----:B------:R1:W-:Y:S01]  /*6740*/  STL [R1+0xb4], R178 ;  /* 0x0000b4b201007387 */ /* 0x0003e20000100800 */
[-C--:B------:R-:W-:Y:S02]  /*6750*/  LEA.HI.X.SX32 R159, R162, R5.reuse, 0x2, P0 ;  /* 0x00000005a29f7211 */ /* 0x080fe400000f16ff */
[CC--:B-----5:R-:W-:Y:S01]  /*6760*/  LEA R162, P0, R166.reuse, R246.reuse, 0x2 ;  /* 0x000000f6a6a27211 */ /* 0x0e0fe200078010ff */
[----:B------:R5:W-:Y:S01]  /*6770*/  STL [R1+0xb0], R19 ;  /* 0x0000b01301007387 */ /* 0x000be20000100800 */
[-C--:B------:R-:W-:Y:S01]  /*6780*/  LEA.HI.X.SX32 R161, R25, R5.reuse, 0x2, P1 ;  /* 0x0000000519a17211 */ /* 0x080fe200008f16ff */
[----:B------:R-:W-:Y:S01]  /*6790*/  IMAD R25, R163, c[0x0][0x190], RZ ;  /* 0x00006400a3197a24 */ /* 0x000fe200078e02ff */
[----:B------:R-:W-:Y:S01]  /*67a0*/  LEA R164, P1, R37, R246, 0x2 ;  /* 0x000000f625a47211 */ /* 0x000fe200078210ff */
[----:B------:R-:W-:Y:S01]  /*67b0*/  STL [R1+0xac], R59 ;  /* 0x0000ac3b01007387 */ /* 0x000fe20000100800 */
[----:B------:R-:W-:-:S02]  /*67c0*/  LEA.HI.X.SX32 R163, R166, R5, 0x2, P0 ;  /* 0x00000005a6a37211 */ /* 0x000fc400000f16ff */
[CC--:B-1----:R-:W-:Y:S01]  /*67d0*/  LEA R166, P0, R170.reuse, R246.reuse, 0x2 ;  /* 0x000000f6aaa67211 */ /* 0x0c2fe200078010ff */
[----:B------:R1:W-:Y:S01]  /*67e0*/  STL [R1+0xa8], R29 ;  /* 0x0000a81d01007387 */ /* 0x0003e20000100800 */
[-C--:B------:R-:W-:Y:S01]  /*67f0*/  LEA.HI.X.SX32 R165, R37, R5.reuse, 0x2, P1 ;  /* 0x0000000525a57211 */ /* 0x080fe200008f16ff */
[----:B------:R-:W-:Y:S01]  /*6800*/  IMAD R37, R167, c[0x0][0x190], RZ ;  /* 0x00006400a7257a24 */ /* 0x000fe200078e02ff */
[CC--:B------:R-:W-:Y:S01]  /*6810*/  LEA R168, P1, R27.reuse, R246.reuse, 0x2 ;  /* 0x000000f61ba87211 */ /* 0x0c0fe200078210ff */
[----:B------:R-:W-:Y:S01]  /*6820*/  STL [R1+0xa4], R58 ;  /* 0x0000a43a01007387 */ /* 0x000fe20000100800 */
[-C--:B------:R-:W-:Y:S02]  /*6830*/  LEA.HI.X.SX32 R167, R170, R5.reuse, 0x2, P0 ;  /* 0x00000005aaa77211 */ /* 0x080fe400000f16ff */
[CC--:B--2---:R-:W-:Y:S01]  /*6840*/  LEA R170, P0, R174.reuse, R246.reuse, 0x2 ;  /* 0x000000f6aeaa7211 */ /* 0x0c4fe200078010ff */
[----:B------:R2:W-:Y:S01]  /*6850*/  STL [R1+0xa0], R15 ;  /* 0x0000a00f01007387 */ /* 0x0005e20000100800 */
[-C--:B------:R-:W-:Y:S01]  /*6860*/  LEA.HI.X.SX32 R169, R27, R5.reuse, 0x2, P1 ;  /* 0x000000051ba97211 */ /* 0x080fe200008f16ff */
[----:B------:R-:W-:Y:S01]  /*6870*/  IMAD R27, R171, c[0x0][0x190], RZ ;  /* 0x00006400ab1b7a24 */ /* 0x000fe200078e02ff */
[----:B------:R-:W-:Y:S01]  /*6880*/  LEA R172, P1, R35, R246, 0x2 ;  /* 0x000000f623ac7211 */ /* 0x000fe200078210ff */
[----:B------:R-:W-:Y:S01]  /*6890*/  STL [R1+0x9c], R55 ;  /* 0x00009c3701007387 */ /* 0x000fe20000100800 */
[----:B------:R-:W-:-:S02]  /*68a0*/  LEA.HI.X.SX32 R171, R174, R5, 0x2, P0 ;  /* 0x00000005aeab7211 */ /* 0x000fc400000f16ff */
[CC--:B------:R-:W-:Y:S01]  /*68b0*/  LEA R174, P0, R178.reuse, R246.reuse, 0x2 ;  /* 0x000000f6b2ae7211 */ /* 0x0c0fe200078010ff */
[----:B------:R1:W-:Y:S01]  /*68c0*/  STL [R1+0x98], R28 ;  /* 0x0000981c01007387 */ /* 0x0003e20000100800 */
[-C--:B------:R-:W-:Y:S01]  /*68d0*/  LEA.HI.X.SX32 R173, R35, R5.reuse, 0x2, P1 ;  /* 0x0000000523ad7211 */ /* 0x080fe200008f16ff */
[----:B----4-:R-:W-:Y:S01]  /*68e0*/  IMAD R35, R175, c[0x0][0x190], RZ ;  /* 0x00006400af237a24 */ /* 0x010fe200078e02ff */
[-C--:B------:R-:W-:Y:S01]  /*68f0*/  LEA R176, P1, R19, R246.reuse, 0x2 ;  /* 0x000000f613b07211 */ /* 0x080fe200078210ff */
[----:B------:R-:W-:Y:S01]  /*6900*/  STL [R1+0x94], R45 ;  /* 0x0000942d01007387 */ /* 0x000fe20000100800 */
[-C--:B------:R-:W-:Y:S02]  /*6910*/  LEA.HI.X.SX32 R175, R178, R5.reuse, 0x2, P0 ;  /* 0x00000005b2af7211 */ /* 0x080fe400000f16ff */
[-C--:B------:R-:W-:Y:S01]  /*6920*/  LEA R178, P0, R59, R246.reuse, 0x2 ;  /* 0x000000f63bb27211 */ /* 0x080fe200078010ff */
[----:B------:R4:W-:Y:S01]  /*6930*/  STL [R1+0x90], R25 ;  /* 0x0000901901007387 */ /* 0x0009e20000100800 */
[-C--:B------:R-:W-:Y:S01]  /*6940*/  LEA.HI.X.SX32 R177, R19, R5.reuse, 0x2, P1 ;  /* 0x0000000513b17211 */ /* 0x080fe200008f16ff */
[----:B-----5:R-:W-:Y:S01]  /*6950*/  IMAD R19, R179, c[0x0][0x190], RZ ;  /* 0x00006400b3137a24 */ /* 0x020fe200078e02ff */
[----:B------:R-:W-:Y:S01]  /*6960*/  LEA R180, P1, R29, R246, 0x2 ;  /* 0x000000f61db47211 */ /* 0x000fe200078210ff */
[----:B------:R-:W-:Y:S01]  /*6970*/  STL [R1+0x8c], R37 ;  /* 0x00008c2501007387 */ /* 0x000fe20000100800 */
[----:B------:R-:W-:-:S02]  /*6980*/  LEA.HI.X.SX32 R179, R59, R5, 0x2, P0 ;  /* 0x000000053bb37211 */ /* 0x000fc400000f16ff */
[CC--:B------:R-:W-:Y:S01]  /*6990*/  LEA R182, P0, R58.reuse, R246.reuse, 0x2 ;  /* 0x000000f63ab67211 */ /* 0x0c0fe200078010ff */
[----:B------:R5:W-:Y:S01]  /*69a0*/  STL [R1+0x88], R27 ;  /* 0x0000881b01007387 */ /* 0x000be20000100800 */
[-C--:B------:R-:W-:Y:S01]  /*69b0*/  LEA.HI.X.SX32 R181, R29, R5.reuse, 0x2, P1 ;  /* 0x000000051db57211 */ /* 0x080fe200008f16ff */
[----:B-1----:R-:W-:Y:S01]  /*69c0*/  IMAD R29, R183, c[0x0][0x190], RZ ;  /* 0x00006400b71d7a24 */ /* 0x002fe200078e02ff */
[-C--:B------:R-:W-:Y:S01]  /*69d0*/  LEA R184, P1, R15, R246.reuse, 0x2 ;  /* 0x000000f60fb87211 */ /* 0x080fe200078210ff */
[----:B------:R-:W-:Y:S01]  /*69e0*/  STL [R1+0x84], R35 ;  /* 0x0000842301007387 */ /* 0x000fe20000100800 */
[-C--:B------:R-:W-:Y:S02]  /*69f0*/  LEA.HI.X.SX32 R183, R58, R5.reuse, 0x2, P0 ;  /* 0x000000053ab77211 */ /* 0x080fe400000f16ff */
[-C--:B------:R-:W-:Y:S01]  /*6a00*/  LEA R186, P0, R55, R246.reuse, 0x2 ;  /* 0x000000f637ba7211 */ /* 0x080fe200078010ff */
[----:B------:R1:W-:Y:S01]  /*6a10*/  STL [R1+0x80], R19 ;  /* 0x0000801301007387 */ /* 0x0003e20000100800 */
[-C--:B------:R-:W-:Y:S01]  /*6a20*/  LEA.HI.X.SX32 R185, R15, R5.reuse, 0x2, P1 ;  /* 0x000000050fb97211 */ /* 0x080fe200008f16ff */
[----:B--2---:R-:W-:Y:S01]  /*6a30*/  IMAD R15, R187, c[0x0][0x190], RZ ;  /* 0x00006400bb0f7a24 */ /* 0x004fe200078e02ff */
[----:B------:R-:W-:Y:S01]  /*6a40*/  LEA R188, P1, R28, R246, 0x2 ;  /* 0x000000f61cbc7211 */ /* 0x000fe200078210ff */
[----:B------:R-:W-:Y:S01]  /*6a50*/  STL [R1+0x7c], R29 ;  /* 0x00007c1d01007387 */ /* 0x000fe20000100800 */
[----:B------:R-:W-:-:S02]  /*6a60*/  LEA.HI.X.SX32 R187, R55, R5, 0x2, P0 ;  /* 0x0000000537bb7211 */ /* 0x000fc400000f16ff */
[-C--:B------:R-:W-:Y:S01]  /*6a70*/  LEA R190, P0, R45, R246.reuse, 0x2 ;  /* 0x000000f62dbe7211 */ /* 0x080fe200078010ff */
[----:B------:R2:W-:Y:S01]  /*6a80*/  STL [R1+0x78], R15 ;  /* 0x0000780f01007387 */ /* 0x0005e20000100800 */
[-C--:B------:R-:W-:Y:S01]  /*6a90*/  LEA.HI.X.SX32 R189, R28, R5.reuse, 0x2, P1 ;  /* 0x000000051cbd7211 */ /* 0x080fe200008f16ff */
[----:B------:R-:W-:Y:S01]  /*6aa0*/  IMAD R28, R191, c[0x0][0x190], RZ ;  /* 0x00006400bf1c7a24 */ /* 0x000fe200078e02ff */
[-C--:B------:R-:W-:Y:S01]  /*6ab0*/  LEA R192, P1, R25, R246.reuse, 0x2 ;  /* 0x000000f619c07211 */ /* 0x080fe200078210ff */
[----:B------:R-:W0:Y:S01]  /*6ac0*/  LDGDEPBAR ;  /* 0x00000000000079af */ /* 0x000e220000000000 */
[-C--:B------:R-:W-:Y:S02]  /*6ad0*/  LEA.HI.X.SX32 R191, R45, R5.reuse, 0x2, P0 ;  /* 0x000000052dbf7211 */ /* 0x080fe400000f16ff */
[-C--:B------:R-:W-:Y:S01]  /*6ae0*/  LEA R194, P0, R37, R246.reuse, 0x2 ;  /* 0x000000f625c27211 */ /* 0x080fe200078010ff */
[----:B------:R-:W-:Y:S01]  /*6af0*/  STL [R1+0x74], R28 ;  /* 0x0000741c01007387 */ /* 0x000fe20000100800 */
[-C--:B------:R-:W-:Y:S01]  /*6b00*/  LEA.HI.X.SX32 R193, R25, R5.reuse, 0x2, P1 ;  /* 0x0000000519c17211 */ /* 0x080fe200008f16ff */
[----:B----4-:R-:W-:Y:S01]  /*6b10*/  IMAD R25, R195, c[0x0][0x190], RZ ;  /* 0x00006400c3197a24 */ /* 0x010fe200078e02ff */
[----:B------:R-:W-:Y:S01]  /*6b20*/  LEA R196, P1, R27, R246, 0x2 ;  /* 0x000000f61bc47211 */ /* 0x000fe200078210ff */
[----:B------:R4:W-:Y:S01]  /*6b30*/  LDGSTS.E [R3+0x20000], [R120.64], P6 ;  /* 0x2000000078037fae */ /* 0x0009e2000b12184a */
[----:B------:R-:W-:-:S02]  /*6b40*/  LEA.HI.X.SX32 R195, R37, R5, 0x2, P0 ;  /* 0x0000000525c37211 */ /* 0x000fc400000f16ff */
[-C--:B------:R-:W-:Y:S01]  /*6b50*/  LEA R198, P0, R35, R246.reuse, 0x2 ;  /* 0x000000f623c67211 */ /* 0x080fe200078010ff */
[----:B------:R1:W-:Y:S01]  /*6b60*/  STL [R1+0x70], R25 ;  /* 0x0000701901007387 */ /* 0x0003e20000100800 */
[-C--:B------:R-:W-:Y:S01]  /*6b70*/  LEA.HI.X.SX32 R197, R27, R5.reuse, 0x2, P1 ;  /* 0x000000051bc57211 */ /* 0x080fe200008f16ff */
[----:B-----5:R-:W-:Y:S01]  /*6b80*/  IMAD R27, R199, c[0x0][0x190], RZ ;  /* 0x00006400c71b7a24 */ /* 0x020fe200078e02ff */
[-C--:B------:R-:W-:Y:S01]  /*6b90*/  LEA R200, P1, R19, R246.reuse, 0x2 ;  /* 0x000000f613c87211 */ /* 0x080fe200078210ff */
[----:B------:R5:W-:Y:S01]  /*6ba0*/  LDGSTS.E [R3+0x21000], [R128.64], P6 ;  /* 0x2100000080037fae */ /* 0x000be2000b12184a */
[-C--:B------:R-:W-:Y:S02]  /*6bb0*/  LEA.HI.X.SX32 R199, R35, R5.reuse, 0x2, P0 ;  /* 0x0000000523c77211 */ /* 0x080fe400000f16ff */
[-C--:B------:R-:W-:Y:S01]  /*6bc0*/  LEA R202, P0, R29, R246.reuse, 0x2 ;  /* 0x000000f61dca7211 */ /* 0x080fe200078010ff */
[----:B------:R-:W-:Y:S01]  /*6bd0*/  STL [R1+0x6c], R27 ;  /* 0x00006c1b01007387 */ /* 0x000fe20000100800 */
[-C--:B------:R-:W-:Y:S01]  /*6be0*/  LEA.HI.X.SX32 R201, R19, R5.reuse, 0x2, P1 ;  /* 0x0000000513c97211 */ /* 0x080fe200008f16ff */
[----:B-1----:R-:W-:Y:S01]  /*6bf0*/  IMAD R19, R203, c[0x0][0x190], RZ ;  /* 0x00006400cb137a24 */ /* 0x002fe200078e02ff */
[----:B------:R-:W-:Y:S01]  /*6c00*/  LEA R204, P1, R15, R246, 0x2 ;  /* 0x000000f60fcc7211 */ /* 0x000fe200078210ff */
[----:B------:R1:W-:Y:S01]  /*6c10*/  LDGSTS.E [R3+0x22000], [R136.64], P6 ;  /* 0x2200000088037fae */ /* 0x0003e2000b12184a */
[----:B------:R-:W-:-:S02]  /*6c20*/  LEA.HI.X.SX32 R203, R29, R5, 0x2, P0 ;  /* 0x000000051dcb7211 */ /* 0x000fc400000f16ff */
[CC--:B------:R-:W-:Y:S01]  /*6c30*/  LEA R206, P0, R28.reuse, R246.reuse, 0x2 ;  /* 0x000000f61cce7211 */ /* 0x0c0fe200078010ff */
[----:B------:R1:W-:Y:S01]  /*6c40*/  STL [R1+0x68], R19 ;  /* 0x0000681301007387 */ /* 0x0003e20000100800 */
[-C--:B------:R-:W-:Y:S01]  /*6c50*/  LEA.HI.X.SX32 R205, R15, R5.reuse, 0x2, P1 ;  /* 0x000000050fcd7211 */ /* 0x080fe200008f16ff */
[----:B--2---:R-:W-:Y:S01]  /*6c60*/  IMAD R15, R207, c[0x0][0x190], RZ ;  /* 0x00006400cf0f7a24 */ /* 0x004fe200078e02ff */
[-C--:B------:R-:W-:Y:S01]  /*6c70*/  LEA R208, P1, R25, R246.reuse, 0x2 ;  /* 0x000000f619d07211 */ /* 0x080fe200078210ff */
[----:B------:R2:W-:Y:S01]  /*6c80*/  LDGSTS.E [R3+0x23000], [R144.64], P6 ;  /* 0x2300000090037fae */ /* 0x0005e2000b12184a */
[-C--:B------:R-:W-:Y:S02]  /*6c90*/  LEA.HI.X.SX32 R207, R28, R5.reuse, 0x2, P0 ;  /* 0x000000051ccf7211 */ /* 0x080fe400000f16ff */
[-C--:B------:R-:W-:Y:S01]  /*6ca0*/  LEA R210, P0, R27, R246.reuse, 0x2 ;  /* 0x000000f61bd27211 */ /* 0x080fe200078010ff */
[----:B------:R1:W-:Y:S01]  /*6cb0*/  STL [R1+0x64], R15 ;  /* 0x0000640f01007387 */ /* 0x0003e20000100800 */
[-C--:B------:R-:W-:Y:S01]  /*6cc0*/  LEA.HI.X.SX32 R209, R25, R5.reuse, 0x2, P1 ;  /* 0x0000000519d17211 */ /* 0x080fe200008f16ff */
[----:B------:R-:W-:Y:S01]  /*6cd0*/  IMAD R25, R211, c[0x0][0x190], RZ ;  /* 0x00006400d3197a24 */ /* 0x000fe200078e02ff */
[----:B------:R-:W-:Y:S01]  /*6ce0*/  LEA R212, P1, R19, R246, 0x2 ;  /* 0x000000f613d47211 */ /* 0x000fe200078210ff */
[----:B------:R2:W-:Y:S01]  /*6cf0*/  LDGSTS.E [R3+0x24000], [R152.64], P6 ;  /* 0x2400000098037fae */ /* 0x0005e2000b12184a */
[----:B------:R-:W-:-:S02]  /*6d00*/  LEA.HI.X.SX32 R211, R27, R5, 0x2, P0 ;  /* 0x000000051bd37211 */ /* 0x000fc400000f16ff */
[-C--:B------:R-:W-:Y:S01]  /*6d10*/  LEA R214, P0, R15, R246.reuse, 0x2 ;  /* 0x000000f60fd67211 */ /* 0x080fe200078010ff */
[----:B------:R2:W-:Y:S01]  /*6d20*/  STL [R1+0x60], R25 ;  /* 0x0000601901007387 */ /* 0x0005e20000100800 */
[-C--:B------:R-:W-:Y:S01]  /*6d30*/  LEA.HI.X.SX32 R213, R19, R5.reuse, 0x2, P1 ;  /* 0x0000000513d57211 */ /* 0x080fe200008f16ff */
[----:B-1----:R-:W-:Y:S01]  /*6d40*/  IMAD R19, R215, c[0x0][0x190], RZ ;  /* 0x00006400d7137a24 */ /* 0x002fe200078e02ff */
[----:B------:R-:W-:Y:S01]  /*6d50*/  ISETP.NE.U32.AND P1, PT, R216, RZ, PT ;  /* 0x000000ffd800720c */ /* 0x000fe20003f25070 */
[----:B------:R1:W-:Y:S01]  /*6d60*/  LDGSTS.E [R3+0x25000], [R160.64], P6 ;  /* 0x25000000a0037fae */ /* 0x0003e2000b12184a */
[-C--:B------:R-:W-:Y:S01]  /*6d70*/  LEA.HI.X.SX32 R215, R15, R5.reuse, 0x2, P0 ;  /* 0x000000050fd77211 */ /* 0x080fe200000f16ff */
[----:B------:R-:W-:Y:S01]  /*6d80*/  IMAD R15, R217, c[0x0][0x190], RZ ;  /* 0x00006400d90f7a24 */ /* 0x000fe200078e02ff */
[CC--:B------:R-:W-:Y:S01]  /*6d90*/  LEA R216, P0, R25.reuse, R246.reuse, 0x2 ;  /* 0x000000f619d87211 */ /* 0x0c0fe200078010ff */
[----:B------:R1:W-:Y:S03]  /*6da0*/  STL [R1+0x5c], R19 ;  /* 0x00005c1301007387 */ /* 0x0003e60000100800 */
[-C--:B------:R-:W-:Y:S01]  /*6db0*/  LEA.HI.X.SX32 R217, R25, R5.reuse, 0x2, P0 ;  /* 0x0000000519d97211 */ /* 0x080fe200000f16ff */
[----:B--2---:R-:W-:Y:S01]  /*6dc0*/  IMAD R25, R219, c[0x0][0x190], RZ ;  /* 0x00006400db197a24 */ /* 0x004fe200078e02ff */
[CC--:B------:R-:W-:Y:S01]  /*6dd0*/  LEA R218, P0, R19.reuse, R246.reuse, 0x2 ;  /* 0x000000f613da7211 */ /* 0x0c0fe200078010ff */
[----:B------:R2:W-:Y:S03]  /*6de0*/  STL [R1+0x58], R15 ;  /* 0x0000580f01007387 */ /* 0x0005e60000100800 */
[-C--:B------:R-:W-:Y:S01]  /*6df0*/  LEA.HI.X.SX32 R219, R19, R5.reuse, 0x2, P0 ;  /* 0x0000000513db7211 */ /* 0x080fe200000f16ff */
[----:B-1----:R-:W-:Y:S01]  /*6e00*/  IMAD R19, R221, c[0x0][0x190], RZ ;  /* 0x00006400dd137a24 */ /* 0x002fe200078e02ff */
        /* <DEDUP_REMOVED lines=37> */
[----:B------:R-:W-:Y:S03]  /*7060*/  STL [R1+0x30], R25 ;  /* 0x0000301901007387 */ /* 0x000fe60000100800 */
[----:B------:R-:W-:Y:S01]  /*7070*/  LEA.HI.X.SX32 R239, R15, R5, 0x2, P0 ;  /* 0x000000050fef7211 */ /* 0x000fe200000f16ff */
[----:B-1----:R-:W-:Y:S01]  /*7080*/  IMAD R15, R241, c[0x0][0x190], RZ ;  /* 0x00006400f10f7a24 */ /* 0x002fe200078e02ff */
[----:B------:R-:W-:Y:S01]  /*7090*/  STL [R1+0x2c], R19 ;  /* 0x00002c1301007387 */ /* 0x000fe20000100800 */
[----:B------:R-:W-:-:S03]  /*70a0*/  LEA R240, P0, R25, R246, 0x2 ;  /* 0x000000f619f07211 */ /* 0x000fc600078010ff */
[----:B------:R1:W-:Y:S01]  /*70b0*/  STL [R1+0x28], R15 ;  /* 0x0000280f01007387 */ /* 0x0003e20000100800 */
[-C--:B------:R-:W-:Y:S02]  /*70c0*/  LEA.HI.X.SX32 R241, R25, R5.reuse, 0x2, P0 ;  /* 0x0000000519f17211 */ /* 0x080fe400000f16ff */
[CC--:B------:R-:W-:Y:S01]  /*70d0*/  LEA R242, P0, R19.reuse, R246.reuse, 0x2 ;  /* 0x000000f613f27211 */ /* 0x0c0fe200078010ff */
[----:B------:R-:W2:Y:S03]  /*70e0*/  LDL.LU.64 R28, [R1+0x20] ;  /* 0x00002000011c7983 */ /* 0x000ea60000300a00 */
[----:B------:R-:W-:Y:S01]  /*70f0*/  LEA.HI.X.SX32 R243, R19, R5, 0x2, P0 ;  /* 0x0000000513f37211 */ /* 0x000fe200000f16ff */
[----:B------:R-:W4:Y:S01]  /*7100*/  LDL.LU.64 R58, [R1+0x10] ;  /* 0x00001000013a7983 */ /* 0x000f220000300a00 */
[----:B------:R-:W-:-:S03]  /*7110*/  LEA R244, P0, R15, R246, 0x2 ;  /* 0x000000f60ff47211 */ /* 0x000fc600078010ff */
[----:B---3--:R-:W3:Y:S01]  /*7120*/  LDL.LU.64 R248, [R1] ;  /* 0x0000000001f87983 */ /* 0x008ee20000300a00 */
[-C--:B------:R-:W-:Y:S02]  /*7130*/  LEA.HI.X.SX32 R245, R15, R5.reuse, 0x2, P0 ;  /* 0x000000050ff57211 */ /* 0x080fe400000f16ff */
[C---:B------:R-:W-:Y:S01]  /*7140*/  LEA R246, P0, R252.reuse, R246, 0x2 ;  /* 0x000000f6fcf67211 */ /* 0x040fe200078010ff */
[----:B------:R2:W-:Y:S01]  /*7150*/  LDGSTS.E [R3+0x26000], [R168.64], P6 ;  /* 0x26000000a8037fae */ /* 0x0005e2000b12184a */
[----:B-1----:R-:W-:Y:S02]  /*7160*/  SEL R15, R247, RZ, P2 ;  /* 0x000000fff70f7207 */ /* 0x002fe40001000000 */
[----:B------:R-:W-:Y:S01]  /*7170*/  LEA.HI.X.SX32 R247, R252, R5, 0x2, P0 ;  /* 0x00000005fcf77211 */ /* 0x000fe200000f16ff */
[----:B------:R1:W-:Y:S01]  /*7180*/  LDGSTS.E [R3+0x27000], [R176.64], P6 ;  /* 0x27000000b0037fae */ /* 0x0003e2000b12184a */
[----:B------:R-:W-:Y:S02]  /*7190*/  SEL R5, R0, RZ, P2 ;  /* 0x000000ff00057207 */ /* 0x000fe40001000000 */
[----:B------:R-:W-:Y:S01]  /*71a0*/  LOP3.LUT R0, R3, 0x20, RZ, 0x3c, !PT ;  /* 0x0000002003007812 */ /* 0x000fe200078e3cff */
[----:B------:R1:W-:Y:S01]  /*71b0*/  LDGSTS.E [R3+0x28000], [R184.64], P6 ;  /* 0x28000000b8037fae */ /* 0x0003e2000b12184a */
[----:B------:R-:W-:-:S02]  /*71c0*/  ISETP.NE.U32.AND P0, PT, R15, RZ, PT ;  /* 0x000000ff0f00720c */ /* 0x000fc40003f05070 */
[C---:B------:R-:W-:Y:S01]  /*71d0*/  LOP3.LUT R15, R3.reuse, 0x40, RZ, 0x3c, !PT ;  /* 0x00000040030f7812 */ /* 0x040fe200078e3cff */
[----:B------:R1:W-:Y:S04]  /*71e0*/  LDGSTS.E [R3+0x29000], [R192.64], P6 ;  /* 0x29000000c0037fae */ /* 0x0003e8000b12184a */
        /* <DEDUP_REMOVED lines=29> */
[----:B------:R2:W-:Y:S01]  /*73c0*/  LDGSTS.E [R15+0x27800], [R180.64], P6 ;  /* 0x27800000b40f7fae */ /* 0x0005e2000b12184a */
[----:B-1----:R-:W-:-:S03]  /*73d0*/  LOP3.LUT R0, R3, 0x60, RZ, 0x3c, !PT ;  /* 0x0000006003007812 */ /* 0x002fc600078e3cff */
        /* <DEDUP_REMOVED lines=24> */
[----:B------:R-:W0:Y:S01]  /*7560*/  LDGDEPBAR ;  /* 0x00000000000079af */ /* 0x000e220000000000 */
[----:B------:R-:W-:-:S04]  /*7570*/  IMAD.SHL.U32 R35, R61, 0x80, RZ ;  /* 0x000000803d237824 */ /* 0x000fc800078e00ff */
[C---:B--2---:R-:W-:Y:S01]  /*7580*/  IMAD.WIDE R28, R35.reuse, 0x4, R28 ;  /* 0x00000004231c7825 */ /* 0x044fe200078e021c */
[----:B------:R-:W-:Y:S03]  /*7590*/  BAR.SYNC.DEFER_BLOCKING 0x0 ;  /* 0x0000000000007b1d */ /* 0x000fe60000010000 */
[----:B----4-:R-:W-:-:S04]  /*75a0*/  IMAD.WIDE R58, R35, 0x4, R58 ;  /* 0x00000004233a7825 */ /* 0x010fc800078e023a */
[----:B---3--:R-:W-:Y:S01]  /*75b0*/  IMAD.WIDE R248, R35, 0x4, R248 ;  /* 0x0000000423f87825 */ /* 0x008fe200078e02f8 */
[----:B------:R-:W-:Y:S01]  /*75c0*/  @!PT LDS RZ, [RZ] ;  /* 0x00000000fffff984 */ /* 0x000fe20000000800 */
[----:B------:R-:W-:Y:S01]  /*75d0*/  @!PT LDS RZ, [RZ] ;  /* 0x00000000fffff984 */ /* 0x000fe20000000800 */
[----:B------:R-:W-:Y:S01]  /*75e0*/  @!PT LDS RZ, [RZ] ;  /* 0x00000000fffff984 */ /* 0x000fe20000000800 */
[----:B------:R2:W-:Y:S04]  /*75f0*/  LDGSTS.E [R2+0x10000], [R28.64], P5 ;  /* 0x100000001c027fae */ /* 0x0005e8000a92184a */
[----:B------:R3:W-:Y:S04]  /*7600*/  LDGSTS.E [R2+0x10800], [R58.64], P4 ;  /* 0x108000003a027fae */ /* 0x0007e8000a12184a */
[----:B------:R4:W-:Y:S04]  /*7610*/  LDGSTS.E [R2+0x11000], [R248.64], P1 ;  /* 0x11000000f8027fae */ /* 0x0009e8000892184a */
[----:B--2---:R-:W2:Y:S04]  /*7620*/  LDL.LU R28, [R1+0x2b0] ;  /* 0x0002b000011c7983 */ /* 0x004ea80000300800 */
[----:B---3--:R-:W3:Y:S04]  /*7630*/  LDL.LU.64 R58, [R1+0x2a8] ;  /* 0x0002a800013a7983 */ /* 0x008ee80000300a00 */
[----:B----4-:R-:W4:Y:S04]  /*7640*/  LDL.LU.64 R248, [R1+0x2a0] ;  /* 0x0002a00001f87983 */ /* 0x010f280000300a00 */
[----:B------:R-:W1:Y:S04]  /*7650*/  S2R R55, SR_TID.X ;  /* 0x0000000000377919 */ /* 0x000e680000002100 */
[----:B------:R-:W5:Y:S04]  /*7660*/  S2R R61, SR_TID.X ;  /* 0x00000000003d7919 */ /* 0x000f680000002100 */
[----:B------:R-:W5:Y:S01]  /*7670*/  S2R R29, SR_TID.X ;  /* 0x00000000001d7919 */ /* 0x000f620000002100 */
[----:B-1----:R-:W-:-:S02]  /*7680*/  SHF.R.U32.HI R15, RZ, 0x7, R55 ;  /* 0x00000007ff0f7819 */ /* 0x002fc40000011637 */
[----:B------:R-:W-:-:S04]  /*7690*/  SHF.R.U32.HI R55, RZ, 0x7, R55 ;  /* 0x00000007ff377819 */ /* 0x000fc80000011637 */
[----:B------:R-:W-:Y:S02]  /*76a0*/  SGXT.U32 R55, R55, 0x1 ;  /* 0x000000013737781a */ /* 0x000fe40000000000 */
[----:B------:R-:W-:Y:S02]  /*76b0*/  SGXT.U32 R15, R15, 0x1 ;  /* 0x000000010f0f781a */ /* 0x000fe40000000000 */
[----:B------:R-:W-:Y:S02]  /*76c0*/  LOP3.LUT R55, R55, 0x14, RZ, 0xfc, !PT ;  /* 0x0000001437377812 */ /* 0x000fe400078efcff */
[----:B-----5:R-:W-:Y:S02]  /*76d0*/  SHF.R.U32.HI R61, RZ, 0x7, R61 ;  /* 0x00000007ff3d7819 */ /* 0x020fe4000001163d */
[----:B------:R-:W-:Y:S02]  /*76e0*/  ISETP.GE.AND P6, PT, R55, UR4, PT ;  /* 0x0000000437007c0c */ /* 0x000fe4000bfc6270 */
[----:B------:R-:W-:-:S02]  /*76f0*/  LOP3.LUT R15, R15, 0x18, RZ, 0xfc, !PT ;  /* 0x000000180f0f7812 */ /* 0x000fc400078efcff */
[----:B------:R-:W-:Y:S02]  /*7700*/  SGXT.U32 R61, R61, 0x1 ;  /* 0x000000013d3d781a */ /* 0x000fe40000000000 */
[----:B------:R-:W-:Y:S02]  /*7710*/  ISETP.NE.U32.AND P3, PT, R5, RZ, PT ;  /* 0x000000ff0500720c */ /* 0x000fe40003f65070 */
[----:B------:R-:W-:Y:S02]  /*7720*/  SEL R5, RZ, 0x4, P6 ;  /* 0x00000004ff057807 */ /* 0x000fe40003000000 */
[----:B------:R-:W-:Y:S02]  /*7730*/  ISETP.GE.AND P6, PT, R15, UR4, PT ;  /* 0x000000040f007c0c */ /* 0x000fe4000bfc6270 */
[----:B------:R-:W-:Y:S02]  /*7740*/  LOP3.LUT R61, R61, 0x1c, RZ, 0xfc, !PT ;  /* 0x0000001c3d3d7812 */ /* 0x000fe400078efcff */
[----:B------:R-:W-:-:S02]  /*7750*/  SEL R25, RZ, 0x4, P6 ;  /* 0x00000004ff197807 */ /* 0x000fc40003000000 */
[----:B------:R-:W-:Y:S02]  /*7760*/  ISETP.GE.AND P6, PT, R61, UR4, PT ;  /* 0x000000043d007c0c */ /* 0x000fe4000bfc6270 */
[--C-:B------:R-:W-:Y:S02]  /*7770*/  SHF.R.U32.HI R61, RZ, 0x7, R29.reuse ;  /* 0x00000007ff3d7819 */ /* 0x100fe4000001161d */
[----:B------:R-:W-:-:S04]  /*7780*/  SHF.R.U32.HI R29, RZ, 0x7, R29 ;  /* 0x00000007ff1d7819 */ /* 0x000fc8000001161d */
[----:B------:R-:W-:-:S04]  /*7790*/  SGXT.U32 R29, R29, 0x1 ;  /* 0x000000011d1d781a */ /* 0x000fc80000000000 */
[----:B------:R-:W-:Y:S02]  /*77a0*/  LOP3.LUT R29, R29, 0x20, RZ, 0xfc, !PT ;  /* 0x000000201d1d7812 */ /* 0x000fe400078efcff */
[----:B------:R-:W-:Y:S02]  /*77b0*/  SEL R19, RZ, 0x4, P6 ;  /* 0x00000004ff137807 */ /* 0x000fe40003000000 */
[----:B------:R-:W-:Y:S02]  /*77c0*/  ISETP.GE.AND P6, PT, R29, UR4, PT ;  /* 0x000000041d007c0c */ /* 0x000fe4000bfc6270 */
[----:B------:R-:W-:Y:S01]  /*77d0*/  SEL R5, R5, RZ, P2 ;  /* 0x000000ff05057207 */ /* 0x000fe20001000000 */
[----:B------:R-:W1:Y:S01]  /*77e0*/  S2R R29, SR_TID.X ;  /* 0x00000000001d7919 */ /* 0x000e620000002100 */
[----:B------:R-:W-:Y:S02]  /*77f0*/  SGXT.U32 R61, R61, 0x1 ;  /* 0x000000013d3d781a */ /* 0x000fe40000000000 */
[----:B------:R-:W-:-:S02]  /*7800*/  ISETP.NE.U32.AND P5, PT, R5, RZ, PT ;  /* 0x000000ff0500720c */ /* 0x000fc40003fa5070 */
[----:B------:R-:W-:Y:S02]  /*7810*/  SEL R5, R25, RZ, P2 ;  /* 0x000000ff19057207 */ /* 0x000fe40001000000 */
[----:B------:R-:W-:Y:S02]  /*7820*/  LOP3.LUT R61, R61, 0x24, RZ, 0xfc, !PT ;  /* 0x000000243d3d7812 */ /* 0x000fe400078efcff */
[----:B------:R-:W-:Y:S02]  /*7830*/  ISETP.NE.U32.AND P4, PT, R5, RZ, PT ;  /* 0x000000ff0500720c */ /* 0x000fe40003f85070 */
[----:B------:R-:W-:Y:S02]  /*7840*/  SEL R0, RZ, 0x4, P6 ;  /* 0x00000004ff007807 */ /* 0x000fe40003000000 */
[----:B------:R-:W-:Y:S02]  /*7850*/  SEL R5, R19, RZ, P2 ;  /* 0x000000ff13057207 */ /* 0x000fe40001000000 */
[----:B------:R-:W-:-:S02]  /*7860*/  ISETP.GE.AND P6, PT, R61, UR4, PT ;  /* 0x000000043d007c0c */ /* 0x000fc4000bfc6270 */
[----:B------:R-:W-:Y:S02]  /*7870*/  ISETP.NE.U32.AND P1, PT, R5, RZ, PT ;  /* 0x000000ff0500720c */ /* 0x000fe40003f25070 */
[----:B------:R-:W-:Y:S02]  /*7880*/  SEL R61, RZ, 0x4, P6 ;  /* 0x00000004ff3d7807 */ /* 0x000fe40003000000 */
[----:B------:R-:W-:Y:S02]  /*7890*/  SEL R5, R0, RZ, P2 ;  /* 0x000000ff00057207 */ /* 0x000fe40001000000 */
[----:B-1----:R-:W-:-:S04]  /*78a0*/  SHF.R.U32.HI R15, RZ, 0x7, R29 ;  /* 0x00000007ff0f7819 */ /* 0x002fc8000001161d */
[----:B------:R-:W-:-:S04]  /*78b0*/  SGXT.U32 R15, R15, 0x1 ;  /* 0x000000010f0f781a */ /* 0x000fc80000000000 */
[----:B------:R-:W-:-:S04]  /*78c0*/  LOP3.LUT R15, R15, 0x28, RZ, 0xfc, !PT ;  /* 0x000000280f0f7812 */ /* 0x000fc800078efcff */
[----:B------:R-:W-:Y:S02]  /*78d0*/  ISETP.GE.AND P6, PT, R15, UR4, PT ;  /* 0x000000040f007c0c */ /* 0x000fe4000bfc6270 */
[--C-:B------:R-:W-:Y:S02]  /*78e0*/  SHF.R.U32.HI R55, RZ, 0x7, R29.reuse ;  /* 0x00000007ff377819 */ /* 0x100fe4000001161d */
[----:B------:R-:W-:Y:S02]  /*78f0*/  SHF.R.U32.HI R15, RZ, 0x7, R29 ;  /* 0x00000007ff0f7819 */ /* 0x000fe4000001161d */
[----:B------:R-:W-:Y:S01]  /*7900*/  SEL R29, RZ, 0x4, P6 ;  /* 0x00000004ff1d7807 */ /* 0x000fe20003000000 */
[----:B----4-:R-:W-:-:S05]  /*7910*/  IMAD.WIDE R248, R35, 0x4, R248 ;  /* 0x0000000423f87825 */ /* 0x010fca00078e02f8 */
[----:B------:R1:W-:Y:S01]  /*7920*/  LDGSTS.E [R2+0x11800], [R248.64], P0 ;  /* 0x11800000f8027fae */ /* 0x0003e2000812184a */
[----:B------:R-:W-:Y:S02]  /*7930*/  ISETP.NE.U32.AND P0, PT, R5, RZ, PT ;  /* 0x000000ff0500720c */ /* 0x000fe40003f05070 */
[----:B------:R-:W-:Y:S02]  /*7940*/  SEL R5, R61, RZ, P2 ;  /* 0x000000ff3d057207 */ /* 0x000fe40001000000 */
[----:B------:R-:W4:Y:S01]  /*7950*/  LDL.LU R61, [R1+0x298] ;  /* 0x00029800013d7983 */ /* 0x000f220000300800 */
[----:B---3--:R-:W-:-:S05]  /*7960*/  IMAD.WIDE R58, R35, 0x4, R58 ;  /* 0x00000004233a7825 */ /* 0x008fca00078e023a */
[----:B------:R3:W-:Y:S01]  /*7970*/  LDGSTS.E [R2+0x12000], [R58.64], P3 ;  /* 0x120000003a027fae */ /* 0x0007e2000992184a */
[----:B------:R-:W-:Y:S02]  /*7980*/  ISETP.NE.U32.AND P3, PT, R5, RZ, PT ;  /* 0x000000ff0500720c */ /* 0x000fe40003f65070 */
[----:B------:R-:W-:Y:S02]  /*7990*/  SEL R5, R29, RZ, P2 ;  /* 0x000000ff1d057207 */ /* 0x000fe40001000000 */
[----:B------:R-:W2:Y:S01]  /*79a0*/  LDL.LU R29, [R1+0x294] ;  /* 0x00029400011d7983 */ /* 0x000ea20000300800 */
[----:B------:R-:W-:-:S04]  /*79b0*/  SGXT.U32 R15, R15, 0x1 ;  /* 0x000000010f0f781a */ /* 0x000fc80000000000 */
[----:B------:R-:W-:-:S04]  /*79c0*/  LOP3.LUT R15, R15, 0x2c, RZ, 0xfc, !PT ;  /* 0x0000002c0f0f7812 */ /* 0x000fc800078efcff */
[----:B------:R-:W-:-:S04]  /*79d0*/  ISETP.GE.AND P6, PT, R15, UR4, PT ;  /* 0x000000040f007c0c */ /* 0x000fc8000bfc6270 */
[----:B------:R-:W-:Y:S01]  /*79e0*/  SEL R15, RZ, 0x4, P6 ;  /* 0x00000004ff0f7807 */ /* 0x000fe20003000000 */
[----:B------:R-:W5:Y:S01]  /*79f0*/  S2R R45, SR_TID.X ;  /* 0x00000000002d7919 */ /* 0x000f620000002100 */
[----:B------:R-:W-:-:S03]  /*7a00*/  SGXT.U32 R55, R55, 0x1 ;  /* 0x000000013737781a */ /* 0x000fc60000000000 */
[----:B------:R-:W1:Y:S01]  /*7a10*/  S2R R25, SR_TID.X ;  /* 0x0000000000197919 */ /* 0x000e620000002100 */
[----:B------:R-:W-:-:S04]  /*7a20*/  LOP3.LUT R55, R55, 0x30, RZ, 0xfc, !PT ;  /* 0x0000003037377812 */ /* 0x000fc800078efcff */
[----:B------:R-:W-:Y:S01]  /*7a30*/  ISETP.GE.AND P6, PT, R55, UR4, PT ;  /* 0x0000000437007c0c */ /* 0x000fe2000bfc6270 */
[----:B------:R-:W1:Y:S03]  /*7a40*/  S2R R37, SR_TID.X ;  /* 0x0000000000257919 */ /* 0x000e660000002100 */
[----:B------:R-:W-:Y:S02]  /*7a50*/  SEL R55, RZ, 0x4, P6 ;  /* 0x00000004ff377807 */ /* 0x000fe40003000000 */
[----:B-----5:R-:W-:-:S04]  /*7a60*/  SHF.R.U32.HI R27, RZ, 0x7, R45 ;  /* 0x00000007ff1b7819 */ /* 0x020fc8000001162d */
[----:B------:R-:W-:-:S04]  /*7a70*/  SGXT.U32 R27, R27, 0x1 ;  /* 0x000000011b1b781a */ /* 0x000fc80000000000 */
[----:B------:R-:W-:-:S04]  /*7a80*/  LOP3.LUT R27, R27, 0x34, RZ, 0xfc, !PT ;  /* 0x000000341b1b7812 */ /* 0x000fc800078efcff */
[----:B------:R-:W-:Y:S02]  /*7a90*/  ISETP.GE.AND P6, PT, R27, UR4, PT ;  /* 0x000000041b007c0c */ /* 0x000fe4000bfc6270 */
[--C-:B------:R-:W-:Y:S02]  /*7aa0*/  SHF.R.U32.HI R27, RZ, 0x7, R45.reuse ;  /* 0x00000007ff1b7819 */ /* 0x100fe4000001162d */
[----:B------:R-:W-:Y:S02]  /*7ab0*/  SHF.R.U32.HI R19, RZ, 0x7, R45 ;  /* 0x00000007ff137819 */ /* 0x000fe4000001162d */
[----:B------:R-:W-:Y:S02]  /*7ac0*/  SGXT.U32 R27, R27, 0x1 ;  /* 0x000000011b1b781a */ /* 0x000fe40000000000 */
[----:B------:R-:W-:Y:S02]  /*7ad0*/  SGXT.U32 R19, R19, 0x1 ;  /* 0x000000011313781a */ /* 0x000fe40000000000 */
[----:B------:R-:W-:-:S02]  /*7ae0*/  LOP3.LUT R27, R27, 0x38, RZ, 0xfc, !PT ;  /* 0x000000381b1b7812 */ /* 0x000fc400078efcff */
[----:B-1----:R-:W-:Y:S02]  /*7af0*/  SHF.R.U32.HI R25, RZ, 0x7, R25 ;  /* 0x00000007ff197819 */ /* 0x002fe40000011619 */
[----:B------:R-:W-:Y:S02]  /*7b00*/  SEL R45, RZ, 0x4, P6 ;  /* 0x00000004ff2d7807 */ /* 0x000fe40003000000 */
[----:B------:R-:W-:Y:S02]  /*7b10*/  ISETP.GE.AND P6, PT, R27, UR4, PT ;  /* 0x000000041b007c0c */ /* 0x000fe4000bfc6270 */
[----:B------:R-:W-:Y:S02]  /*7b20*/  LOP3.LUT R19, R19, 0x3c, RZ, 0xfc, !PT ;  /* 0x0000003c13137812 */ /* 0x000fe400078efcff */
[----:B------:R-:W-:Y:S02]  /*7b30*/  SGXT.U32 R25, R25, 0x1 ;  /* 0x000000011919781a */ /* 0x000fe40000000000 */
[----:B------:R-:W-:Y:S01]  /*7b40*/  SEL R27, RZ, 0x4, P6 ;  /* 0x00000004ff1b7807 */ /* 0x000fe20003000000 */
[----:B----4-:R-:W-:-:S05]  /*7b50*/  IMAD.WIDE R60, R35, 0x4, R60 ;  /* 0x00000004233c7825 */ /* 0x010fca00078e023c */
[----:B------:R1:W-:Y:S01]  /*7b60*/  LDGSTS.E [R2+0x12800], [R60.64], P5 ;  /* 0x128000003c027fae */ /* 0x0003e2000a92184a */
[----:B------:R-:W-:-:S03]  /*7b70*/  ISETP.NE.U32.AND P5, PT, R5, RZ, PT ;  /* 0x000000ff0500720c */ /* 0x000fc60003fa5070 */
[----:B------:R-:W4:Y:S01]  /*7b80*/  S2R R5, SR_TID.X ;  /* 0x0000000000057919 */ /* 0x000f220000002100 */
[----:B--2---:R-:W-:-:S05]  /*7b90*/  IMAD.WIDE R28, R35, 0x4, R28 ;  /* 0x00000004231c7825 */ /* 0x004fca00078e021c */
[----:B------:R4:W-:Y:S02]  /*7ba0*/  LDGSTS.E [R2+0x13000], [R28.64], P4 ;  /* 0x130000001c027fae */ /* 0x0009e4000a12184a */
[----:B----4-:R-:W-:Y:S02]  /*7bb0*/  SHF.R.U32.HI R28, RZ, 0x7, R5 ;  /* 0x00000007ff1c7819 */ /* 0x010fe40000011605 */
[----:B------:R-:W-:Y:S02]  /*7bc0*/  SEL R5, R15, RZ, P2 ;  /* 0x000000ff0f057207 */ /* 0x000fe40001000000 */
[----:B------:R-:W2:Y:S01]  /*7bd0*/  LDL.LU R15, [R1+0x290] ;  /* 0x00029000010f7983 */ /* 0x000ea20000300800 */
        /* <DEDUP_REMOVED lines=10> */
[----:B------:R-:W4:Y:S01]  /*7c80*/  S2R R37, SR_TID.X ;  /* 0x0000000000257919 */ /* 0x000f220000002100 */
[----:B------:R-:W-:-:S03]  /*7c90*/  SGXT.U32 R25, R25, 0x1 ;  /* 0x000000011919781a */ /* 0x000fc60000000000 */
[----:B---3--:R-:W1:Y:S01]  /*7ca0*/  S2R R59, SR_TID.X ;  /* 0x00000000003b7919 */ /* 0x008e620000002100 */
[----:B------:R-:W-:Y:S02]  /*7cb0*/  LOP3.LUT R25, R25, 0x48, RZ, 0xfc, !PT ;  /* 0x0000004819197812 */ /* 0x000fe400078efcff */
[----:B------:R-:W-:Y:S02]  /*7cc0*/  SEL R249, RZ, 0x4, P6 ;  /* 0x00000004fff97807 */ /* 0x000fe40003000000 */
[----:B------:R-:W-:-:S04]  /*7cd0*/  ISETP.GE.AND P6, PT, R25, UR4, PT ;  /* 0x0000000419007c0c */ /* 0x000fc8000bfc6270 */
[----:B------:R-:W-:Y:S02]  /*7ce0*/  SEL R25, RZ, 0x4, P6 ;  /* 0x00000004ff197807 */ /* 0x000fe40003000000 */
[----:B----4-:R-:W-:-:S04]  /*7cf0*/  SHF.R.U32.HI R0, RZ, 0x7, R37 ;  /* 0x00000007ff007819 */ /* 0x010fc80000011625 */
[----:B------:R-:W-:-:S04]  /*7d00*/  SGXT.U32 R0, R0, 0x1 ;  /* 0x000000010000781a */ /* 0x000fc80000000000 */
[----:B------:R-:W-:-:S04]  /*7d10*/  LOP3.LUT R0, R0, 0x4c, RZ, 0xfc, !PT ;  /* 0x0000004c00007812 */ /* 0x000fc800078efcff */
[----:B------:R-:W-:Y:S02]  /*7d20*/  ISETP.GE.AND P6, PT, R0, UR4, PT ;  /* 0x0000000400007c0c */ /* 0x000fe4000bfc6270 */
[--C-:B------:R-:W-:Y:S02]  /*7d30*/  SHF.R.U32.HI R0, RZ, 0x7, R37.reuse ;  /* 0x00000007ff007819 */ /* 0x100fe40000011625 */
[----:B------:R-:W-:-:S04]  /*7d40*/  SHF.R.U32.HI R37, RZ, 0x7, R37 ;  /* 0x00000007ff257819 */ /* 0x000fc80000011625 */
[----:B------:R-:W-:Y:S01]  /*7d50*/  SGXT.U32 R37, R37, 0x1 ;  /* 0x000000012525781a */ /* 0x000fe20000000000 */
[----:B------:R-:W3:Y:S01]  /*7d60*/  S2R R29, SR_TID.X ;  /* 0x00000000001d7919 */ /* 0x000ee20000002100 */
[----:B------:R-:W-:Y:S02]  /*7d70*/  SGXT.U32 R0, R0, 0x1 ;  /* 0x000000010000781a */ /* 0x000fe40000000000 */
[----:B------:R-:W-:Y:S02]  /*7d80*/  LOP3.LUT R37, R37, 0x50, RZ, 0xfc, !PT ;  /* 0x0000005025257812 */ /* 0x000fe400078efcff */
[----:B-1----:R-:W-:Y:S02]  /*7d90*/  SHF.R.U32.HI R61, RZ, 0x7, R59 ;  /* 0x00000007ff3d7819 */ /* 0x002fe4000001163b */
[----:B------:R-:W-:Y:S02]  /*7da0*/  SEL R58, RZ, 0x4, P6 ;  /* 0x00000004ff3a7807 */ /* 0x000fe40003000000 */
[----:B------:R-:W-:-:S02]  /*7db0*/  ISETP.GE.AND P6, PT, R37, UR4, PT ;  /* 0x0000000425007c0c */ /* 0x000fc4000bfc6270 */
[----:B------:R-:W-:Y:S02]  /*7dc0*/  LOP3.LUT R0, R0, 0x54, RZ, 0xfc, !PT ;  /* 0x0000005400007812 */ /* 0x000fe400078efcff */
[----:B------:R-:W-:Y:S02]  /*7dd0*/  SGXT.U32 R61, R61, 0x1 ;  /* 0x000000013d3d781a */ /* 0x000fe40000000000 */
[----:B------:R-:W-:Y:S02]  /*7de0*/  SEL R37, RZ, 0x4, P6 ;  /* 0x00000004ff257807 */ /* 0x000fe40003000000 */
[----:B------:R-:W-:Y:S02]  /*7df0*/  ISETP.GE.AND P6, PT, R0, UR4, PT ;  /* 0x0000000400007c0c */ /* 0x000fe4000bfc6270 */
[----:B------:R-:W-:Y:S02]  /*7e00*/  LOP3.LUT R61, R61, 0x58, RZ, 0xfc, !PT ;  /* 0x000000583d3d7812 */ /* 0x000fe400078efcff */
[----:B------:R-:W-:-:S02]  /*7e10*/  SHF.R.U32.HI R60, RZ, 0x7, R59 ;  /* 0x00000007ff3c7819 */ /* 0x000fc4000001163b */
[----:B------:R-:W-:Y:S02]  /*7e20*/  SEL R0, RZ, 0x4, P6 ;  /* 0x00000004ff007807 */ /* 0x000fe40003000000 */
[----:B------:R-:W-:Y:S02]  /*7e30*/  ISETP.GE.AND P6, PT, R61, UR4, PT ;  /* 0x000000043d007c0c */ /* 0x000fe4000bfc6270 */
[----:B------:R-:W-:Y:S02]  /*7e40*/  SGXT.U32 R60, R60, 0x1 ;  /* 0x000000013c3c781a */ /* 0x000fe40000000000 */
[----:B------:R-:W-:Y:S02]  /*7e50*/  SHF.R.U32.HI R61, RZ, 0x7, R59 ;  /* 0x00000007ff3d7819 */ /* 0x000fe4000001163b */
[----:B------:R-:W-:Y:S02]  /*7e60*/  LOP3.LUT R60, R60, 0x5c, RZ, 0xfc, !PT ;  /* 0x0000005c3c3c7812 */ /* 0x000fe400078efcff */
[----:B------:R-:W-:-:S02]  /*7e70*/  SGXT.U32 R61, R61, 0x1 ;  /* 0x000000013d3d781a */ /* 0x000fc40000000000 */
[----:B------:R-:W-:Y:S02]  /*7e80*/  SEL R59, RZ, 0x4, P6 ;  /* 0x00000004ff3b7807 */ /* 0x000fe40003000000 */
[----:B------:R-:W-:Y:S02]  /*7e90*/  ISETP.GE.AND P6, PT, R60, UR4, PT ;  /* 0x000000043c007c0c */ /* 0x000fe4000bfc6270 */
[----:B------:R-:W-:Y:S02]  /*7ea0*/  LOP3.LUT R61, R61, 0x60, RZ, 0xfc, !PT ;  /* 0x000000603d3d7812 */ /* 0x000fe400078efcff */
[----:B------:R-:W-:Y:S02]  /*7eb0*/  ISETP.NE.U32.AND P4, PT, R5, RZ, PT ;  /* 0x000000ff0500720c */ /* 0x000fe40003f85070 */
[----:B------:R-:W-:Y:S02]  /*7ec0*/  SGXT.U32 R28, R28, 0x1 ;  /* 0x000000011c1c781a */ /* 0x000fe40000000000 */
[----:B---3--:R-:W-:-:S02]  /*7ed0*/  SHF.R.U32.HI R5, RZ, 0x7, R29 ;  /* 0x00000007ff057819 */ /* 0x008fc4000001161d */
[----:B------:R-:W-:Y:S02]  /*7ee0*/  SHF.R.U32.HI R29, RZ, 0x7, R29 ;  /* 0x00000007ff1d7819 */ /* 0x000fe4000001161d */
[----:B------:R-:W-:Y:S02]  /*7ef0*/  SEL R60, RZ, 0x4, P6 ;  /* 0x00000004ff3c7807 */ /* 0x000fe40003000000 */
[----:B------:R-:W-:Y:S02]  /*7f00*/  ISETP.GE.AND P6, PT, R61, UR4, PT ;  /* 0x000000043d007c0c */ /* 0x000fe4000bfc6270 */
[----:B------:R-:W-:Y:S02]  /*7f10*/  LOP3.LUT R28, R28, 0x64, RZ, 0xfc, !PT ;  /* 0x000000641c1c7812 */ /* 0x000fe400078efcff */
[----:B------:R-:W-:Y:S02]  /*7f20*/  SGXT.U32 R29, R29, 0x1 ;  /* 0x000000011d1d781a */ /* 0x000fe40000000000 */
[----:B------:R-:W-:-:S02]  /*7f30*/  SEL R61, RZ, 0x4, P6 ;  /* 0x00000004ff3d7807 */ /* 0x000fc40003000000 */
[----:B------:R-:W-:Y:S02]  /*7f40*/  ISETP.GE.AND P6, PT, R28, UR4, PT ;  /* 0x000000041c007c0c */ /* 0x000fe4000bfc6270 */
[----:B------:R-:W-:Y:S02]  /*7f50*/  LOP3.LUT R29, R29, 0x68, RZ, 0xfc, !PT ;  /* 0x000000681d1d7812 */ /* 0x000fe400078efcff */
[----:B------:R-:W-:Y:S02]  /*7f60*/  SGXT.U32 R5, R5, 0x1 ;  /* 0x000000010505781a */ /* 0x000fe40000000000 */
[----:B------:R-:W-:Y:S02]  /*7f70*/  SEL R28, RZ, 0x4, P6 ;  /* 0x00000004ff1c7807 */ /* 0x000fe40003000000 */
[----:B------:R-:W-:Y:S02]  /*7f80*/  LOP3.LUT R5, R5, 0x6c, RZ, 0xfc, !PT ;  /* 0x0000006c05057812 */ /* 0x000fe400078efcff */
[----:B------:R-:W-:-:S04]  /*7f90*/  ISETP.GE.AND P6, PT, R29, UR4, PT ;  /* 0x000000041d007c0c */ /* 0x000fc8000bfc6270 */
[----:B------:R-:W-:Y:S02]  /*7fa0*/  SEL R29, RZ, 0x4, P6 ;  /* 0x00000004ff1d7807 */ /* 0x000fe40003000000 */
[----:B------:R-:W-:Y:S02]  /*7fb0*/  ISETP.GE.AND P6, PT, R5, UR4, PT ;  /* 0x0000000405007c0c */ /* 0x000fe4000bfc6270 */
[----:B------:R-:W1:Y:S01]  /*7fc0*/  S2R R5, SR_TID.X ;  /* 0x0000000000057919 */ /* 0x000e620000002100 */
[----:B--2---:R-:W-:-:S05]  /*7fd0*/  IMAD.WIDE R14, R35, 0x4, R14 ;  /* 0x00000004230e7825 */ /* 0x004fca00078e020e */
[----:B------:R2:W-:Y:S04]  /*7fe0*/  LDGSTS.E [R2+0x13800], [R14.64], P1 ;  /* 0x138000000e027fae */ /* 0x0005e8000892184a */
[----:B--2---:R-:W2:Y:S01]  /*7ff0*/  S2R R14, SR_TID.X ;  /* 0x00000000000e7919 */ /* 0x004ea20000002100 */
[----:B-1----:R-:W-:Y:S02]  /*8000*/  SHF.R.U32.HI R15, RZ, 0x7, R5 ;  /* 0x00000007ff0f7819 */ /* 0x002fe40000011605 */
[----:B------:R-:W-:Y:S02]  /*8010*/  SEL R5, R55, RZ, P2 ;  /* 0x000000ff37057207 */ /* 0x000fe40001000000 */
[----:B------:R-:W3:Y:S01]  /*8020*/  LDL.LU R55, [R1+0x28c] ;  /* 0x00028c0001377983 */ /* 0x000ee20000300800 */
[----:B------:R-:W-:-:S02]  /*8030*/  SGXT.U32 R15, R15, 0x1 ;  /* 0x000000010f0f781a */ /* 0x000fc40000000000 */
[----:B------:R-:W-:Y:S02]  /*8040*/  ISETP.NE.U32.AND P1, PT, R5, RZ, PT ;  /* 0x000000ff0500720c */ /* 0x000fe40003f25070 */
[----:B------:R-:W-:-:S04]  /*8050*/  LOP3.LUT R15, R15, 0x70, RZ, 0xfc, !PT ;  /* 0x000000700f0f7812 */ /* 0x000fc800078efcff */
[----:B------:R-:W-:Y:S02]  /*8060*/  ISETP.GE.AND P6, PT, R15, UR4, PT ;  /* 0x000000040f007c0c */ /* 0x000fe4000bfc6270 */
[----:B--2---:R-:W-:-:S04]  /*8070*/  SHF.R.U32.HI R5, RZ, 0x7, R14 ;  /* 0x00000007ff057819 */ /* 0x004fc8000001160e */
[----:B------:R-:W-:Y:S02]  /*8080*/  SGXT.U32 R5, R5, 0x1 ;  /* 0x000000010505781a */ /* 0x000fe40000000000 */
[----:B------:R-:W-:Y:S02]  /*8090*/  SHF.R.U32.HI R15, RZ, 0x7, R14 ;  /* 0x00000007ff0f7819 */ /* 0x000fe4000001160e */
[----:B------:R-:W-:Y:S02]  /*80a0*/  LOP3.LUT R5, R5, 0x74, RZ, 0xfc, !PT ;  /* 0x0000007405057812 */ /* 0x000fe400078efcff */
[----:B------:R-:W-:Y:S02]  /*80b0*/  SEL R14, RZ, 0x4, P6 ;  /* 0x00000004ff0e7807 */ /* 0x000fe40003000000 */
[----:B------:R-:W-:Y:S02]  /*80c0*/  ISETP.GE.AND P6, PT, R5, UR4, PT ;  /* 0x0000000405007c0c */ /* 0x000fe4000bfc6270 */
[----:B------:R-:W-:-:S02]  /*80d0*/  SEL R5, R45, RZ, P2 ;  /* 0x000000ff2d057207 */ /* 0x000fc40001000000 */
[----:B------:R-:W2:Y:S01]  /*80e0*/  LDL.LU R45, [R1+0x288] ;  /* 0x00028800012d7983 */ /* 0x000ea20000300800 */
[----:B------:R-:W-:-:S04]  /*80f0*/  SGXT.U32 R15, R15, 0x1 ;  /* 0x000000010f0f781a */ /* 0x000fc80000000000 */
[----:B------:R-:W-:-:S04]  /*8100*/  LOP3.LUT R15, R15, 0x78, RZ, 0xfc, !PT ;  /* 0x000000780f0f7812 */ /* 0x000fc800078efcff */
[----:B------:R-:W-:Y:S02]  /*8110*/  ISETP.GE.AND P6, PT, R15, UR4, PT ;  /* 0x000000040f007c0c */ /* 0x000fe4000bfc6270 */
[----:B------:R-:W1:Y:S01]  /*8120*/  S2R R15, SR_TID.X ;  /* 0x00000000000f7919 */ /* 0x000e620000002100 */
[----:B---3--:R-:W-:-:S05]  /*8130*/  IMAD.WIDE R54, R35, 0x4, R54 ;  /* 0x0000000423367825 */ /* 0x008fca00078e0236 */
[----:B------:R1:W-:Y:S01]  /*8140*/  LDGSTS.E [R2+0x14000], [R54.64], P0 ;  /* 0x1400000036027fae */ /* 0x0003e2000812184a */
[----:B------:R-:W-:-:S03]  /*8150*/  ISETP.NE.U32.AND P0, PT, R5, RZ, PT ;  /* 0x000000ff0500720c */ /* 0x000fc60003f05070 */
[----:B------:R-:W3:Y:S01]  /*8160*/  S2R R5, SR_TID.X ;  /* 0x0000000000057919 */ /* 0x000ee20000002100 */
[----:B--2---:R-:W-:-:S05]  /*8170*/  IMAD.WIDE R44, R35, 0x4, R44 ;  /* 0x00000004232c7825 */ /* 0x004fca00078e022c */
[----:B------:R3:W-:Y:S02]  /*8180*/  LDGSTS.E [R2+0x14800], [R44.64], P3 ;  /* 0x148000002c027fae */ /* 0x0007e4000992184a */
[----:B---3--:R-:W-:Y:S02]  /*8190*/  SHF.R.U32.HI R44, RZ, 0x7, R5 ;  /* 0x00000007ff2c7819 */ /* 0x008fe40000011605 */
[----:B------:R-:W-:Y:S02]  /*81a0*/  SEL R5, R27, RZ, P2 ;  /* 0x000000ff1b057207 */ /* 0x000fe40001000000 */
[----:B------:R-:W2:Y:S01]  /*81b0*/  LDL.LU R27, [R1+0x284] ;  /* 0x00028400011b7983 */ /* 0x000ea20000300800 */
[----:B-1----:R-:W-:-:S03]  /*81c0*/  SHF.R.U32.HI R55, RZ, 0x7, R15 ;  /* 0x00000007ff377819 */ /* 0x002fc6000001160f */
[----:B------:R-:W1:Y:S01]  /*81d0*/  S2R R45, SR_TID.X ;  /* 0x00000000002d7919 */ /* 0x000e620000002100 */
[----:B------:R-:W-:Y:S02]  /*81e0*/  SGXT.U32 R55, R55, 0x1 ;  /* 0x000000013737781a */ /* 0x000fe40000000000 */
[--C-:B------:R-:W-:Y:S02]  /*81f0*/  SHF.R.U32.HI R54, RZ, 0x7, R15.reuse ;  /* 0x00000007ff367819 */ /* 0x100fe4000001160f */
[----:B------:R-:W-:Y:S02]  /*8200*/  LOP3.LUT R55, R55, 0x7c, RZ, 0xfc, !PT ;  /* 0x0000007c37377812 */ /* 0x000fe400078efcff */
[----:B------:R-:W-:Y:S02]  /*8210*/  SGXT.U32 R54, R54, 0x1 ;  /* 0x000000013636781a */ /* 0x000fe40000000000 */
[----:B------:R-:W-:Y:S02]  /*8220*/  ISETP.GE.AND P6, PT, R55, UR4, PT ;  /* 0x0000000437007c0c */ /* 0x000fe4000bfc6270 */
[----:B------:R-:W-:-:S02]  /*8230*/  SHF.R.U32.HI R55, RZ, 0x7, R15 ;  /* 0x00000007ff377819 */ /* 0x000fc4000001160f */
[----:B------:R-:W-:Y:S02]  /*8240*/  LOP3.LUT R54, R54, 0x2, RZ, 0xfc, !PT ;  /* 0x0000000236367812 */ /* 0x000fe400078efcff */
[----:B------:R-:W-:Y:S02]  /*8250*/  SGXT.U32 R55, R55, 0x1 ;  /* 0x000000013737781a */ /* 0x000fe40000000000 */
[----:B------:R-:W-:Y:S02]  /*8260*/  SEL R15, RZ, 0x4, P6 ;  /* 0x00000004ff0f7807 */ /* 0x000fe40003000000 */
[----:B------:R-:W-:Y:S02]  /*8270*/  ISETP.GE.AND P6, PT, R54, UR4, PT ;  /* 0x0000000436007c0c */ /* 0x000fe4000bfc6270 */
[----:B------:R-:W-:Y:S02]  /*8280*/  LOP3.LUT R55, R55, 0x6, RZ, 0xfc, !PT ;  /* 0x0000000637377812 */ /* 0x000fe400078efcff */
[----:B------:R-:W-:-:S02]  /*8290*/  ISETP.NE.U32.AND P3, PT, R5, RZ, PT ;  /* 0x000000ff0500720c */ /* 0x000fc40003f65070 */
[----:B------:R-:W-:Y:S02]  /*82a0*/  SGXT.U32 R44, R44, 0x1 ;  /* 0x000000012c2c781a */ /* 0x000fe40000000000 */
[--C-:B-1----:R-:W-:Y:S02]  /*82b0*/  SHF.R.U32.HI R5, RZ, 0x7, R45.reuse ;  /* 0x00000007ff057819 */ /* 0x102fe4000001162d */
[----:B------:R-:W-:Y:S02]  /*82c0*/  SHF.R.U32.HI R45, RZ, 0x7, R45 ;  /* 0x00000007ff2d7819 */ /* 0x000fe4000001162d */
[----:B------:R-:W-:Y:S02]  /*82d0*/  SEL R54, RZ, 0x4, P6 ;  /* 0x00000004ff367807 */ /* 0x000fe40003000000 */
[----:B------:R-:W-:Y:S02]  /*82e0*/  ISETP.GE.AND P6, PT, R55, UR4, PT ;  /* 0x0000000437007c0c */ /* 0x000fe4000bfc6270 */
[----:B------:R-:W-:-:S02]  /*82f0*/  LOP3.LUT R44, R44, 0xa, RZ, 0xfc, !PT ;  /* 0x0000000a2c2c7812 */ /* 0x000fc400078efcff */
[----:B------:R-:W-:Y:S02]  /*8300*/  SGXT.U32 R45, R45, 0x1 ;  /* 0x000000012d2d781a */ /* 0x000fe40000000000 */
[----:B------:R-:W-:Y:S02]  /*8310*/  SEL R55, RZ, 0x4, P6 ;  /* 0x00000004ff377807 */ /* 0x000fe40003000000 */
[----:B------:R-:W-:Y:S02]  /*8320*/  ISETP.GE.AND P6, PT, R44, UR4, PT ;  /* 0x000000042c007c0c */ /* 0x000fe4000bfc6270 */
[----:B------:R-:W-:Y:S02]  /*8330*/  LOP3.LUT R45, R45, 0xe, RZ, 0xfc, !PT ;  /* 0x0000000e2d2d7812 */ /* 0x000fe400078efcff */
[----:B------:R-:W-:Y:S02]  /*8340*/  SGXT.U32 R5, R5, 0x1 ;  /* 0x000000010505781a */ /* 0x000fe40000000000 */
[----:B------:R-:W-:-:S02]  /*8350*/  SEL R44, RZ, 0x4, P6 ;  /* 0x00000004ff2c7807 */ /* 0x000fc40003000000 */
[----:B------:R-:W-:Y:S02]  /*8360*/  LOP3.LUT R5, R5, 0x12, RZ, 0xfc, !PT ;  /* 0x0000001205057812 */ /* 0x000fe400078efcff */
[----:B------:R-:W-:-:S04]  /*8370*/  ISETP.GE.AND P6, PT, R45, UR4, PT ;  /* 0x000000042d007c0c */ /* 0x000fc8000bfc6270 */
[----:B------:R-:W-:Y:S02]  /*8380*/  SEL R45, RZ, 0x4, P6 ;  /* 0x00000004ff2d7807 */ /* 0x000fe40003000000 */
[----:B------:R-:W-:Y:S02]  /*8390*/  ISETP.GE.AND P6, PT, R5, UR4, PT ;  /* 0x0000000405007c0c */ /* 0x000fe4000bfc6270 */
[----:B------:R-:W1:Y:S01]  /*83a0*/  S2R R5, SR_TID.X ;  /* 0x0000000000057919 */ /* 0x000e620000002100 */
[----:B--2---:R-:W-:-:S05]  /*83b0*/  IMAD.WIDE R26, R35, 0x4, R26 ;  /* 0x00000004231a7825 */ /* 0x004fca00078e021a */
[----:B------:R1:W-:Y:S02]  /*83c0*/  LDGSTS.E [R2+0x15000], [R26.64], P5 ;  /* 0x150000001a027fae */ /* 0x0003e4000a92184a */
[----:B-1----:R-:W-:Y:S02]  /*83d0*/  SHF.R.U32.HI R26, RZ, 0x7, R5 ;  /* 0x00000007ff1a7819 */ /* 0x002fe40000011605 */
[----:B------:R-:W-:Y:S02]  /*83e0*/  SEL R5, R19, RZ, P2 ;  /* 0x000000ff13057207 */ /* 0x000fe40001000000 */
[----:B------:R-:W2:Y:S04]  /*83f0*/  LDL.LU R19, [R1+0x280] ;  /* 0x0002800001137983 */ /* 0x000ea80000300800 */
[----:B------:R-:W1:Y:S01]  /*8400*/  S2R R27, SR_TID.X ;  /* 0x00000000001b7919 */ /* 0x000e620000002100 */
[----:B------:R-:W-:-:S02]  /*8410*/  ISETP.NE.U32.AND P5, PT, R5, RZ, PT ;  /* 0x000000ff0500720c */ /* 0x000fc40003fa5070 */
[----:B------:R-:W-:-:S04]  /*8420*/  SGXT.U32 R26, R26, 0x1 ;  /* 0x000000011a1a781a */ /* 0x000fc80000000000 */
[----:B------:R-:W-:-:S04]  /*8430*/  LOP3.LUT R26, R26, 0x16, RZ, 0xfc, !PT ;  /* 0x000000161a1a7812 */ /* 0x000fc800078efcff */
[----:B------:R-:W-:Y:S02]  /*8440*/  ISETP.GE.AND P6, PT, R26, UR4, PT ;  /* 0x000000041a007c0c */ /* 0x000fe4000bfc6270 */
[--C-:B-1----:R-:W-:Y:S02]  /*8450*/  SHF.R.U32.HI R5, RZ, 0x7, R27.reuse ;  /* 0x00000007ff057819 */ /* 0x102fe4000001161b */
[----:B------:R-:W-:-:S04]  /*8460*/  SHF.R.U32.HI R27, RZ, 0x7, R27 ;  /* 0x00000007ff1b7819 */ /* 0x000fc8000001161b */
[----:B------:R-:W-:Y:S02]  /*8470*/  SGXT.U32 R27, R27, 0x1 ;  /* 0x000000011b1b781a */ /* 0x000fe40000000000 */
[----:B------:R-:W-:Y:S02]  /*8480*/  SGXT.U32 R5, R5, 0x1 ;  /* 0x000000010505781a */ /* 0x000fe40000000000 */
[----:B------:R-:W-:Y:S02]  /*8490*/  LOP3.LUT R27, R27, 0x1a, RZ, 0xfc, !PT ;  /* 0x0000001a1b1b7812 */ /* 0x000fe400078efcff */
[----:B------:R-:W-:Y:S02]  /*84a0*/  SEL R26, RZ, 0x4, P6 ;  /* 0x00000004ff1a7807 */ /* 0x000fe40003000000 */
[----:B------:R-:W-:Y:S01]  /*84b0*/  LOP3.LUT R5, R5, 0x1e, RZ, 0xfc, !PT ;  /* 0x0000001e05057812 */ /* 0x000fe200078efcff */
[----:B--2---:R-:W-:Y:S02]  /*84c0*/  IMAD.WIDE R18, R35, 0x4, R18 ;  /* 0x0000000423127825 */ /* 0x004fe400078e0212 */
[----:B------:R-:W2:Y:S01]  /*84d0*/  LDL.LU R35, [R1+0x27c] ;  /* 0x00027c0001237983 */ /* 0x000ea20000300800 */
[----:B------:R-:W-:-:S03]  /*84e0*/  ISETP.GE.AND P6, PT, R27, UR4, PT ;  /* 0x000000041b007c0c */ /* 0x000fc6000bfc6270 */
[----:B------:R1:W-:Y:S01]  /*84f0*/  LDGSTS.E [R2+0x15800], [R18.64], P4 ;  /* 0x1580000012027fae */ /* 0x0003e2000a12184a */
[----:B------:R-:W-:Y:S02]  /*8500*/  SEL R27, RZ, 0x4, P6 ;  /* 0x00000004ff1b7807 */ /* 0x000fe40003000000 */
[----:B------:R-:W-:Y:S02]  /*8510*/  ISETP.GE.AND P6, PT, R5, UR4, PT ;  /* 0x0000000405007c0c */ /* 0x000fe4000bfc6270 */
[----:B------:R-:W1:Y:S02]  /*8520*/  S2R R5, SR_TID.X ;  /* 0x0000000000057919 */ /* 0x000e640000002100 */
[----:B-1----:R-:W-:Y:S02]  /*8530*/  SHF.R.U32.HI R19, RZ, 0x7, R5 ;  /* 0x00000007ff137819 */ /* 0x002fe40000011605 */
[----:B------:R-:W-:-:S04]  /*8540*/  SEL R5, R248, RZ, P2 ;  /* 0x000000fff8057207 */ /* 0x000fc80001000000 */
[----:B------:R-:W-:Y:S01]  /*8550*/  ISETP.NE.U32.AND P4, PT, R5, RZ, PT ;  /* 0x000000ff0500720c */ /* 0x000fe20003f85070 */
[----:B------:R-:W-:-:S04]  /*8560*/  IMAD.MOV.U32 R5, RZ, RZ, c[0x0][0x188] ;  /* 0x00006200ff057624 */ /* 0x000fc800078e00ff */
[----:B------:R-:W-:Y:S01]  /*8570*/  IMAD.SHL.U32 R5, R5, 0x80, RZ ;  /* 0x0000008005057824 */ /* 0x000fe200078e00ff */
[----:B------:R-:W1:Y:S01]  /*8580*/  S2R R248, SR_TID.X ;  /* 0x0000000000f87919 */ /* 0x000e620000002100 */
        /* <DEDUP_REMOVED lines=10> */
[----:B--2---:R-:W-:Y:S01]  /*8630*/  IMAD.WIDE R34, R5, 0x4, R34 ;  /* 0x0000000405227825 */ /* 0x004fe200078e0222 */
[----:B------:R-:W-:-:S04]  /*8640*/  SEL R5, R249, RZ, P2 ;  /* 0x000000fff9057207 */ /* 0x000fc80001000000 */
[----:B------:R1:W-:Y:S01]  /*8650*/  LDGSTS.E [R2+0x16000], [R34.64], P1 ;  /* 0x1600000022027fae */ /* 0x0003e2000892184a */
[----:B------:R-:W-:Y:S02]  /*8660*/  ISETP.NE.U32.AND P1, PT, R5, RZ, PT ;  /* 0x000000ff0500720c */ /* 0x000fe40003f25070 */
[----:B------:R-:W-:Y:S02]  /*8670*/  SEL R5, R25, RZ, P2 ;  /* 0x000000ff19057207 */ /* 0x000fe40001000000 */
[----:B------:R-:W2:Y:S01]  /*8680*/  LDL.LU R25, [R1+0x278] ;  /* 0x0002780001197983 */ /* 0x000ea20000300800 */
[----:B------:R-:W-:-:S04]  /*8690*/  ISETP.GE.AND P6, PT, R248, UR4, PT ;  /* 0x00000004f8007c0c */ /* 0x000fc8000bfc6270 */
[----:B------:R-:W-:Y:S02]  /*86a0*/  SEL R248, RZ, 0x4, P6 ;  /* 0x00000004fff87807 */ /* 0x000fe40003000000 */
[----:B------:R-:W-:Y:S02]  /*86b0*/  ISETP.GE.AND P6, PT, R19, UR4, PT ;  /* 0x0000000413007c0c */ /* 0x000fe4000bfc6270 */
[----:B------:R-:W3:Y:S04]  /*86c0*/  S2R R19, SR_TID.X ;  /* 0x0000000000137919 */ /* 0x000ee80000002100 */
[----:B-1----:R-:W1:Y:S01]  /*86d0*/  S2R R34, SR_TID.X ;  /* 0x0000000000227919 */ /* 0x002e620000002100 */
[----:B---3--:R-:W-:-:S04]  /*86e0*/  SHF.R.U32.HI R19, RZ, 0x7, R19 ;  /* 0x00000007ff137819 */ /* 0x008fc80000011613 */
[----:B------:R-:W-:Y:S02]  /*86f0*/  SGXT.U32 R19, R19, 0x1 ;  /* 0x000000011313781a */ /* 0x000fe40000000000 */
[--C-:B-1----:R-:W-:Y:S02]  /*8700*/  SHF.R.U32.HI R249, RZ, 0x7, R34.reuse ;  /* 0x00000007fff97819 */ /* 0x102fe40000011622 */
[----:B------:R-:W-:Y:S02]  /*8710*/  LOP3.LUT R19, R19, 0x2e, RZ, 0xfc, !PT ;  /* 0x0000002e13137812 */ /* 0x000fe400078efcff */
[----:B------:R-:W-:Y:S02]  /*8720*/  SGXT.U32 R249, R249, 0x1 ;  /* 0x00000001f9f9781a */ /* 0x000fe40000000000 */
[----:B------:R-:W-:Y:S02]  /*8730*/  ISETP.GE.AND P6, PT, R19, UR4, PT ;  /* 0x0000000413007c0c */ /* 0x000fe4000bfc6270 */
[----:B------:R-:W-:Y:S01]  /*8740*/  SHF.R.U32.HI R35, RZ, 0x7, R34 ;  /* 0x00000007ff237819 */ /* 0x000fe20000011622 */
[----:B------:R-:W-:Y:S01]  /*8750*/  IMAD.MOV.U32 R34, RZ, RZ, c[0x0][0x188] ;  /* 0x00006200ff227624 */ /* 0x000fe200078e00ff */
[----:B------:R-:W-:-:S02]  /*8760*/  LOP3.LUT R249, R249, 0x32, RZ, 0xfc, !PT ;  /* 0x00000032f9f97812 */ /* 0x000fc400078efcff */
[----:B------:R-:W-:Y:S02]  /*8770*/  SEL R19, RZ, 0x4, P6 ;  /* 0x00000004ff137807 */ /* 0x000fe40003000000 */
[----:B------:R-:W-:Y:S01]  /*8780*/  ISETP.GE.AND P6, PT, R249, UR4, PT ;  /* 0x00000004f9007c0c */ /* 0x000fe2000bfc6270 */
[----:B------:R-:W-:-:S04]  /*8790*/  IMAD.SHL.U32 R249, R34, 0x80, RZ ;  /* 0x0000008022f97824 */ /* 0x000fc800078e00ff */
[----:B------:R-:W-:-:S05]  /*87a0*/  IMAD.WIDE R22, R249, 0x4, R22 ;  /* 0x00000004f9167825 */ /* 0x000fca00078e0216 */
[----:B------:R1:W-:Y:S04]  /*87b0*/  LDGSTS.E [R2+0x16800], [R22.64], P0 ;  /* 0x1680000016027fae */ /* 0x0003e8000812184a */
[----:B-1----:R-:W1:Y:S01]  /*87c0*/  S2R R23, SR_TID.X ;  /* 0x0000000000177919 */ /* 0x002e620000002100 */
[----:B------:R-:W-:Y:S02]  /*87d0*/  ISETP.NE.U32.AND P0, PT, R5, RZ, PT ;  /* 0x000000ff0500720c */ /* 0x000fe40003f05070 */
[--C-:B-1----:R-:W-:Y:S02]  /*87e0*/  SHF.R.U32.HI R249, RZ, 0x7, R23.reuse ;  /* 0x00000007fff97819 */ /* 0x102fe40000011617 */
[----:B------:R-:W-:Y:S01]  /*87f0*/  SHF.R.U32.HI R22, RZ, 0x7, R23 ;  /* 0x00000007ff167819 */ /* 0x000fe20000011617 */
[----:B------:R-:W-:-:S04]  /*8800*/  IMAD.MOV.U32 R23, RZ, RZ, c[0x0][0x188] ;  /* 0x00006200ff177624 */ /* 0x000fc800078e00ff */
[----:B------:R-:W-:Y:S01]  /*8810*/  IMAD.SHL.U32 R5, R23, 0x80, RZ ;  /* 0x0000008017057824 */ /* 0x000fe200078e00ff */
[----:B------:R-:W-:Y:S02]  /*8820*/  SGXT.U32 R35, R35, 0x1 ;  /* 0x000000012323781a */ /* 0x000fe40000000000 */
[----:B------:R-:W-:Y:S02]  /*8830*/  SGXT.U32 R22, R22, 0x1 ;  /* 0x000000011616781a */ /* 0x000fe40000000000 */
[----:B------:R-:W-:Y:S02]  /*8840*/  LOP3.LUT R35, R35, 0x36, RZ, 0xfc, !PT ;  /* 0x0000003623237812 */ /* 0x000fe400078efcff */
[----:B------:R-:W-:Y:S02]  /*8850*/  SEL R34, RZ, 0x4, P6 ;  /* 0x00000004ff227807 */ /* 0x000fe40003000000 */
[----:B------:R-:W-:Y:S02]  /*8860*/  ISETP.GE.AND P6, PT, R35, UR4, PT ;  /* 0x0000000423007c0c */ /* 0x000fe4000bfc6270 */
[----:B------:R-:W-:-:S02]  /*8870*/  LOP3.LUT R22, R22, 0x3a, RZ, 0xfc, !PT ;  /* 0x0000003a16167812 */ /* 0x000fc400078efcff */
[----:B------:R-:W-:Y:S02]  /*8880*/  SGXT.U32 R249, R249, 0x1 ;  /* 0x00000001f9f9781a */ /* 0x000fe40000000000 */
[----:B------:R-:W-:Y:S02]  /*8890*/  SEL R35, RZ, 0x4, P6 ;  /* 0x00000004ff237807 */ /* 0x000fe40003000000 */
[----:B------:R-:W-:Y:S02]  /*88a0*/  ISETP.GE.AND P6, PT, R22, UR4, PT ;  /* 0x0000000416007c0c */ /* 0x000fe4000bfc6270 */
[----:B------:R-:W-:Y:S02]  /*88b0*/  LOP3.LUT R249, R249, 0x3e, RZ, 0xfc, !PT ;  /* 0x0000003ef9f97812 */ /* 0x000fe400078efcff */
[----:B------:R-:W-:Y:S02]  /*88c0*/  SEL R22, RZ, 0x4, P6 ;  /* 0x00000004ff167807 */ /* 0x000fe40003000000 */
[----:B------:R-:W-:Y:S01]  /*88d0*/  ISETP.GE.AND P6, PT, R249, UR4, PT ;  /* 0x00000004f9007c0c */ /* 0x000fe2000bfc6270 */
[----:B------:R-:W-:-:S02]  /*88e0*/  IMAD.MOV.U32 R249, RZ, RZ, c[0x0][0x188] ;  /* 0x00006200fff97624 */ /* 0x000fc400078e00ff */
[----:B--2---:R-:W-:Y:S01]  /*88f0*/  IMAD.WIDE R24, R5, 0x4, R24 ;  /* 0x0000000405187825 */ /* 0x004fe200078e0218 */
[----:B------:R-:W-:-:S04]  /*8900*/  SEL R5, R58, RZ, P2 ;  /* 0x000000ff3a057207 */ /* 0x000fc80001000000 */
[----:B------:R1:W-:Y:S01]  /*8910*/  LDGSTS.E [R2+0x17000], [R24.64], P3 ;  /* 0x1700000018027fae */ /* 0x0003e2000992184a */
[----:B------:R-:W-:Y:S02]  /*8920*/  ISETP.NE.U32.AND P3, PT, R5, RZ, PT ;  /* 0x000000ff0500720c */ /* 0x000fe40003f65070 */
[----:B------:R-:W-:Y:S02]  /*8930*/  SEL R5, R37, RZ, P2 ;  /* 0x000000ff25057207 */ /* 0x000fe40001000000 */
[----:B------:R-:W2:Y:S01]  /*8940*/  LDL.LU R37, [R1+0x274] ;  /* 0x0002740001257983 */ /* 0x000ea20000300800 */
[----:B-1----:R-:W-:-:S04]  /*8950*/  IMAD.SHL.U32 R25, R249, 0x80, RZ ;  /* 0x00000080f9197824 */ /* 0x002fc800078e00ff */
[----:B------:R-:W-:-:S04]  /*8960*/  IMAD.WIDE R20, R25, 0x4, R20 ;  /* 0x0000000419147825 */ /* 0x000fc800078e0214 */
[----:B------:R-:W-:Y:S01]  /*8970*/  IMAD.WIDE R16, R25, 0x4, R16 ;  /* 0x0000000419107825 */ /* 0x000fe200078e0210 */
[----:B------:R1:W-:Y:S04]  /*8980*/  LDGSTS.E [R2+0x17800], [R20.64], P5 ;  /* 0x1780000014027fae */ /* 0x0003e8000a92184a */
[----:B------:R3:W-:Y:S04]  /*8990*/  LDGSTS.E [R2+0x18000], [R16.64], P4 ;  /* 0x1800000010027fae */ /* 0x0007e8000a12184a */
[----:B---3--:R-:W3:Y:S04]  /*89a0*/  LDL.LU.64 R16, [R1+0x18] ;  /* 0x0000180001107983 */ /* 0x008ee80000300a00 */
[----:B-1----:R-:W4:Y:S01]  /*89b0*/  LDL.LU.64 R20, [R1+0x8] ;  /* 0x0000080001147983 */ /* 0x002f220000300a00 */
[----:B------:R-:W-:-:S02]  /*89c0*/  ISETP.NE.U32.AND P5, PT, R5, RZ, PT ;  /* 0x000000ff0500720c */ /* 0x000fc40003fa5070 */
[----:B------:R-:W-:Y:S02]  /*89d0*/  SEL R5, R0, RZ, P2 ;  /* 0x000000ff00057207 */ /* 0x000fe40001000000 */
[----:B------:R-:W1:Y:S01]  /*89e0*/  S2R R0, SR_TID.X ;  /* 0x0000000000007919 */ /* 0x000e620000002100 */
[----:B------:R-:W-:Y:S01]  /*89f0*/  IMAD.WIDE R50, R25, 0x4, R50 ;  /* 0x0000000419327825 */ /* 0x000fe200078e0232 */
[----:B------:R-:W-:Y:S02]  /*8a00*/  ISETP.NE.U32.AND P4, PT, R5, RZ, PT ;  /* 0x000000ff0500720c */ /* 0x000fe40003f85070 */
[----:B------:R-:W-:Y:S01]  /*8a10*/  SEL R5, R59, RZ, P2 ;  /* 0x000000ff3b057207 */ /* 0x000fe20001000000 */
[----:B------:R-:W-:Y:S01]  /*8a20*/  IMAD.WIDE R30, R25, 0x4, R30 ;  /* 0x00000004191e7825 */ /* 0x000fe200078e021e */
[----:B------:R1:W-:Y:S02]  /*8a30*/  LDGSTS.E [R2+0x18800], [R50.64], P1 ;  /* 0x1880000032027fae */ /* 0x0003e4000892184a */
[----:B------:R-:W-:-:S02]  /*8a40*/  ISETP.NE.U32.AND P1, PT, R5, RZ, PT ;  /* 0x000000ff0500720c */ /* 0x000fc40003f25070 */
[----:B------:R-:W-:Y:S02]  /*8a50*/  SEL R5, R60, RZ, P2 ;  /* 0x000000ff3c057207 */ /* 0x000fe40001000000 */
[----:B------:R-:W-:Y:S02]  /*8a60*/  SEL R23, RZ, 0x4, P6 ;  /* 0x00000004ff177807 */ /* 0x000fe40003000000 */
[----:B-1----:R-:W-:-:S04]  /*8a70*/  SHF.R.U32.HI R0, RZ, 0x7, R0 ;  /* 0x00000007ff007819 */ /* 0x002fc80000011600 */
[----:B------:R-:W-:-:S04]  /*8a80*/  SGXT.U32 R0, R0, 0x1 ;  /* 0x000000010000781a */ /* 0x000fc80000000000 */
[----:B------:R-:W-:Y:S01]  /*8a90*/  LOP3.LUT R24, R0, 0x1e, RZ, 0xfc, !PT ;  /* 0x0000001e00187812 */ /* 0x000fe200078efcff */
[----:B--2---:R-:W-:-:S05]  /*8aa0*/  IMAD.WIDE R36, R25, 0x4, R36 ;  /* 0x0000000419247825 */ /* 0x004fca00078e0224 */
[----:B------:R1:W-:Y:S01]  /*8ab0*/  LDGSTS.E [R2+0x19000], [R36.64], P0 ;  /* 0x1900000024027fae */ /* 0x0003e2000812184a */
[----:B------:R-:W-:-:S03]  /*8ac0*/  ISETP.NE.U32.AND P0, PT, R5, RZ, PT ;  /* 0x000000ff0500720c */ /* 0x000fc60003f05070 */
[----:B------:R2:W-:Y:S01]  /*8ad0*/  LDGSTS.E [R2+0x19800], [R30.64], P3 ;  /* 0x198000001e027fae */ /* 0x0005e2000992184a */
[----:B------:R-:W-:Y:S02]  /*8ae0*/  SEL R5, R61, RZ, P2 ;  /* 0x000000ff3d057207 */ /* 0x000fe40001000000 */
[----:B------:R-:W-:Y:S02]  /*8af0*/  LOP3.LUT R25, R0, 0x6c, RZ, 0xfc, !PT ;  /* 0x0000006c00197812 */ /* 0x000fe400078efcff */
[----:B------:R-:W-:Y:S01]  /*8b00*/  ISETP.NE.U32.AND P3, PT, R5, RZ, PT ;  /* 0x000000ff0500720c */ /* 0x000fe20003f65070 */
[----:B--2---:R-:W-:Y:S01]  /*8b10*/  IMAD.SHL.U32 R31, R249, 0x80, RZ ;  /* 0x00000080f91f7824 */ /* 0x004fe200078e00ff */
[----:B------:R-:W-:-:S03]  /*8b20*/  SEL R5, R28, RZ, P2 ;  /* 0x000000ff1c057207 */ /* 0x000fc60001000000 */
[----:B------:R-:W-:Y:S01]  /*8b30*/  IMAD.WIDE R6, R31, 0x4, R6 ;  /* 0x000000041f067825 */ /* 0x000fe200078e0206 */
[----:B------:R-:W-:-:S03]  /*8b40*/  ISETP.GE.AND P6, PT, R25, UR4, PT ;  /* 0x0000000419007c0c */ /* 0x000fc6000bfc6270 */
[----:B------:R-:W-:Y:S01]  /*8b50*/  IMAD.WIDE R10, R31, 0x4, R10 ;  /* 0x000000041f0a7825 */ /* 0x000fe200078e020a */
[----:B------:R3:W-:Y:S01]  /*8b60*/  LDGSTS.E [R2+0x1a000], [R6.64], P5 ;  /* 0x1a00000006027fae */ /* 0x0007e2000a92184a */
[----:B------:R-:W-:Y:S02]  /*8b70*/  ISETP.NE.U32.AND P5, PT, R5, RZ, PT ;  /* 0x000000ff0500720c */ /* 0x000fe40003fa5070 */
[----:B------:R-:W-:Y:S01]  /*8b80*/  SEL R5, R29, RZ, P2 ;  /* 0x000000ff1d057207 */ /* 0x000fe20001000000 */
[----:B------:R1:W-:Y:S01]  /*8b90*/  LDGSTS.E [R2+0x1a800], [R10.64], P4 ;  /* 0x1a8000000a027fae */ /* 0x0003e2000a12184a */
[----:B------:R-:W-:Y:S02]  /*8ba0*/  SEL R25, RZ, 0x4, P6 ;  /* 0x00000004ff197807 */ /* 0x000fe40003000000 */
[----:B------:R-:W-:Y:S01]  /*8bb0*/  ISETP.NE.U32.AND P4, PT, R5, RZ, PT ;  /* 0x000000ff0500720c */ /* 0x000fe20003f85070 */
[----:B------:R-:W-:Y:S01]  /*8bc0*/  IMAD.WIDE R12, R31, 0x4, R12 ;  /* 0x000000041f0c7825 */ /* 0x000fe200078e020c */
[----:B------:R-:W-:-:S02]  /*8bd0*/  SEL R5, R25, RZ, P2 ;  /* 0x000000ff19057207 */ /* 0x000fc40001000000 */
[----:B------:R-:W-:Y:S01]  /*8be0*/  LOP3.LUT R25, R0, 0x74, RZ, 0xfc, !PT ;  /* 0x0000007400197812 */ /* 0x000fe200078efcff */
[----:B------:R-:W-:Y:S01]  /*8bf0*/  IMAD.WIDE R32, R31, 0x4, R32 ;  /* 0x000000041f207825 */ /* 0x000fe200078e0220 */
[----:B------:R1:W-:Y:S02]  /*8c00*/  LDGSTS.E [R2+0x1b000], [R12.64], P1 ;  /* 0x1b0000000c027fae */ /* 0x0003e4000892184a */
[----:B------:R-:W-:Y:S02]  /*8c10*/  ISETP.GE.AND P6, PT, R25, UR4, PT ;  /* 0x0000000419007c0c */ /* 0x000fe4000bfc6270 */
[----:B------:R-:W-:Y:S01]  /*8c20*/  ISETP.NE.U32.AND P1, PT, R5, RZ, PT ;  /* 0x000000ff0500720c */ /* 0x000fe20003f25070 */
[----:B------:R1:W-:Y:S01]  /*8c30*/  LDGSTS.E [R2+0x1b800], [R32.64], P0 ;  /* 0x1b80000020027fae */ /* 0x0003e2000812184a */
[----:B------:R-:W-:Y:S02]  /*8c40*/  SEL R5, R14, RZ, P2 ;  /* 0x000000ff0e057207 */ /* 0x000fe40001000000 */
[----:B------:R-:W-:-:S02]  /*8c50*/  SEL R25, RZ, 0x4, P6 ;  /* 0x00000004ff197807 */ /* 0x000fc40003000000 */
[----:B------:R-:W-:Y:S02]  /*8c60*/  ISETP.NE.U32.AND P0, PT, R5, RZ, PT ;  /* 0x000000ff0500720c */ /* 0x000fe40003f05070 */
[----:B------:R-:W-:Y:S02]  /*8c70*/  SEL R5, R25, RZ, P2 ;  /* 0x000000ff19057207 */ /* 0x000fe40001000000 */
[----:B------:R-:W-:Y:S01]  /*8c80*/  LOP3.LUT R25, R0, 0x78, RZ, 0xfc, !PT ;  /* 0x0000007800197812 */ /* 0x000fe200078efcff */
[----:B------:R-:W-:-:S03]  /*8c90*/  IMAD.WIDE R8, R31, 0x4, R8 ;  /* 0x000000041f087825 */ /* 0x000fc600078e0208 */
[----:B------:R-:W-:Y:S01]  /*8ca0*/  ISETP.GE.AND P6, PT, R25, UR4, PT ;  /* 0x0000000419007c0c */ /* 0x000fe2000bfc6270 */
[----:B------:R-:W-:Y:S01]  /*8cb0*/  IMAD.WIDE R56, R31, 0x4, R56 ;  /* 0x000000041f387825 */ /* 0x000fe200078e0238 */
[----:B------:R2:W-:Y:S02]  /*8cc0*/  LDGSTS.E [R2+0x1c000], [R8.64], P3 ;  /* 0x1c00000008027fae */ /* 0x0005e4000992184a */
[----:B------:R-:W-:Y:S02]  /*8cd0*/  SEL R25, RZ, 0x4, P6 ;  /* 0x00000004ff197807 */ /* 0x000fe40003000000 */
[----:B------:R-:W-:Y:S01]  /*8ce0*/  ISETP.NE.U32.AND P3, PT, R5, RZ, PT ;  /* 0x000000ff0500720c */ /* 0x000fe20003f65070 */
[----:B------:R1:W-:Y:S01]  /*8cf0*/  LDGSTS.E [R2+0x1c800], [R56.64], P5 ;  /* 0x1c80000038027fae */ /* 0x0003e2000a92184a */
[----:B------:R-:W-:Y:S01]  /*8d00*/  SEL R5, R25, RZ, P2 ;  /* 0x000000ff19057207 */ /* 0x000fe20001000000 */
[----:B------:R-:W-:-:S03]  /*8d10*/  IMAD.WIDE R52, R31, 0x4, R52 ;  /* 0x000000041f347825 */ /* 0x000fc600078e0234 */
[----:B------:R-:W-:Y:S02]  /*8d20*/  ISETP.NE.U32.AND P5, PT, R5, RZ, PT ;  /* 0x000000ff0500720c */ /* 0x000fe40003fa5070 */
[----:B------:R-:W-:Y:S01]  /*8d30*/  SEL R5, R15, RZ, P2 ;  /* 0x000000ff0f057207 */ /* 0x000fe20001000000 */
[----:B------:R1:W-:Y:S01]  /*8d40*/  LDGSTS.E [R2+0x1d000], [R52.64], P4 ;  /* 0x1d00000034027fae */ /* 0x0003e2000a12184a */
[----:B------:R-:W-:Y:S02]  /*8d50*/  IMAD.WIDE R48, R31, 0x4, R48 ;  /* 0x000000041f307825 */ /* 0x000fe400078e0230 */
[----:B------:R-:W-:Y:S02]  /*8d60*/  ISETP.NE.U32.AND P4, PT, R5, RZ, PT ;  /* 0x000000ff0500720c */ /* 0x000fe40003f85070 */
[----:B------:R-:W-:Y:S01]  /*8d70*/  SEL R5, R54, RZ, P2 ;  /* 0x000000ff36057207 */ /* 0x000fe20001000000 */
[----:B------:R1:W-:Y:S01]  /*8d80*/  LDGSTS.E [R2+0x1d800], [R48.64], P1 ;  /* 0x1d80000030027fae */ /* 0x0003e2000892184a */
[----:B------:R-:W-:-:S02]  /*8d90*/  IMAD.WIDE R46, R31, 0x4, R46 ;  /* 0x000000041f2e7825 */ /* 0x000fc400078e022e */
[----:B------:R-:W-:Y:S02]  /*8da0*/  ISETP.NE.U32.AND P1, PT, R5, RZ, PT ;  /* 0x000000ff0500720c */ /* 0x000fe40003f25070 */
[----:B------:R-:W-:Y:S01]  /*8db0*/  SEL R5, R55, RZ, P2 ;  /* 0x000000ff37057207 */ /* 0x000fe20001000000 */
[----:B------:R5:W-:Y:S01]  /*8dc0*/  LDGSTS.E [R2+0x1e000], [R46.64], P0 ;  /* 0x1e0000002e027fae */ /* 0x000be2000812184a */
[----:B------:R-:W-:Y:S01]  /*8dd0*/  IMAD.WIDE R42, R31, 0x4, R42 ;  /* 0x000000041f2a7825 */ /* 0x000fe200078e022a */
[----:B------:R-:W-:Y:S02]  /*8de0*/  LOP3.LUT R25, R0, 0x12, RZ, 0xfc, !PT ;  /* 0x0000001200197812 */ /* 0x000fe400078efcff */
[----:B------:R-:W-:Y:S02]  /*8df0*/  ISETP.NE.U32.AND P0, PT, R5, RZ, PT ;  /* 0x000000ff0500720c */ /* 0x000fe40003f05070 */
[----:B------:R-:W-:Y:S01]  /*8e00*/  SEL R5, R44, RZ, P2 ;  /* 0x000000ff2c057207 */ /* 0x000fe20001000000 */
[----:B------:R1:W-:Y:S01]  /*8e10*/  LDGSTS.E [R2+0x1e800], [R42.64], P3 ;  /* 0x1e8000002a027fae */ /* 0x0003e2000992184a */
[----:B------:R-:W-:Y:S01]  /*8e20*/  ISETP.GE.AND P6, PT, R25, UR4, PT ;  /* 0x0000000419007c0c */ /* 0x000fe2000bfc6270 */
[----:B------:R-:W-:Y:S01]  /*8e30*/  IMAD.WIDE R40, R31, 0x4, R40 ;  /* 0x000000041f287825 */ /* 0x000fe200078e0228 */
[----:B------:R-:W-:-:S02]  /*8e40*/  ISETP.NE.U32.AND P3, PT, R5, RZ, PT ;  /* 0x000000ff0500720c */ /* 0x000fc40003f65070 */
[----:B------:R-:W-:Y:S02]  /*8e50*/  SEL R5, R45, RZ, P2 ;  /* 0x000000ff2d057207 */ /* 0x000fe40001000000 */
[----:B------:R-:W-:Y:S01]  /*8e60*/  SEL R25, RZ, 0x4, P6 ;  /* 0x00000004ff197807 */ /* 0x000fe20003000000 */
[----:B------:R1:W-:Y:S01]  /*8e70*/  LDGSTS.E [R2+0x1f000], [R40.64], P5 ;  /* 0x1f00000028027fae */ /* 0x0003e2000a92184a */
[----:B------:R-:W-:Y:S01]  /*8e80*/  IMAD.WIDE R38, R31, 0x4, R38 ;  /* 0x000000041f267825 */ /* 0x000fe200078e0226 */
[----:B------:R-:W-:Y:S02]  /*8e90*/  ISETP.NE.U32.AND P5, PT, R5, RZ, PT ;  /* 0x000000ff0500720c */ /* 0x000fe40003fa5070 */
[----:B------:R-:W-:Y:S01]  /*8ea0*/  SEL R5, R25, RZ, P2 ;  /* 0x000000ff19057207 */ /* 0x000fe20001000000 */
[----:B---3--:R-:W-:Y:S01]  /*8eb0*/  IMAD.WIDE R6, R31, 0x4, R16 ;  /* 0x000000041f067825 */ /* 0x008fe200078e0210 */
[----:B------:R-:W-:Y:S01]  /*8ec0*/  LOP3.LUT R25, R2, 0x40, RZ, 0x3c, !PT ;  /* 0x0000004002197812 */ /* 0x000fe200078e3cff */
[----:B------:R1:W-:Y:S01]  /*8ed0*/  LDGSTS.E [R2+0x1f800], [R38.64], P4 ;  /* 0x1f80000026027fae */ /* 0x0003e2000a12184a */
[----:B------:R-:W-:-:S02]  /*8ee0*/  ISETP.NE.U32.AND P4, PT, R5, RZ, PT ;  /* 0x000000ff0500720c */ /* 0x000fc40003f85070 */
[----:B------:R-:W-:Y:S01]  /*8ef0*/  SEL R5, R26, RZ, P2 ;  /* 0x000000ff1a057207 */ /* 0x000fe20001000000 */
[----:B------:R4:W-:Y:S01]  /*8f00*/  LDGSTS.E [R25+0x10400], [R6.64], P1 ;  /* 0x1040000006197fae */ /* 0x0009e2000892184a */
[----:B------:R-:W-:Y:S02]  /*8f10*/  ISETP.GE.AND P6, PT, R24, UR4, PT ;  /* 0x0000000418007c0c */ /* 0x000fe4000bfc6270 */
[----:B------:R-:W-:Y:S02]  /*8f20*/  ISETP.NE.U32.AND P1, PT, R5, RZ, PT ;  /* 0x000000ff0500720c */ /* 0x000fe40003f25070 */
[----:B------:R-:W-:Y:S02]  /*8f30*/  SEL R5, R27, RZ, P2 ;  /* 0x000000ff1b057207 */ /* 0x000fe40001000000 */
[----:B------:R-:W-:Y:S01]  /*8f40*/  SEL R24, RZ, 0x4, P6 ;  /* 0x00000004ff187807 */ /* 0x000fe20003000000 */
[----:B----4-:R-:W-:-:S04]  /*8f50*/  IMAD.WIDE R6, R31, 0x4, R20 ;  /* 0x000000041f067825 */ /* 0x010fc800078e0214 */
[----:B------:R-:W-:Y:S01]  /*8f60*/  IMAD.WIDE R250, R31, 0x4, R250 ;  /* 0x000000041ffa7825 */ /* 0x000fe200078e02fa */
[----:B------:R3:W-:Y:S01]  /*8f70*/  LDGSTS.E [R25+0x10c00], [R6.64], P0 ;  /* 0x10c0000006197fae */ /* 0x0007e2000812184a */
        /* <DEDUP_REMOVED lines=17> */
[----:B------:R-:W-:Y:S01]  /*9090*/  IMAD.WIDE R64, R31, 0x4, R64 ;  /* 0x000000041f407825 */ /* 0x000fe200078e0240 */
[----:B------:R4:W-:Y:S02]  /*90a0*/  LDGSTS.E [R25+0x12c00], [R116.64], P1 ;  /* 0x12c0000074197fae */ /* 0x0009e4000892184a */
[----:B------:R-:W-:-:S02]  /*90b0*/  ISETP.NE.U32.AND P1, PT, R5, RZ, PT ;  /* 0x000000ff0500720c */ /* 0x000fc40003f25070 */
[----:B------:R-:W-:Y:S01]  /*90c0*/  SEL R5, R19, RZ, P2 ;  /* 0x000000ff13057207 */ /* 0x000fe20001000000 */
[----:B------:R4:W-:Y:S01]  /*90d0*/  LDGSTS.E [R25+0x13400], [R64.64], P0 ;  /* 0x1340000040197fae */ /* 0x0009e2000812184a */
[----:B------:R-:W-:Y:S02]  /*90e0*/  IMAD.WIDE R66, R31, 0x4, R66 ;  /* 0x000000041f427825 */ /* 0x000fe400078e0242 */
[----:B------:R-:W-:Y:S02]  /*90f0*/  ISETP.NE.U32.AND P0, PT, R5, RZ, PT ;  /* 0x000000ff0500720c */ /* 0x000fe40003f05070 */
[----:B------:R-:W-:Y:S01]  /*9100*/  SEL R5, R34, RZ, P2 ;  /* 0x000000ff22057207 */ /* 0x000fe20001000000 */
[----:B------:R-:W-:Y:S01]  /*9110*/  IMAD.WIDE R68, R31, 0x4, R68 ;  /* 0x000000041f447825 */ /* 0x000fe200078e0244 */
[----:B------:R4:W-:Y:S02]  /*9120*/  LDGSTS.E [R25+0x13c00], [R66.64], P3 ;  /* 0x13c0000042197fae */ /* 0x0009e4000992184a */
[----:B------:R-:W-:Y:S01]  /*9130*/  ISETP.NE.U32.AND P3, PT, R5, RZ, PT ;  /* 0x000000ff0500720c */ /* 0x000fe20003f65070 */
[----:B------:R-:W-:Y:S01]  /*9140*/  IMAD.WIDE R70, R31, 0x4, R70 ;  /* 0x000000041f467825 */ /* 0x000fe200078e0246 */
[----:B------:R-:W-:Y:S01]  /*9150*/  SEL R5, R35, RZ, P2 ;  /* 0x000000ff23057207 */ /* 0x000fe20001000000 */
[----:B------:R1:W-:Y:S02]  /*9160*/  LDGSTS.E [R25+0x14400], [R68.64], P5 ;  /* 0x1440000044197fae */ /* 0x0003e4000a92184a */
[C---:B------:R-:W-:Y:S01]  /*9170*/  IMAD.WIDE R72, R31.reuse, 0x4, R72 ;  /* 0x000000041f487825 */ /* 0x040fe200078e0248 */
[----:B-----5:R-:W-:Y:S01]  /*9180*/  LOP3.LUT R47, R0, 0x42, RZ, 0xfc, !PT ;  /* 0x00000042002f7812 */ /* 0x020fe200078efcff */
[----:B------:R5:W-:Y:S02]  /*9190*/  LDGSTS.E [R25+0x14c00], [R70.64], P4 ;  /* 0x14c0000046197fae */ /* 0x000be4000a12184a */
[----:B------:R-:W-:Y:S01]  /*91a0*/  IMAD.WIDE R74, R31, 0x4, R74 ;  /* 0x000000041f4a7825 */ /* 0x000fe200078e024a */
[----:B------:R-:W-:Y:S01]  /*91b0*/  ISETP.NE.U32.AND P5, PT, R5, RZ, PT ;  /* 0x000000ff0500720c */ /* 0x000fe20003fa5070 */
[----:B------:R1:W-:Y:S01]  /*91c0*/  LDGSTS.E [R25+0x15400], [R72.64], P1 ;  /* 0x1540000048197fae */ /* 0x0003e2000892184a */
[----:B------:R-:W-:-:S03]  /*91d0*/  SEL R5, R22, RZ, P2 ;  /* 0x000000ff16057207 */ /* 0x000fc60001000000 */
[----:B------:R1:W-:Y:S01]  /*91e0*/  LDGSTS.E [R25+0x15c00], [R74.64], P0 ;  /* 0x15c000004a197fae */ /* 0x0003e2000812184a */
[----:B------:R-:W-:Y:S02]  /*91f0*/  ISETP.GE.AND P0, PT, R47, UR4, PT ;  /* 0x000000042f007c0c */ /* 0x000fe4000bf06270 */
[----:B------:R-:W-:Y:S02]  /*9200*/  LOP3.LUT R46, R0, 0x46, RZ, 0xfc, !PT ;  /* 0x00000046002e7812 */ /* 0x000fe400078efcff */
[----:B------:R-:W-:Y:S02]  /*9210*/  ISETP.NE.U32.AND P4, PT, R5, RZ, PT ;  /* 0x000000ff0500720c */ /* 0x000fe40003f85070 */
[----:B------:R-:W-:Y:S02]  /*9220*/  SEL R5, R23, RZ, P2 ;  /* 0x000000ff17057207 */ /* 0x000fe40001000000 */
[----:B---3--:R-:W-:Y:S02]  /*9230*/  SEL R6, RZ, 0x4, P0 ;  /* 0x00000004ff067807 */ /* 0x008fe40000000000 */
[----:B------:R-:W-:Y:S01]  /*9240*/  ISETP.GE.AND P0, PT, R46, UR4, PT ;  /* 0x000000042e007c0c */ /* 0x000fe2000bf06270 */
[----:B------:R-:W-:Y:S01]  /*9250*/  IMAD.WIDE R76, R31, 0x4, R76 ;  /* 0x000000041f4c7825 */ /* 0x000fe200078e024c */
[----:B------:R-:W-:-:S02]  /*9260*/  ISETP.NE.U32.AND P1, PT, R5, RZ, PT ;  /* 0x000000ff0500720c */ /* 0x000fc40003f25070 */
[----:B------:R-:W-:Y:S01]  /*9270*/  SEL R5, RZ, 0x4, P0 ;  /* 0x00000004ff057807 */ /* 0x000fe20000000000 */
[C---:B------:R-:W-:Y:S01]  /*9280*/  IMAD.WIDE R78, R31.reuse, 0x4, R78 ;  /* 0x000000041f4e7825 */ /* 0x040fe200078e024e */
[----:B------:R-:W-:Y:S01]  /*9290*/  SEL R6, R6, RZ, P2 ;  /* 0x000000ff06067207 */ /* 0x000fe20001000000 */
[----:B------:R4:W-:Y:S01]  /*92a0*/  LDGSTS.E [R25+0x16400], [R76.64], P3 ;  /* 0x164000004c197fae */ /* 0x0009e2000992184a */
[----:B------:R-:W-:Y:S01]  /*92b0*/  LOP3.LUT R44, R0, 0x4a, RZ, 0xfc, !PT ;  /* 0x0000004a002c7812 */ /* 0x000fe200078efcff */
[----:B------:R-:W-:Y:S01]  /*92c0*/  IMAD.WIDE R80, R31, 0x4, R80 ;  /* 0x000000041f507825 */ /* 0x000fe200078e0250 */
[----:B------:R-:W-:Y:S01]  /*92d0*/  SEL R5, R5, RZ, P2 ;  /* 0x000000ff05057207 */ /* 0x000fe20001000000 */
[----:B------:R4:W-:Y:S01]  /*92e0*/  LDGSTS.E [R25+0x16c00], [R78.64], P5 ;  /* 0x16c000004e197fae */ /* 0x0009e2000a92184a */
[----:B------:R-:W-:Y:S02]  /*92f0*/  ISETP.NE.U32.AND P0, PT, R6, RZ, PT ;  /* 0x000000ff0600720c */ /* 0x000fe40003f05070 */
[----:B------:R-:W-:Y:S01]  /*9300*/  ISETP.GE.AND P3, PT, R44, UR4, PT ;  /* 0x000000042c007c0c */ /* 0x000fe2000bf66270 */
[----:B------:R4:W-:Y:S01]  /*9310*/  LDGSTS.E [R25+0x17400], [R80.64], P4 ;  /* 0x1740000050197fae */ /* 0x0009e2000a12184a */
[----:B------:R-:W-:-:S02]  /*9320*/  LOP3.LUT R30, R0, 0x4e, RZ, 0xfc, !PT ;  /* 0x0000004e001e7812 */ /* 0x000fc400078efcff */
[----:B------:R-:W-:Y:S02]  /*9330*/  ISETP.NE.U32.AND P5, PT, R5, RZ, PT ;  /* 0x000000ff0500720c */ /* 0x000fe40003fa5070 */
[----:B------:R-:W-:Y:S02]  /*9340*/  SEL R5, RZ, 0x4, P3 ;  /* 0x00000004ff057807 */ /* 0x000fe40001800000 */
[----:B------:R-:W-:Y:S01]  /*9350*/  ISETP.GE.AND P4, PT, R30, UR4, PT ;  /* 0x000000041e007c0c */ /* 0x000fe2000bf86270 */
[----:B------:R-:W-:Y:S01]  /*9360*/  IMAD.WIDE R82, R31, 0x4, R82 ;  /* 0x000000041f527825 */ /* 0x000fe200078e0252 */
[----:B------:R-:W-:Y:S02]  /*9370*/  LOP3.LUT R45, R0, 0x52, RZ, 0xfc, !PT ;  /* 0x00000052002d7812 */ /* 0x000fe400078efcff */
[----:B------:R-:W-:Y:S01]  /*9380*/  SEL R5, R5, RZ, P2 ;  /* 0x000000ff05057207 */ /* 0x000fe20001000000 */
[----:B------:R-:W-:Y:S01]  /*9390*/  IMAD.WIDE R84, R31, 0x4, R84 ;  /* 0x000000041f547825 */ /* 0x000fe200078e0254 */
[----:B------:R-:W-:Y:S01]  /*93a0*/  SEL R6, RZ, 0x4, P4 ;  /* 0x00000004ff067807 */ /* 0x000fe20002000000 */
[----:B------:R4:W-:Y:S01]  /*93b0*/  LDGSTS.E [R25+0x17c00], [R82.64], P1 ;  /* 0x17c0000052197fae */ /* 0x0009e2000892184a */
[----:B------:R-:W-:-:S02]  /*93c0*/  ISETP.GE.AND P3, PT, R45, UR4, PT ;  /* 0x000000042d007c0c */ /* 0x000fc4000bf66270 */
[----:B------:R-:W-:Y:S01]  /*93d0*/  LOP3.LUT R248, R0, 0x56, RZ, 0xfc, !PT ;  /* 0x0000005600f87812 */ /* 0x000fe200078efcff */
[----:B------:R4:W-:Y:S01]  /*93e0*/  LDGSTS.E [R25+0x18400], [R84.64], P0 ;  /* 0x1840000054197fae */ /* 0x0009e2000812184a */
[----:B------:R-:W-:Y:S02]  /*93f0*/  ISETP.NE.U32.AND P1, PT, R5, RZ, PT ;  /* 0x000000ff0500720c */ /* 0x000fe40003f25070 */
[----:B------:R-:W-:Y:S02]  /*9400*/  SEL R6, R6, RZ, P2 ;  /* 0x000000ff06067207 */ /* 0x000fe40001000000 */
[----:B------:R-:W-:Y:S02]  /*9410*/  SEL R5, RZ, 0x4, P3 ;  /* 0x00000004ff057807 */ /* 0x000fe40001800000 */
[----:B------:R-:W-:Y:S02]  /*9420*/  ISETP.GE.AND P0, PT, R248, UR4, PT ;  /* 0x00000004f8007c0c */ /* 0x000fe4000bf06270 */
[----:B------:R-:W-:Y:S01]  /*9430*/  ISETP.NE.U32.AND P3, PT, R6, RZ, PT ;  /* 0x000000ff0600720c */ /* 0x000fe20003f65070 */
[----:B------:R-:W3:Y:S01]  /*9440*/  S2R R24, SR_TID.X ;  /* 0x0000000000187919 */ /* 0x000ee20000002100 */
[----:B-1----:R-:W-:-:S02]  /*9450*/  LOP3.LUT R115, R0, 0x5a, RZ, 0xfc, !PT ;  /* 0x0000005a00737812 */ /* 0x002fc400078efcff */
[----:B------:R-:W-:Y:S02]  /*9460*/  SEL R6, R5, RZ, P2 ;  /* 0x000000ff05067207 */ /* 0x000fe40001000000 */
[----:B------:R-:W-:Y:S02]  /*9470*/  SEL R5, RZ, 0x4, P0 ;  /* 0x00000004ff057807 */ /* 0x000fe40000000000 */
[----:B------:R-:W-:Y:S02]  /*9480*/  ISETP.GE.AND P4, PT, R115, UR4, PT ;  /* 0x0000000473007c0c */ /* 0x000fe4000bf86270 */
[----:B------:R-:W-:Y:S01]  /*9490*/  SEL R5, R5, RZ, P2 ;  /* 0x000000ff05057207 */ /* 0x000fe20001000000 */
[----:B------:R-:W-:Y:S01]  /*94a0*/  IMAD.WIDE R86, R31, 0x4, R86 ;  /* 0x000000041f567825 */ /* 0x000fe200078e0256 */
[----:B------:R-:W-:Y:S02]  /*94b0*/  ISETP.NE.U32.AND P0, PT, R6, RZ, PT ;  /* 0x000000ff0600720c */ /* 0x000fe40003f05070 */
[----:B------:R-:W-:-:S02]  /*94c0*/  SEL R6, RZ, 0x4, P4 ;  /* 0x00000004ff067807 */ /* 0x000fc40002000000 */
[----:B------:R-:W-:Y:S01]  /*94d0*/  ISETP.NE.U32.AND P4, PT, R5, RZ, PT ;  /* 0x000000ff0500720c */ /* 0x000fe20003f85070 */
[----:B------:R4:W-:Y:S01]  /*94e0*/  LDGSTS.E [R25+0x18c00], [R86.64], P5 ;  /* 0x18c0000056197fae */ /* 0x0009e2000a92184a */
[----:B------:R-:W-:Y:S01]  /*94f0*/  LOP3.LUT R114, R0, 0x5e, RZ, 0xfc, !PT ;  /* 0x0000005e00727812 */ /* 0x000fe200078efcff */
[----:B------:R-:W-:-:S03]  /*9500*/  IMAD.WIDE R88, R31, 0x4, R88 ;  /* 0x000000041f587825 */ /* 0x000fc600078e0258 */
[----:B------:R-:W-:Y:S01]  /*9510*/  ISETP.GE.AND P5, PT, R114, UR4, PT ;  /* 0x0000000472007c0c */ /* 0x000fe2000bfa6270 */
[C---:B------:R-:W-:Y:S01]  /*9520*/  IMAD.WIDE R90, R31.reuse, 0x4, R90 ;  /* 0x000000041f5a7825 */ /* 0x040fe200078e025a */
[C---:B------:R-:W-:Y:S01]  /*9530*/  LOP3.LUT R69, R0.reuse, 0x62, RZ, 0xfc, !PT ;  /* 0x0000006200457812 */ /* 0x040fe200078efcff */
[----:B------:R4:W-:Y:S02]  /*9540*/  LDGSTS.E [R25+0x19400], [R88.64], P1 ;  /* 0x1940000058197fae */ /* 0x0009e4000892184a */
[C---:B------:R-:W-:Y:S01]  /*9550*/  IMAD.WIDE R92, R31.reuse, 0x4, R92 ;  /* 0x000000041f5c7825 */ /* 0x040fe200078e025c */
[----:B------:R-:W-:Y:S01]  /*9560*/  SEL R5, RZ, 0x4, P5 ;  /* 0x00000004ff057807 */ /* 0x000fe20002800000 */
[----:B------:R4:W-:Y:S02]  /*9570*/  LDGSTS.E [R25+0x19c00], [R90.64], P3 ;  /* 0x19c000005a197fae */ /* 0x0009e4000992184a */
[----:B------:R-:W-:Y:S01]  /*9580*/  IMAD.WIDE R94, R31, 0x4, R94 ;  /* 0x000000041f5e7825 */ /* 0x000fe200078e025e */
[----:B------:R-:W-:Y:S01]  /*9590*/  LOP3.LUT R68, R0, 0x66, RZ, 0xfc, !PT ;  /* 0x0000006600447812 */ /* 0x000fe200078efcff */
[----:B------:R4:W-:Y:S01]  /*95a0*/  LDGSTS.E [R25+0x1a400], [R92.64], P0 ;  /* 0x1a4000005c197fae */ /* 0x0009e2000812184a */
[----:B------:R-:W-:-:S02]  /*95b0*/  SEL R6, R6, RZ, P2 ;  /* 0x000000ff06067207 */ /* 0x000fc40001000000 */
[----:B------:R-:W-:Y:S01]  /*95c0*/  ISETP.GE.AND P5, PT, R69, UR4, PT ;  /* 0x0000000445007c0c */ /* 0x000fe2000bfa6270 */
[----:B------:R4:W-:Y:S01]  /*95d0*/  LDGSTS.E [R25+0x1ac00], [R94.64], P4 ;  /* 0x1ac000005e197fae */ /* 0x0009e2000a12184a */
[----:B------:R-:W-:Y:S02]  /*95e0*/  SEL R5, R5, RZ, P2 ;  /* 0x000000ff05057207 */ /* 0x000fe40001000000 */
[----:B------:R-:W-:Y:S02]  /*95f0*/  ISETP.GE.AND P4, PT, R68, UR4, PT ;  /* 0x0000000444007c0c */ /* 0x000fe4000bf86270 */
[----:B------:R-:W-:Y:S02]  /*9600*/  ISETP.NE.U32.AND P1, PT, R6, RZ, PT ;  /* 0x000000ff0600720c */ /* 0x000fe40003f25070 */
[----:B---3--:R-:W-:Y:S02]  /*9610*/  LOP3.LUT R7, R24, 0x80, RZ, 0xc0, !PT ;  /* 0x0000008018077812 */ /* 0x008fe400078ec0ff */
[----:B------:R-:W-:-:S02]  /*9620*/  SEL R6, RZ, 0x4, P5 ;  /* 0x00000004ff067807 */ /* 0x000fc40002800000 */
[----:B------:R-:W-:Y:S02]  /*9630*/  ISETP.NE.U32.AND P3, PT, R5, RZ, PT ;  /* 0x000000ff0500720c */ /* 0x000fe40003f65070 */
[----:B------:R-:W-:Y:S02]  /*9640*/  LOP3.LUT R24, R24, 0x7f, RZ, 0xc0, !PT ;  /* 0x0000007f18187812 */ /* 0x000fe400078ec0ff */
[----:B------:R-:W-:Y:S02]  /*9650*/  SEL R5, RZ, 0x4, P4 ;  /* 0x00000004ff057807 */ /* 0x000fe40002000000 */
[----:B------:R-:W-:Y:S02]  /*9660*/  SEL R6, R6, RZ, P2 ;  /* 0x000000ff06067207 */ /* 0x000fe40001000000 */
[----:B------:R-:W-:Y:S02]  /*9670*/  ISETP.GE.AND P5, PT, R24, UR4, PT ;  /* 0x0000000418007c0c */ /* 0x000fe4000bfa6270 */
[----:B------:R-:W-:-:S02]  /*9680*/  SEL R5, R5, RZ, P2 ;  /* 0x000000ff05057207 */ /* 0x000fc40001000000 */
[----:B------:R-:W-:Y:S02]  /*9690*/  ISETP.NE.U32.AND P0, PT, R6, RZ, PT ;  /* 0x000000ff0600720c */ /* 0x000fe40003f05070 */
[----:B------:R-:W-:Y:S02]  /*96a0*/  SEL R6, RZ, 0x4, P5 ;  /* 0x00000004ff067807 */ /* 0x000fe40002800000 */
[----:B-----5:R-:W-:Y:S02]  /*96b0*/  LOP3.LUT R70, R0, 0x6a, RZ, 0xfc, !PT ;  /* 0x0000006a00467812 */ /* 0x020fe400078efcff */
[----:B------:R-:W-:Y:S01]  /*96c0*/  ISETP.NE.U32.AND P5, PT, R5, RZ, PT ;  /* 0x000000ff0500720c */ /* 0x000fe20003fa5070 */
[C---:B------:R-:W-:Y:S01]  /*96d0*/  IMAD.WIDE R96, R31.reuse, 0x4, R96 ;  /* 0x000000041f607825 */ /* 0x040fe200078e0260 */
[----:B------:R-:W-:Y:S02]  /*96e0*/  ISETP.GE.AND P4, PT, R70, UR4, PT ;  /* 0x0000000446007c0c */ /* 0x000fe4000bf86270 */
[----:B------:R-:W-:Y:S01]  /*96f0*/  LOP3.LUT R71, R0, 0x6e, RZ, 0xfc, !PT ;  /* 0x0000006e00477812 */ /* 0x000fe200078efcff */
[C---:B------:R-:W-:Y:S01]  /*9700*/  IMAD.WIDE R98, R31.reuse, 0x4, R98 ;  /* 0x000000041f627825 */ /* 0x040fe200078e0262 */
[----:B------:R1:W3:Y:S01]  /*9710*/  R2UR UR9, R7 ;  /* 0x00000000070973c2 */ /* 0x0002e200000e0000 */
[----:B------:R-:W-:Y:S01]  /*9720*/  SEL R6, R6, RZ, P2 ;  /* 0x000000ff06067207 */ /* 0x000fe20001000000 */
[----:B------:R4:W-:Y:S01]  /*9730*/  LDGSTS.E [R25+0x1b400], [R96.64], P1 ;  /* 0x1b40000060197fae */ /* 0x0009e2000892184a */
[----:B------:R-:W-:Y:S01]  /*9740*/  IMAD.WIDE R100, R31, 0x4, R100 ;  /* 0x000000041f647825 */ /* 0x000fe200078e0264 */
[----:B------:R-:W-:-:S03]  /*9750*/  LOP3.LUT R72, R0, 0x72, RZ, 0xfc, !PT ;  /* 0x0000007200487812 */ /* 0x000fc600078efcff */
[----:B------:R-:W-:Y:S01]  /*9760*/  IMAD.WIDE R102, R31, 0x4, R102 ;  /* 0x000000041f667825 */ /* 0x000fe200078e0266 */
[----:B-1----:R-:W-:Y:S01]  /*9770*/  SEL R7, RZ, 0x4, P4 ;  /* 0x00000004ff077807 */ /* 0x002fe20002000000 */
[----:B------:R4:W-:Y:S01]  /*9780*/  LDGSTS.E [R25+0x1bc00], [R98.64], P3 ;  /* 0x1bc0000062197fae */ /* 0x0009e2000992184a */
[----:B------:R-:W-:Y:S02]  /*9790*/  ISETP.GE.AND P4, PT, R71, UR4, PT ;  /* 0x0000000447007c0c */ /* 0x000fe4000bf86270 */
[----:B------:R-:W-:Y:S01]  /*97a0*/  LOP3.LUT R73, R0, 0x76, RZ, 0xfc, !PT ;  /* 0x0000007600497812 */ /* 0x000fe200078efcff */
[----:B------:R4:W-:Y:S01]  /*97b0*/  LDGSTS.E [R25+0x1c400], [R100.64], P0 ;  /* 0x1c40000064197fae */ /* 0x0009e2000812184a */
[----:B------:R-:W-:Y:S02]  /*97c0*/  ISETP.NE.U32.AND P1, PT, R6, RZ, PT ;  /* 0x000000ff0600720c */ /* 0x000fe40003f25070 */
[----:B------:R-:W-:Y:S01]  /*97d0*/  SEL R5, R7, RZ, P2 ;  /* 0x000000ff07057207 */ /* 0x000fe20001000000 */
[----:B------:R4:W-:Y:S01]  /*97e0*/  LDGSTS.E [R25+0x1cc00], [R102.64], P5 ;  /* 0x1cc0000066197fae */ /* 0x0009e2000a92184a */
[----:B------:R-:W-:-:S02]  /*97f0*/  SEL R6, RZ, 0x4, P4 ;  /* 0x00000004ff067807 */ /* 0x000fc40002000000 */
[----:B------:R-:W-:Y:S02]  /*9800*/  ISETP.GE.AND P3, PT, R72, UR4, PT ;  /* 0x0000000448007c0c */ /* 0x000fe4000bf66270 */
[C---:B------:R-:W-:Y:S02]  /*9810*/  LOP3.LUT R74, R0.reuse, 0x7a, RZ, 0xfc, !PT ;  /* 0x0000007a004a7812 */ /* 0x040fe400078efcff */
[----:B------:R-:W-:Y:S02]  /*9820*/  ISETP.GE.AND P5, PT, R73, UR4, PT ;  /* 0x0000000449007c0c */ /* 0x000fe4000bfa6270 */
[----:B------:R-:W-:Y:S02]  /*9830*/  LOP3.LUT R75, R0, 0x7e, RZ, 0xfc, !PT ;  /* 0x0000007e004b7812 */ /* 0x000fe400078efcff */
[----:B------:R-:W-:Y:S02]  /*9840*/  ISETP.NE.U32.AND P4, PT, R5, RZ, PT ;  /* 0x000000ff0500720c */ /* 0x000fe40003f85070 */
[----:B------:R-:W-:-:S02]  /*9850*/  SEL R6, R6, RZ, P2 ;  /* 0x000000ff06067207 */ /* 0x000fc40001000000 */
[----:B------:R-:W-:Y:S02]  /*9860*/  SEL R5, RZ, 0x4, P3 ;  /* 0x00000004ff057807 */ /* 0x000fe40001800000 */
[----:B------:R-:W-:Y:S02]  /*9870*/  ISETP.GE.AND P3, PT, R74, UR4, PT ;  /* 0x000000044a007c0c */ /* 0x000fe4000bf66270 */
[----:B--2---:R-:W-:Y:S02]  /*9880*/  SEL R8, RZ, 0x4, P5 ;  /* 0x00000004ff087807 */ /* 0x004fe40002800000 */
[----:B------:R-:W-:Y:S02]  /*9890*/  ISETP.GE.AND P5, PT, R75, UR4, PT ;  /* 0x000000044b007c0c */ /* 0x000fe4000bfa6270 */
[----:B------:R-:W-:Y:S02]  /*98a0*/  ISETP.NE.U32.AND P0, PT, R6, RZ, PT ;  /* 0x000000ff0600720c */ /* 0x000fe40003f05070 */
[----:B------:R-:W-:Y:S01]  /*98b0*/  SEL R6, RZ, 0x4, P3 ;  /* 0x00000004ff067807 */ /* 0x000fe20001800000 */
[----:B------:R-:W-:Y:S01]  /*98c0*/  IMAD.WIDE R104, R31, 0x4, R104 ;  /* 0x000000041f687825 */ /* 0x000fe200078e0268 */
[----:B------:R-:W-:-:S02]  /*98d0*/  SEL R7, RZ, 0x4, P5 ;  /* 0x00000004ff077807 */ /* 0x000fc40002800000 */
[----:B------:R-:W-:Y:S02]  /*98e0*/  SEL R5, R5, RZ, P2 ;  /* 0x000000ff05057207 */ /* 0x000fe40001000000 */
[----:B------:R-:W-:Y:S01]  /*98f0*/  SEL R8, R8, RZ, P2 ;  /* 0x000000ff08087207 */ /* 0x000fe20001000000 */
[----:B------:R-:W-:Y:S01]  /*9900*/  ULDC UR5, c[0x0][0x18c] ;  /* 0x0000630000057ab9 */ /* 0x000fe20000000800 */
[----:B------:R-:W-:Y:S01]  /*9910*/  SEL R6, R6, RZ, P2 ;  /* 0x000000ff06067207 */ /* 0x000fe20001000000 */
[----:B------:R4:W-:Y:S01]  /*9920*/  LDGSTS.E [R25+0x1d400], [R104.64], P4 ;  /* 0x1d40000068197fae */ /* 0x0009e2000a12184a */
[----:B------:R-:W-:Y:S02]  /*9930*/  SEL R7, R7, RZ, P2 ;  /* 0x000000ff07077207 */ /* 0x000fe40001000000 */
[----:B------:R-:W-:Y:S02]  /*9940*/  ISETP.NE.U32.AND P3, PT, R5, RZ, PT ;  /* 0x000000ff0500720c */ /* 0x000fe40003f65070 */
[----:B------:R-:W-:Y:S01]  /*9950*/  ISETP.NE.U32.AND P2, PT, R8, RZ, PT ;  /* 0x000000ff0800720c */ /* 0x000fe20003f45070 */
[----:B------:R-:W-:Y:S01]  /*9960*/  USHF.L.U32 UR5, UR5, 0x7, URZ ;  /* 0x0000000705057899 */ /* 0x000fe2000800063f */
[----:B------:R-:W-:-:S02]  /*9970*/  ISETP.NE.U32.AND P4, PT, R6, RZ, PT ;  /* 0x000000ff0600720c */ /* 0x000fc40003f85070 */
[----:B------:R-:W-:Y:S01]  /*9980*/  ISETP.NE.U32.AND P5, PT, R7, RZ, PT ;  /* 0x000000ff0700720c */ /* 0x000fe20003fa5070 */
[----:B------:R-:W-:-:S04]  /*9990*/  IMAD.WIDE R106, R31, 0x4, R106 ;  /* 0x000000041f6a7825 */ /* 0x000fc800078e026a */
[C---:B------:R-:W-:Y:S01]  /*99a0*/  IMAD.WIDE R108, R31.reuse, 0x4, R108 ;  /* 0x000000041f6c7825 */ /* 0x040fe200078e026c */
[----:B------:R4:W-:Y:S03]  /*99b0*/  LDGSTS.E [R25+0x1dc00], [R106.64], P0 ;  /* 0x1dc000006a197fae */ /* 0x0009e6000812184a */
[----:B------:R-:W-:Y:S01]  /*99c0*/  IMAD.U32 R5, RZ, RZ, UR5 ;  /* 0x00000005ff057e24 */ /* 0x000fe2000f8e00ff */
[----:B------:R4:W-:Y:S01]  /*99d0*/  LDGSTS.E [R25+0x1e400], [R108.64], P3 ;  /* 0x1e4000006c197fae */ /* 0x0009e2000992184a */
[----:B------:R-:W-:-:S04]  /*99e0*/  IMAD.WIDE R110, R31, 0x4, R110 ;  /* 0x000000041f6e7825 */ /* 0x000fc800078e026e */
[C---:B------:R-:W-:Y:S01]  /*99f0*/  IMAD.WIDE R112, R31.reuse, 0x4, R112 ;  /* 0x000000041f707825 */ /* 0x040fe200078e0270 */
[----:B------:R4:W-:Y:S03]  /*9a00*/  LDGSTS.E [R25+0x1ec00], [R110.64], P2 ;  /* 0x1ec000006e197fae */ /* 0x0009e6000912184a */
[----:B------:R-:W-:Y:S01]  /*9a10*/  IMAD.WIDE R118, R31, 0x4, R118 ;  /* 0x000000041f767825 */ /* 0x000fe200078e0276 */
[----:B------:R4:W-:Y:S03]  /*9a20*/  LDGSTS.E [R25+0x1f400], [R112.64], P4 ;  /* 0x1f40000070197fae */ /* 0x0009e6000a12184a */
[C---:B------:R-:W-:Y:S01]  /*9a30*/  IMAD.WIDE R120, R5.reuse, 0x4, R120 ;  /* 0x0000000405787825 */ /* 0x040fe200078e0278 */
[----:B------:R4:W-:Y:S03]  /*9a40*/  LDGSTS.E [R25+0x1fc00], [R118.64], P5 ;  /* 0x1fc0000076197fae */ /* 0x0009e6000a92184a */
[C---:B------:R-:W-:Y:S01]  /*9a50*/  IMAD.WIDE R128, R5.reuse, 0x4, R128 ;  /* 0x0000000405807825 */ /* 0x040fe200078e0280 */
[----:B------:R-:W0:Y:S03]  /*9a60*/  LDGDEPBAR ;  /* 0x00000000000079af */ /* 0x000e260000000000 */
[C---:B------:R-:W-:Y:S01]  /*9a70*/  IMAD.WIDE R136, R5.reuse, 0x4, R136 ;  /* 0x0000000405887825 */ /* 0x040fe200078e0288 */
[----:B------:R1:W-:Y:S03]  /*9a80*/  LDGSTS.E [R3+0x30000], [R120.64], P1 ;  /* 0x3000000078037fae */ /* 0x0003e6000892184a */
        /* <DEDUP_REMOVED lines=20> */
[----:B------:R-:W-:Y:S01]  /*9bd0*/  IMAD.WIDE R224, R5, 0x4, R224 ;  /* 0x0000000405e07825 */ /* 0x000fe200078e02e0 */
[----:B------:R1:W-:Y:S01]  /*9be0*/  LDGSTS.E [R3+0x3b000], [R208.64], P1 ;  /* 0x3b000000d0037fae */ /* 0x0003e2000892184a */
[----:B------:R-:W-:-:S02]  /*9bf0*/  LOP3.LUT R58, R3, 0x20, RZ, 0x3c, !PT ;  /* 0x00000020033a7812 */ /* 0x000fc400078e3cff */
        /* <DEDUP_REMOVED lines=32> */
[----:B----4-:R-:W-:-:S02]  /*9e00*/  LOP3.LUT R25, R3, 0x40, RZ, 0x3c, !PT ;  /* 0x0000004003197812 */ /* 0x010fc400078e3cff */
        /* <DEDUP_REMOVED lines=36> */
[----:B--2---:R-:W-:-:S03]  /*a050*/  LOP3.LUT R58, R3, 0x60, RZ, 0x3c, !PT ;  /* 0x00000060033a7812 */ /* 0x004fc600078e3cff */
[----:B------:R4:W-:Y:S01]  /*a060*/  LDGSTS.E [R25+0x3e800], [R236.64], P1 ;  /* 0x3e800000ec197fae */ /* 0x0009e2000892184a */
[----:B------:R-:W-:-:S03]  /*a070*/  IMAD.WIDE R126, R5, 0x4, R126 ;  /* 0x00000004057e7825 */ /* 0x000fc600078e027e */
[----:B------:R4:W-:Y:S01]  /*a080*/  LDGSTS.E [R25+0x3f800], [R244.64], P1 ;  /* 0x3f800000f4197fae */ /* 0x0009e2000892184a */
[----:B------:R-:W-:-:S03]  /*a090*/  IMAD.WIDE R134, R5, 0x4, R134 ;  /* 0x0000000405867825 */ /* 0x000fc600078e0286 */
[----:B------:R-:W2:Y:S01]  /*a0a0*/  S2R R85, SR_TID.X ;  /* 0x0000000000557919 */ /* 0x000ea20000002100 */
[----:B------:R-:W-:-:S03]  /*a0b0*/  IMAD.WIDE R142, R5, 0x4, R142 ;  /* 0x00000004058e7825 */ /* 0x000fc600078e028e */
[----:B------:R1:W-:Y:S01]  /*a0c0*/  LDGSTS.E [R58+0x30c00], [R126.64], P1 ;  /* 0x30c000007e3a7fae */ /* 0x0003e2000892184a */
[----:B------:R-:W-:-:S03]  /*a0d0*/  IMAD.WIDE R150, R5, 0x4, R150 ;  /* 0x0000000405967825 */ /* 0x000fc600078e0296 */
[----:B------:R1:W-:Y:S01]  /*a0e0*/  LDGSTS.E [R58+0x31c00], [R134.64], P1 ;  /* 0x31c00000863a7fae */ /* 0x0003e2000892184a */
[----:B----4-:R-:W-:Y:S02]  /*a0f0*/  IMAD.MOV.U32 R25, RZ, RZ, 0x7f ;  /* 0x0000007fff197424 */ /* 0x010fe400078e00ff */
[----:B------:R-:W-:Y:S01]  /*a100*/  IMAD.WIDE R158, R5, 0x4, R158 ;  /* 0x00000004059e7825 */ /* 0x000fe200078e029e */
[----:B------:R1:W-:Y:S02]  /*a110*/  LDGSTS.E [R58+0x32c00], [R142.64], P1 ;  /* 0x32c000008e3a7fae */ /* 0x0003e4000892184a */
[----:B------:R-:W-:Y:S01]  /*a120*/  IADD3 R25, R25, c[0x0][0x180], RZ ;  /* 0x0000600019197a10 */ /* 0x000fe20007ffe0ff */
[C---:B------:R-:W-:Y:S01]  /*a130*/  IMAD.WIDE R166, R5.reuse, 0x4, R166 ;  /* 0x0000000405a67825 */ /* 0x040fe200078e02a6 */
[----:B------:R1:W-:Y:S03]  /*a140*/  LDGSTS.E [R58+0x33c00], [R150.64], P1 ;  /* 0x33c00000963a7fae */ /* 0x0003e6000892184a */
[----:B------:R-:W-:Y:S01]  /*a150*/  IMAD.WIDE R174, R5, 0x4, R174 ;  /* 0x0000000405ae7825 */ /* 0x000fe200078e02ae */
[----:B------:R1:W-:Y:S01]  /*a160*/  LDGSTS.E [R58+0x34c00], [R158.64], P1 ;  /* 0x34c000009e3a7fae */ /* 0x0003e2000892184a */
[----:B------:R-:W-:-:S02]  /*a170*/  ISETP.GT.AND P6, PT, R25, 0x7f, PT ;  /* 0x0000007f1900780c */ /* 0x000fc40003fc4270 */
        /* <DEDUP_REMOVED lines=17> */
[----:B------:R1:W-:Y:S04]  /*a290*/  LDGSTS.E [R58+0x3dc00], [R230.64], P1 ;  /* 0x3dc00000e63a7fae */ /* 0x0003e8000892184a */
[----:B------:R1:W-:Y:S04]  /*a2a0*/  LDGSTS.E [R58+0x3ec00], [R238.64], P1 ;  /* 0x3ec00000ee3a7fae */ /* 0x0003e8000892184a */
[----:B------:R1:W-:Y:S04]  /*a2b0*/  LDGSTS.E [R58+0x3fc00], [R246.64], P1 ;  /* 0x3fc00000f63a7fae */ /* 0x0003e8000892184a */
[----:B------:R-:W0:Y:S01]  /*a2c0*/  LDGDEPBAR ;  /* 0x00000000000079af */ /* 0x000e220000000000 */
[----:B---3--:R-:W-:Y:S05]  /*a2d0*/  @P6 BRA `(.L_x_0) ;  /* 0x0000023000006947 */ /* 0x008fea0003800000 */
[----:B--2---:R-:W-:Y:S01]  /*a2e0*/  IMAD.SHL.U32 R252, R85, 0x80, RZ ;  /* 0x0000008055fc7824 */ /* 0x004fe200078e00ff */
[----:B------:R-:W-:Y:S01]  /*a2f0*/  CS2R R76, SRZ ;  /* 0x00000000004c7805 */ /* 0x000fe2000001ff00 */
[----:B------:R-:W-:Y:S01]  /*a300*/  CS2R R78, SRZ ;  /* 0x00000000004e7805 */ /* 0x000fe2000001ff00 */
[----:B------:R-:W-:Y:S01]  /*a310*/  CS2R R60, SRZ ;  /* 0x00000000003c7805 */ /* 0x000fe2000001ff00 */
[----:B------:R-:W-:Y:S01]  /*a320*/  CS2R R62, SRZ ;  /* 0x00000000003e7805 */ /* 0x000fe2000001ff00 */
[----:B------:R-:W-:Y:S01]  /*a330*/  CS2R R80, SRZ ;  /* 0x0000000000507805 */ /* 0x000fe2000001ff00 */
[----:B------:R-:W-:Y:S01]  /*a340*/  CS2R R82, SRZ ;  /* 0x0000000000527805 */ /* 0x000fe2000001ff00 */
[----:B-1----:R-:W-:Y:S01]  /*a350*/  CS2R R120, SRZ ;  /* 0x0000000000787805 */ /* 0x002fe2000001ff00 */
[----:B------:R-:W-:Y:S01]  /*a360*/  CS2R R122, SRZ ;  /* 0x00000000007a7805 */ /* 0x000fe2000001ff00 */
        /* <DEDUP_REMOVED lines=24> */
[----:B------:R-:W-:Y:S01]  /*a4f0*/  LOP3.LUT R252, R252, 0x3000, RZ, 0xc0, !PT ;  /* 0x00003000fcfc7812 */ /* 0x000fe200078ec0ff */
[----:B------:R-:W-:Y:S05]  /*a500*/  BRA `(.L_x_1) ;  /* 0x0000842000007947 */ /* 0x000fea0003800000 */
.L_x_0:
[----:B--2---:R-:W2:Y:S04]  /*a510*/  LDL.LU R8, [R1+0x13c] ;  /* 0x00013c0001087983 */ /* 0x004ea80000300800 */
[----:B------:R-:W3:Y:S04]  /*a520*/  LDL.LU R17, [R1+0x164] ;  /* 0x0001640001117983 */ /* 0x000ee80000300800 */
[----:B------:R-:W4:Y:S04]  /*a530*/  LDL.LU R16, [R1+0x168] ;  /* 0x0001680001107983 */ /* 0x000f280000300800 */
[----:B------:R-:W5:Y:S04]  /*a540*/  LDL.LU R15, [R1+0x138] ;  /* 0x00013800010f7983 */ /* 0x000f680000300800 */
[----:B------:R-:W4:Y:S04]  /*a550*/  LDL.LU R10, [R1+0x134] ;  /* 0x00013400010a7983 */ /* 0x000f280000300800 */
[----:B------:R-:W5:Y:S04]  /*a560*/  LDL.LU R14, [R1+0x130] ;  /* 0x00013000010e7983 */ /* 0x000f680000300800 */
[----:B------:R-:W5:Y:S01]  /*a570*/  LDL.LU R13, [R1+0x12c] ;  /* 0x00012c00010d7983 */ /* 0x000f620000300800 */
[----:B------:R-:W-:-:S03]  /*a580*/  IMAD R21, R0, c[0x0][0x188], RZ ;  /* 0x0000620000157a24 */ /* 0x000fc600078e02ff */
[----:B------:R-:W5:Y:S01]  /*a590*/  LDL.LU R12, [R1+0x128] ;  /* 0x00012800010c7983 */ /* 0x000f620000300800 */
[C---:B------:R-:W-:Y:S02]  /*a5a0*/  IMAD R18, R0.reuse, c[0x0][0x188], RZ ;  /* 0x0000620000127a24 */ /* 0x040fe400078e02ff */
[C---:B------:R-:W-:Y:S02]  /*a5b0*/  IMAD R19, R0.reuse, c[0x0][0x188], RZ ;  /* 0x0000620000137a24 */ /* 0x040fe400078e02ff */
[----:B------:R-:W-:Y:S01]  /*a5c0*/  IMAD R20, R0, c[0x0][0x188], RZ ;  /* 0x0000620000147a24 */ /* 0x000fe200078e02ff */
[----:B------:R-:W-:Y:S01]  /*a5d0*/  SHF.R.S32.HI R6, RZ, 0x1f, R21 ;  /* 0x0000001fff067819 */ /* 0x000fe20000011415 */
[C---:B------:R-:W-:Y:S01]  /*a5e0*/  IMAD R18, R249.reuse, 0x2, R18 ;  /* 0x00000002f9127824 */ /* 0x040fe200078e0212 */
[----:B------:R-:W5:Y:S01]  /*a5f0*/  LDL.LU R11, [R1+0x124] ;  /* 0x00012400010b7983 */ /* 0x000f620000300800 */
[----:B------:R-:W-:Y:S01]  /*a600*/  IMAD R19, R249, 0x2, R19 ;  /* 0x00000002f9137824 */ /* 0x000fe200078e0213 */
[----:B------:R-:W-:Y:S01]  /*a610*/  SHF.L.U64.HI R21, R21, 0x2, R6 ;  /* 0x0000000215157819 */ /* 0x000fe20000010206 */
[----:B------:R-:W-:-:S02]  /*a620*/  IMAD R18, R249, 0x2, R18 ;  /* 0x00000002f9127824 */ /* 0x000fc400078e0212 */
[C---:B------:R-:W-:Y:S02]  /*a630*/  IMAD R20, R249.reuse, 0x2, R20 ;  /* 0x00000002f9147824 */ /* 0x040fe400078e0214 */
[C---:B------:R-:W-:Y:S01]  /*a640*/  IMAD R19, R249.reuse, 0x2, R19 ;  /* 0x00000002f9137824 */ /* 0x040fe200078e0213 */
[----:B------:R-:W-:Y:S01]  /*a650*/  STL [R1+0x20], R21 ;  /* 0x0000201501007387 */ /* 0x000fe20000100800 */
[----:B------:R-:W-:Y:S01]  /*a660*/  IMAD R18, R249, 0x2, R18 ;  /* 0x00000002f9127824 */ /* 0x000fe200078e0212 */
[----:B------:R-:W-:-:S04]  /*a670*/  SHF.R.S32.HI R7, RZ, 0x1f, R20 ;  /* 0x0000001fff077819 */ /* 0x000fc80000011414 */
[----:B------:R-:W-:Y:S02]  /*a680*/  SHF.R.S32.HI R9, RZ, 0x1f, R18 ;  /* 0x0000001fff097819 */ /* 0x000fe40000011412 */
[----:B------:R-:W-:Y:S02]  /*a690*/  SHF.L.U64.HI R6, R20, 0x2, R7 ;  /* 0x0000000214067819 */ /* 0x000fe40000010207 */
[----:B--2---:R-:W-:-:S04]  /*a6a0*/  SHF.R.S32.HI R5, RZ, 0x1f, R8 ;  /* 0x0000001fff057819 */ /* 0x004fc80000011408 */
[----:B------:R-:W-:Y:S02]  /*a6b0*/  SHF.L.U64.HI R5, R8, 0x2, R5 ;  /* 0x0000000208057819 */ /* 0x000fe40000010205 */
[----:B------:R-:W-:Y:S02]  /*a6c0*/  SHF.R.S32.HI R8, RZ, 0x1f, R19 ;  /* 0x0000001fff087819 */ /* 0x000fe40000011413 */
[----:B---3--:R-:W-:Y:S02]  /*a6d0*/  SHF.R.S32.HI R6, RZ, 0x1f, R17 ;  /* 0x0000001fff067819 */ /* 0x008fe40000011411 */
[----:B------:R-:W-:Y:S02]  /*a6e0*/  SHF.L.U64.HI R7, R19, 0x2, R8 ;  /* 0x0000000213077819 */ /* 0x000fe40000010208 */
[----:B------:R-:W-:Y:S02]  /*a6f0*/  SHF.L.U64.HI R8, R18, 0x2, R9 ;  /* 0x0000000212087819 */ /* 0x000fe40000010209 */
[----:B------:R-:W-:Y:S01]  /*a700*/  SHF.L.U64.HI R17, R17, 0x2, R6 ;  /* 0x0000000211117819 */ /* 0x000fe20000010206 */
[----:B------:R2:W-:Y:S01]  /*a710*/  STL [R1+0x18], R7 ;  /* 0x0000180701007387 */ /* 0x0005e20000100800 */
[----:B----4-:R-:W-:-:S03]  /*a720*/  SHF.R.S32.HI R9, RZ, 0x1f, R10 ;  /* 0x0000001fff097819 */ /* 0x010fc6000001140a */
[----:B------:R5:W-:Y:S04]  /*a730*/  STL [R1+0x14], R8 ;  /* 0x0000140801007387 */ /* 0x000be80000100800 */
[----:B------:R-:W-:Y:S01]  /*a740*/  STL [R1+0x10], R17 ;  /* 0x0000101101007387 */ /* 0x000fe20000100800 */
[----:B--2---:R-:W-:Y:S02]  /*a750*/  SHF.R.S32.HI R7, RZ, 0x1f, R16 ;  /* 0x0000001fff077819 */ /* 0x004fe40000011410 */
[----:B-----5:R-:W-:Y:S02]  /*a760*/  SHF.R.S32.HI R8, RZ, 0x1f, R15 ;  /* 0x0000001fff087819 */ /* 0x020fe4000001140f */
[----:B------:R-:W-:Y:S02]  /*a770*/  SHF.L.U64.HI R16, R16, 0x2, R7 ;  /* 0x0000000210107819 */ /* 0x000fe40000010207 */
[----:B------:R-:W-:-:S02]  /*a780*/  SHF.L.U64.HI R6, R15, 0x2, R8 ;  /* 0x000000020f067819 */ /* 0x000fc40000010208 */
[----:B------:R-:W-:Y:S01]  /*a790*/  SHF.L.U64.HI R7, R10, 0x2, R9 ;  /* 0x000000020a077819 */ /* 0x000fe20000010209 */
[----:B------:R-:W-:Y:S04]  /*a7a0*/  STL [R1+0xc], R16 ;  /* 0x00000c1001007387 */ /* 0x000fe80000100800 */
[----:B------:R-:W2:Y:S01]  /*a7b0*/  LDL R10, [R1+0x28] ;  /* 0x00002800010a7983 */ /* 0x000ea20000100800 */
[----:B------:R-:W-:Y:S02]  /*a7c0*/  SHF.R.S32.HI R251, RZ, 0x1f, R13 ;  /* 0x0000001ffffb7819 */ /* 0x000fe4000001140d */
[----:B------:R-:W-:Y:S01]  /*a7d0*/  SHF.R.S32.HI R250, RZ, 0x1f, R12 ;  /* 0x0000001ffffa7819 */ /* 0x000fe2000001140c */
[----:B------:R3:W-:Y:S01]  /*a7e0*/  STL [R1+0x8], R6 ;  /* 0x0000080601007387 */ /* 0x0007e20000100800 */
[----:B------:R-:W-:-:S02]  /*a7f0*/  SHF.L.U64.HI R251, R13, 0x2, R251 ;  /* 0x000000020dfb7819 */ /* 0x000fc400000102fb */
[----:B------:R-:W-:Y:S01]  /*a800*/  SHF.L.U64.HI R250, R12, 0x2, R250 ;  /* 0x000000020cfa7819 */ /* 0x000fe200000102fa */
[----:B------:R4:W-:Y:S01]  /*a810*/  STL [R1+0x4], R7 ;  /* 0x0000040701007387 */ /* 0x0009e20000100800 */
[----:B------:R-:W-:Y:S01]  /*a820*/  SHF.R.S32.HI R249, RZ, 0x1f, R11 ;  /* 0x0000001ffff97819 */ /* 0x000fe2000001140b */
[----:B------:R-:W-:-:S03]  /*a830*/  IMAD.U32 R8, RZ, RZ, UR9 ;  /* 0x00000009ff087e24 */ /* 0x000fc6000f8e00ff */
[----:B------:R-:W-:Y:S02]  /*a840*/  SHF.L.U64.HI R249, R11, 0x2, R249 ;  /* 0x000000020bf97819 */ /* 0x000fe400000102f9 */
[----:B---3--:R-:W-:-:S04]  /*a850*/  SHF.R.S32.HI R6, RZ, 0x1f, R14 ;  /* 0x0000001fff067819 */ /* 0x008fc8000001140e */
[----:B------:R-:W-:-:S05]  /*a860*/  SHF.L.U64.HI R6, R14, 0x2, R6 ;  /* 0x000000020e067819 */ /* 0x000fca0000010206 */
[----:B------:R3:W-:Y:S04]  /*a870*/  STL [R1], R6 ;  /* 0x0000000601007387 */ /* 0x0007e80000100800 */
[----:B------:R-:W5:Y:S01]  /*a880*/  LDL R16, [R1+0x2c] ;  /* 0x00002c0001107983 */ /* 0x000f620000100800 */
[----:B------:R-:W-:-:S03]  /*a890*/  IMAD R11, R24, c[0x0][0x18c], RZ ;  /* 0x00006300180b7a24 */ /* 0x000fc600078e02ff */
[----:B------:R-:W5:Y:S04]  /*a8a0*/  LDL R14, [R1+0x30] ;  /* 0x00003000010e7983 */ /* 0x000f680000100800 */
[----:B------:R-:W5:Y:S04]  /*a8b0*/  LDL R13, [R1+0x34] ;  /* 0x00003400010d7983 */ /* 0x000f680000100800 */
[----:B------:R-:W5:Y:S01]  /*a8c0*/  LDL R12, [R1+0x38] ;  /* 0x00003800010c7983 */ /* 0x000f620000100800 */
[----:B----4-:R-:W-:Y:S01]  /*a8d0*/  LOP3.LUT R7, R85, 0x1c, RZ, 0xc0, !PT ;  /* 0x0000001c55077812 */ /* 0x010fe200078ec0ff */
[----:B------:R-:W-:Y:S01]  /*a8e0*/  USHF.R.S32.HI UR8, URZ, 0x1f, UR5 ;  /* 0x0000001f3f087899 */ /* 0x000fe20008011405 */
[----:B---3--:R-:W-:Y:S01]  /*a8f0*/  SHF.R.S32.HI R6, RZ, 0x1f, R11 ;  /* 0x0000001fff067819 */ /* 0x008fe2000001140b */
[----:B------:R-:W3:Y:S01]  /*a900*/  LDL R92, [R1+0x3c] ;  /* 0x00003c00015c7983 */ /* 0x000ee20000100800 */
[----:B------:R-:W-:-:S03]  /*a910*/  SHF.R.S32.HI R245, RZ, 0x1f, R25 ;  /* 0x0000001ffff57819 */ /* 0x000fc60000011419 */
[----:B------:R-:W4:Y:S04]  /*a920*/  LDL R27, [R1+0x44] ;  /* 0x00004400011b7983 */ /* 0x000f280000100800 */
[----:B------:R-:W3:Y:S04]  /*a930*/  LDL R18, [R1+0x48] ;  /* 0x0000480001127983 */ /* 0x000ee80000100800 */
[----:B------:R-:W4:Y:S04]  /*a940*/  LDL R91, [R1+0x40] ;  /* 0x00004000015b7983 */ /* 0x000f280000100800 */
[----:B------:R-:W4:Y:S04]  /*a950*/  LDL R90, [R1+0x4c] ;  /* 0x00004c00015a7983 */ /* 0x000f280000100800 */
[----:B------:R-:W4:Y:S04]  /*a960*/  LDL R88, [R1+0x54] ;  /* 0x0000540001587983 */ /* 0x000f280000100800 */
[----:B------:R-:W4:Y:S04]  /*a970*/  LDL R89, [R1+0x50] ;  /* 0x0000500001597983 */ /* 0x000f280000100800 */
[----:B------:R-:W4:Y:S04]  /*a980*/  LDL R87, [R1+0x58] ;  /* 0x0000580001577983 */ /* 0x000f280000100800 */
[----:B------:R-:W4:Y:S04]  /*a990*/  LDL R86, [R1+0x64] ;  /* 0x0000640001567983 */ /* 0x000f280000100800 */
[----:B------:R-:W4:Y:S01]  /*a9a0*/  LDL R84, [R1+0x68] ;  /* 0x0000680001547983 */ /* 0x000f220000100800 */
[----:B------:R-:W-:Y:S01]  /*a9b0*/  LEA.HI R9, R8, R7, RZ, 0x1f ;  /* 0x0000000708097211 */ /* 0x000fe200078ff8ff */
[----:B------:R-:W-:Y:S01]  /*a9c0*/  USHF.L.U32 UR4, UR5, 0x3, URZ ;  /* 0x0000000305047899 */ /* 0x000fe2000800063f */
[----:B------:R-:W-:-:S02]  /*a9d0*/  LOP3.LUT R7, R85, 0x3, RZ, 0xc0, !PT ;  /* 0x0000000355077812 */ /* 0x000fc400078ec0ff */
[----:B------:R-:W-:Y:S01]  /*a9e0*/  LOP3.LUT R29, R85, 0x7, RZ, 0xc0, !PT ;  /* 0x00000007551d7812 */ /* 0x000fe200078ec0ff */
[----:B------:R-:W-:Y:S01]  /*a9f0*/  USHF.L.U64.HI UR7, UR5, 0x3, UR8 ;  /* 0x0000000305077899 */ /* 0x000fe20008010208 */
[----:B------:R-:W-:Y:S01]  /*aa00*/  SHF.L.U64.HI R6, R11, 0x2, R6 ;  /* 0x000000020b067819 */ /* 0x000fe20000010206 */
[----:B------:R-:W-:Y:S01]  /*aa10*/  IMAD.SHL.U32 R11, R85, 0x2, RZ ;  /* 0x00000002550b7824 */ /* 0x000fe200078e00ff */
[----:B------:R-:W-:Y:S01]  /*aa20*/  SHF.R.S32.HI R15, RZ, 0x1f, R252 ;  /* 0x0000001fff0f7819 */ /* 0x000fe200000114fc */
[----:B------:R-:W-:Y:S01]  /*aa30*/  IMAD R244, R7, 0x220, RZ ;  /* 0x0000022007f47824 */ /* 0x000fe200078e02ff */
[----:B------:R-:W-:Y:S01]  /*aa40*/  LEA R28, P0, R252, UR4, 0x2 ;  /* 0x00000004fc1c7c11 */ /* 0x000fe2000f8010ff */
[----:B-1----:R-:W-:Y:S01]  /*aa50*/  IMAD.SHL.U32 R246, R29, 0x10, RZ ;  /* 0x000000101df67824 */ /* 0x002fe200078e00ff */
[----:B------:R-:W-:Y:S01]  /*aa60*/  LEA.HI R245, R245, R25, RZ, 0x7 ;  /* 0x00000019f5f57211 */ /* 0x000fe200078f38ff */
[----:B------:R-:W4:Y:S01]  /*aa70*/  LDL R96, [R1+0x5c] ;  /* 0x00005c0001607983 */ /* 0x000f220000100800 */
[----:B------:R-:W-:-:S02]  /*aa80*/  LOP3.LUT R244, R244, R9, RZ, 0x3c, !PT ;  /* 0x00000009f4f47212 */ /* 0x000fc400078e3cff */
[----:B------:R-:W-:Y:S01]  /*aa90*/  LOP3.LUT R246, R246, 0x30, R11, 0x78, !PT ;  /* 0x00000030f6f67812 */ /* 0x000fe200078e780b */
[----:B------:R-:W4:Y:S01]  /*aaa0*/  LDL R95, [R1+0x60] ;  /* 0x00006000015f7983 */ /* 0x000f220000100800 */
[----:B------:R-:W-:-:S03]  /*aab0*/  LEA.HI.X R15, R252, UR7, R15, 0x2, P0 ;  /* 0x00000007fc0f7c11 */ /* 0x000fc600080f140f */
[----:B------:R-:W4:Y:S04]  /*aac0*/  LDL R94, [R1+0x6c] ;  /* 0x00006c00015e7983 */ /* 0x000f280000100800 */
[----:B------:R-:W4:Y:S04]  /*aad0*/  LDL R93, [R1+0x70] ;  /* 0x00007000015d7983 */ /* 0x000f280000100800 */
[----:B------:R-:W4:Y:S01]  /*aae0*/  LDL R97, [R1+0xf0] ;  /* 0x0000f00001617983 */ /* 0x000f220000100800 */
[----:B--2---:R-:W-:Y:S02]  /*aaf0*/  SHF.R.S32.HI R17, RZ, 0x1f, R10 ;  /* 0x0000001fff117819 */ /* 0x004fe4000001140a */
[----:B------:R-:W-:-:S04]  /*ab00*/  LEA R7, P1, R10, UR4, 0x2 ;  /* 0x000000040a077c11 */ /* 0x000fc8000f8210ff */
[----:B------:R-:W-:Y:S02]  /*ab10*/  LEA.HI.X R17, R10, UR7, R17, 0x2, P1 ;  /* 0x000000070a117c11 */ /* 0x000fe400088f1411 */
[----:B-----5:R-:W-:Y:S02]  /*ab20*/  SHF.R.S32.HI R19, RZ, 0x1f, R16 ;  /* 0x0000001fff137819 */ /* 0x020fe40000011410 */
[----:B------:R-:W-:Y:S02]  /*ab30*/  LEA R8, P0, R16, UR4, 0x2 ;  /* 0x0000000410087c11 */ /* 0x000fe4000f8010ff */
[----:B------:R-:W-:Y:S02]  /*ab40*/  SHF.R.S32.HI R20, RZ, 0x1f, R14 ;  /* 0x0000001fff147819 */ /* 0x000fe4000001140e */
[----:B------:R-:W-:Y:S02]  /*ab50*/  LEA R9, P1, R14, UR4, 0x2 ;  /* 0x000000040e097c11 */ /* 0x000fe4000f8210ff */
[----:B------:R-:W-:-:S02]  /*ab60*/  SHF.R.S32.HI R21, RZ, 0x1f, R13 ;  /* 0x0000001fff157819 */ /* 0x000fc4000001140d */
[C---:B------:R-:W-:Y:S02]  /*ab70*/  LEA R10, P2, R13.reuse, UR4, 0x2 ;  /* 0x000000040d0a7c11 */ /* 0x040fe4000f8410ff */
[----:B------:R-:W-:Y:S02]  /*ab80*/  SHF.R.S32.HI R22, RZ, 0x1f, R12 ;  /* 0x0000001fff167819 */ /* 0x000fe4000001140c */
[----:B------:R-:W-:Y:S02]  /*ab90*/  LEA R11, P3, R12, UR4, 0x2 ;  /* 0x000000040c0b7c11 */ /* 0x000fe4000f8610ff */
[----:B------:R-:W-:Y:S02]  /*aba0*/  LEA.HI.X R19, R16, UR7, R19, 0x2, P0 ;  /* 0x0000000710137c11 */ /* 0x000fe400080f1413 */
[----:B------:R-:W-:Y:S02]  /*abb0*/  LEA.HI.X R20, R14, UR7, R20, 0x2, P1 ;  /* 0x000000070e147c11 */ /* 0x000fe400088f1414 */
[----:B------:R-:W-:-:S02]  /*abc0*/  LEA.HI.X R21, R13, UR7, R21, 0x2, P2 ;  /* 0x000000070d157c11 */ /* 0x000fc400090f1415 */
[----:B------:R-:W-:Y:S02]  /*abd0*/  LEA.HI.X R22, R12, UR7, R22, 0x2, P3 ;  /* 0x000000070c167c11 */ /* 0x000fe400098f1416 */
[----:B---3--:R-:W-:Y:S02]  /*abe0*/  SHF.R.S32.HI R23, RZ, 0x1f, R92 ;  /* 0x0000001fff177819 */ /* 0x008fe4000001145c */
[----:B----4-:R-:W-:Y:S02]  /*abf0*/  SHF.R.S32.HI R25, RZ, 0x1f, R27 ;  /* 0x0000001fff197819 */ /* 0x010fe4000001141b */
[----:B------:R-:W-:Y:S02]  /*ac00*/  SHF.R.S32.HI R26, RZ, 0x1f, R18 ;  /* 0x0000001fff1a7819 */ /* 0x000fe40000011412 */
[----:B------:R-:W-:Y:S02]  /*ac10*/  LEA R13, P0, R92, UR4, 0x2 ;  /* 0x000000045c0d7c11 */ /* 0x000fe4000f8010ff */
[----:B------:R-:W-:-:S02]  /*ac20*/  LEA R14, P2, R27, UR4, 0x2 ;  /* 0x000000041b0e7c11 */ /* 0x000fc4000f8410ff */
[----:B------:R-:W-:Y:S02]  /*ac30*/  LEA R16, P3, R18, UR4, 0x2 ;  /* 0x0000000412107c11 */ /* 0x000fe4000f8610ff */
[----:B------:R-:W-:Y:S02]  /*ac40*/  SHF.R.S32.HI R24, RZ, 0x1f, R91 ;  /* 0x0000001fff187819 */ /* 0x000fe4000001145b */
[----:B------:R-:W-:Y:S02]  /*ac50*/  LEA R12, P1, R91, UR4, 0x2 ;  /* 0x000000045b0c7c11 */ /* 0x000fe4000f8210ff */
[----:B------:R-:W-:Y:S02]  /*ac60*/  LEA.HI.X R23, R92, UR7, R23, 0x2, P0 ;  /* 0x000000075c177c11 */ /* 0x000fe400080f1417 */
[----:B------:R-:W-:Y:S01]  /*ac70*/  LEA.HI.X R25, R27, UR7, R25, 0x2, P2 ;  /* 0x000000071b197c11 */ /* 0x000fe200090f1419 */
[----:B------:R-:W2:Y:S01]  /*ac80*/  LDL R92, [R1+0x74] ;  /* 0x00007400015c7983 */ /* 0x000ea20000100800 */
[----:B------:R-:W-:-:S02]  /*ac90*/  LEA.HI.X R26, R18, UR7, R26, 0x2, P3 ;  /* 0x00000007121a7c11 */ /* 0x000fc400098f141a */
[----:B------:R-:W-:Y:S02]  /*aca0*/  SHF.R.S32.HI R27, RZ, 0x1f, R90 ;  /* 0x0000001fff1b7819 */ /* 0x000fe4000001145a */
[----:B------:R-:W-:Y:S02]  /*acb0*/  SHF.R.S32.HI R138, RZ, 0x1f, R88 ;  /* 0x0000001fff8a7819 */ /* 0x000fe40000011458 */
[----:B------:R-:W-:Y:S02]  /*acc0*/  LEA R18, P0, R90, UR4, 0x2 ;  /* 0x000000045a127c11 */ /* 0x000fe4000f8010ff */
[----:B------:R-:W-:Y:S02]  /*acd0*/  LEA R139, P2, R88, UR4, 0x2 ;  /* 0x00000004588b7c11 */ /* 0x000fe4000f8410ff */
[----:B------:R-:W-:Y:S02]  /*ace0*/  LEA.HI.X R24, R91, UR7, R24, 0x2, P1 ;  /* 0x000000075b187c11 */ /* 0x000fe400088f1418 */
[----:B------:R-:W-:Y:S01]  /*acf0*/  SHF.R.S32.HI R136, RZ, 0x1f, R89 ;  /* 0x0000001fff887819 */ /* 0x000fe20000011459 */
[----:B------:R-:W3:Y:S01]  /*ad00*/  LDL R91, [R1+0x78] ;  /* 0x00007800015b7983 */ /* 0x000ee20000100800 */
[----:B------:R-:W-:-:S02]  /*ad10*/  LEA R137, P1, R89, UR4, 0x2 ;  /* 0x0000000459897c11 */ /* 0x000fc4000f8210ff */
[----:B------:R-:W-:Y:S02]  /*ad20*/  SHF.R.S32.HI R140, RZ, 0x1f, R87 ;  /* 0x0000001fff8c7819 */ /* 0x000fe40000011457 */
[----:B------:R-:W-:Y:S02]  /*ad30*/  LEA R141, P3, R87, UR4, 0x2 ;  /* 0x00000004578d7c11 */ /* 0x000fe4000f8610ff */
[----:B------:R-:W-:Y:S02]  /*ad40*/  LEA.HI.X R27, R90, UR7, R27, 0x2, P0 ;  /* 0x000000075a1b7c11 */ /* 0x000fe400080f141b */
[----:B------:R-:W-:Y:S01]  /*ad50*/  LEA.HI.X R138, R88, UR7, R138, 0x2, P2 ;  /* 0x00000007588a7c11 */ /* 0x000fe200090f148a */
[----:B------:R-:W4:Y:S01]  /*ad60*/  LDL R90, [R1+0x7c] ;  /* 0x00007c00015a7983 */ /* 0x000f220000100800 */
[----:B------:R-:W-:Y:S02]  /*ad70*/  SHF.R.S32.HI R146, RZ, 0x1f, R86 ;  /* 0x0000001fff927819 */ /* 0x000fe40000011456 */
[----:B------:R-:W-:Y:S01]  /*ad80*/  LEA R147, P2, R86, UR4, 0x2 ;  /* 0x0000000456937c11 */ /* 0x000fe2000f8410ff */
[----:B------:R-:W5:Y:S01]  /*ad90*/  LDL R88, [R1+0x84] ;  /* 0x0000840001587983 */ /* 0x000f620000100800 */
[----:B------:R-:W-:-:S02]  /*ada0*/  LEA.HI.X R136, R89, UR7, R136, 0x2, P1 ;  /* 0x0000000759887c11 */ /* 0x000fc400088f1488 */
[----:B------:R-:W-:Y:S01]  /*adb0*/  LEA.HI.X R140, R87, UR7, R140, 0x2, P3 ;  /* 0x00000007578c7c11 */ /* 0x000fe200098f148c */
[----:B------:R-:W5:Y:S01]  /*adc0*/  LDL R89, [R1+0x80] ;  /* 0x0000800001597983 */ /* 0x000f620000100800 */
[----:B------:R-:W-:Y:S02]  /*add0*/  LEA.HI.X R146, R86, UR7, R146, 0x2, P2 ;  /* 0x0000000756927c11 */ /* 0x000fe400090f1492 */
[----:B------:R-:W-:Y:S01]  /*ade0*/  SHF.R.S32.HI R148, RZ, 0x1f, R84 ;  /* 0x0000001fff947819 */ /* 0x000fe20000011454 */
[----:B------:R-:W5:Y:S01]  /*adf0*/  LDL R87, [R1+0x88] ;  /* 0x0000880001577983 */ /* 0x000f620000100800 */
[----:B------:R-:W-:-:S03]  /*ae00*/  LEA R149, P3, R84, UR4, 0x2 ;  /* 0x0000000454957c11 */ /* 0x000fc6000f8610ff */
[----:B------:R-:W5:Y:S01]  /*ae10*/  LDL R86, [R1+0x94] ;  /* 0x0000940001567983 */ /* 0x000f620000100800 */
[----:B------:R-:W-:-:S03]  /*ae20*/  LEA.HI.X R148, R84, UR7, R148, 0x2, P3 ;  /* 0x0000000754947c11 */ /* 0x000fc600098f1494 */
[----:B------:R-:W5:Y:S01]  /*ae30*/  LDL R84, [R1+0x98] ;  /* 0x0000980001547983 */ /* 0x000f620000100800 */
[----:B------:R-:W-:Y:S02]  /*ae40*/  SHF.R.S32.HI R142, RZ, 0x1f, R96 ;  /* 0x0000001fff8e7819 */ /* 0x000fe40000011460 */
[C---:B------:R-:W-:Y:S02]  /*ae50*/  LEA R143, P0, R96.reuse, UR4, 0x2 ;  /* 0x00000004608f7c11 */ /* 0x040fe4000f8010ff */
[----:B------:R-:W-:Y:S02]  /*ae60*/  SHF.R.S32.HI R144, RZ, 0x1f, R95 ;  /* 0x0000001fff907819 */ /* 0x000fe4000001145f */
[----:B------:R-:W-:Y:S02]  /*ae70*/  LEA R145, P1, R95, UR4, 0x2 ;  /* 0x000000045f917c11 */ /* 0x000fe4000f8210ff */
[----:B------:R-:W-:Y:S02]  /*ae80*/  LEA.HI.X R142, R96, UR7, R142, 0x2, P0 ;  /* 0x00000007608e7c11 */ /* 0x000fe400080f148e */
[----:B------:R-:W5:Y:S01]  /*ae90*/  LDL R96, [R1+0x8c] ;  /* 0x00008c0001607983 */ /* 0x000f620000100800 */
[----:B------:R-:W-:-:S02]  /*aea0*/  SHF.R.S32.HI R150, RZ, 0x1f, R94 ;  /* 0x0000001fff967819 */ /* 0x000fc4000001145e */
[C---:B------:R-:W-:Y:S02]  /*aeb0*/  LEA R151, P0, R94.reuse, UR4, 0x2 ;  /* 0x000000045e977c11 */ /* 0x040fe4000f8010ff */
[----:B------:R-:W-:Y:S02]  /*aec0*/  LEA.HI.X R144, R95, UR7, R144, 0x2, P1 ;  /* 0x000000075f907c11 */ /* 0x000fe400088f1490 */
[----:B------:R-:W5:Y:S01]  /*aed0*/  LDL R95, [R1+0x90] ;  /* 0x00009000015f7983 */ /* 0x000f620000100800 */
[----:B------:R-:W-:Y:S02]  /*aee0*/  SHF.R.S32.HI R152, RZ, 0x1f, R93 ;  /* 0x0000001fff987819 */ /* 0x000fe4000001145d */
[C---:B------:R-:W-:Y:S02]  /*aef0*/  LEA R153, P1, R93.reuse, UR4, 0x2 ;  /* 0x000000045d997c11 */ /* 0x040fe4000f8210ff */
[----:B------:R-:W-:Y:S02]  /*af00*/  LEA.HI.X R150, R94, UR7, R150, 0x2, P0 ;  /* 0x000000075e967c11 */ /* 0x000fe400080f1496 */
[----:B------:R-:W5:Y:S01]  /*af10*/  LDL R94, [R1+0x9c] ;  /* 0x00009c00015e7983 */ /* 0x000f620000100800 */
[----:B------:R-:W-:-:S03]  /*af20*/  LEA.HI.X R152, R93, UR7, R152, 0x2, P1 ;  /* 0x000000075d987c11 */ /* 0x000fc600088f1498 */
[----:B------:R-:W5:Y:S01]  /*af30*/  LDL R93, [R1+0xa0] ;  /* 0x0000a000015d7983 */ /* 0x000f620000100800 */
[----:B--2---:R-:W-:Y:S02]  /*af40*/  SHF.R.S32.HI R154, RZ, 0x1f, R92 ;  /* 0x0000001fff9a7819 */ /* 0x004fe4000001145c */
[----:B------:R-:W-:-:S04]  /*af50*/  LEA R155, P2, R92, UR4, 0x2 ;  /* 0x000000045c9b7c11 */ /* 0x000fc8000f8410ff */
[----:B------:R-:W-:Y:S02]  /*af60*/  LEA.HI.X R154, R92, UR7, R154, 0x2, P2 ;  /* 0x000000075c9a7c11 */ /* 0x000fe400090f149a */
[----:B------:R-:W2:Y:S01]  /*af70*/  LDL R92, [R1+0xa4] ;  /* 0x0000a400015c7983 */ /* 0x000ea20000100800 */
[----:B---3--:R-:W-:Y:S02]  /*af80*/  SHF.R.S32.HI R156, RZ, 0x1f, R91 ;  /* 0x0000001fff9c7819 */ /* 0x008fe4000001145b */
[----:B------:R-:W-:-:S04]  /*af90*/  LEA R157, P3, R91, UR4, 0x2 ;  /* 0x000000045b9d7c11 */ /* 0x000fc8000f8610ff */
[----:B------:R-:W-:Y:S02]  /*afa0*/  LEA.HI.X R156, R91, UR7, R156, 0x2, P3 ;  /* 0x000000075b9c7c11 */ /* 0x000fe400098f149c */
[----:B------:R-:W3:Y:S01]  /*afb0*/  LDL R91, [R1+0xa8] ;  /* 0x0000a800015b7983 */ /* 0x000ee20000100800 */
[----:B----4-:R-:W-:Y:S02]  /*afc0*/  SHF.R.S32.HI R158, RZ, 0x1f, R90 ;  /* 0x0000001fff9e7819 */ /* 0x010fe4000001145a */
[----:B------:R-:W-:Y:S02]  /*afd0*/  LEA R159, P0, R90, UR4, 0x2 ;  /* 0x000000045a9f7c11 */ /* 0x000fe4000f8010ff */
[----:B-----5:R-:W-:Y:S02]  /*afe0*/  SHF.R.S32.HI R162, RZ, 0x1f, R88 ;  /* 0x0000001fffa27819 */ /* 0x020fe40000011458 */
[----:B------:R-:W-:Y:S02]  /*aff0*/  LEA R163, P2, R88, UR4, 0x2 ;  /* 0x0000000458a37c11 */ /* 0x000fe4000f8410ff */
[----:B------:R-:W-:-:S02]  /*b000*/  SHF.R.S32.HI R160, RZ, 0x1f, R89 ;  /* 0x0000001fffa07819 */ /* 0x000fc40000011459 */
[----:B------:R-:W-:Y:S02]  /*b010*/  LEA R161, P1, R89, UR4, 0x2 ;  /* 0x0000000459a17c11 */ /* 0x000fe4000f8210ff */
[----:B------:R-:W-:Y:S02]  /*b020*/  SHF.R.S32.HI R164, RZ, 0x1f, R87 ;  /* 0x0000001fffa47819 */ /* 0x000fe40000011457 */
[----:B------:R-:W-:Y:S02]  /*b030*/  LEA R165, P3, R87, UR4, 0x2 ;  /* 0x0000000457a57c11 */ /* 0x000fe4000f8610ff */
[----:B------:R-:W-:Y:S02]  /*b040*/  LEA.HI.X R158, R90, UR7, R158, 0x2, P0 ;  /* 0x000000075a9e7c11 */ /* 0x000fe400080f149e */
[----:B------:R-:W-:Y:S01]  /*b050*/  LEA.HI.X R162, R88, UR7, R162, 0x2, P2 ;  /* 0x0000000758a27c11 */ /* 0x000fe200090f14a2 */
[----:B------:R-:W4:Y:S01]  /*b060*/  LDL R90, [R1+0xac] ;  /* 0x0000ac00015a7983 */ /* 0x000f220000100800 */
[----:B------:R-:W-:-:S02]  /*b070*/  SHF.R.S32.HI R170, RZ, 0x1f, R86 ;  /* 0x0000001fffaa7819 */ /* 0x000fc40000011456 */
[C---:B------:R-:W-:Y:S01]  /*b080*/  LEA R171, P2, R86.reuse, UR4, 0x2 ;  /* 0x0000000456ab7c11 */ /* 0x040fe2000f8410ff */
[----:B------:R-:W5:Y:S01]  /*b090*/  LDL R88, [R1+0xb4] ;  /* 0x0000b40001587983 */ /* 0x000f620000100800 */
[----:B------:R-:W-:Y:S02]  /*b0a0*/  LEA.HI.X R160, R89, UR7, R160, 0x2, P1 ;  /* 0x0000000759a07c11 */ /* 0x000fe400088f14a0 */
        /* <DEDUP_REMOVED lines=62> */
[----:B------:R-:W-:Y:S01]  /*b490*/  SHF.R.S32.HI R198, RZ, 0x1f, R94 ;  /* 0x0000001fffc67819 */ /* 0x000fe2000001145e */
[----:B------:R-:W5:Y:S01]  /*b4a0*/  LDL R96, [R1+0xf4] ;  /* 0x0000f40001607983 */ /* 0x000f620000100800 */
[----:B------:R-:W-:-:S02]  /*b4b0*/  LEA R199, P0, R94, UR4, 0x2 ;  /* 0x000000045ec77c11 */ /* 0x000fc4000f8010ff */
[----:B------:R-:W-:Y:S02]  /*b4c0*/  LEA.HI.X R192, R95, UR7, R192, 0x2, P1 ;  /* 0x000000075fc07c11 */ /* 0x000fe400088f14c0 */
[----:B------:R-:W-:Y:S01]  /*b4d0*/  SHF.R.S32.HI R200, RZ, 0x1f, R93 ;  /* 0x0000001fffc87819 */ /* 0x000fe2000001145d */
[----:B------:R-:W5:Y:S01]  /*b4e0*/  LDL.LU R95, [R1+0xfc] ;  /* 0x0000fc00015f7983 */ /* 0x000f620000300800 */
[C---:B------:R-:W-:Y:S02]  /*b4f0*/  LEA R201, P1, R93.reuse, UR4, 0x2 ;  /* 0x000000045dc97c11 */ /* 0x040fe4000f8210ff */
[----:B------:R-:W-:Y:S02]  /*b500*/  LEA.HI.X R198, R94, UR7, R198, 0x2, P0 ;  /* 0x000000075ec67c11 */ /* 0x000fe400080f14c6 */
[----:B------:R-:W5:Y:S01]  /*b510*/  LDL.LU R94, [R1+0x100] ;  /* 0x00010000015e7983 */ /* 0x000f620000300800 */
[----:B------:R-:W-:-:S03]  /*b520*/  LEA.HI.X R200, R93, UR7, R200, 0x2, P1 ;  /* 0x000000075dc87c11 */ /* 0x000fc600088f14c8 */
[----:B------:R-:W5:Y:S01]  /*b530*/  LDL.LU R93, [R1+0x104] ;  /* 0x00010400015d7983 */ /* 0x000f620000300800 */
[----:B--2---:R-:W-:Y:S02]  /*b540*/  SHF.R.S32.HI R202, RZ, 0x1f, R92 ;  /* 0x0000001fffca7819 */ /* 0x004fe4000001145c */
[----:B------:R-:W-:-:S04]  /*b550*/  LEA R203, P2, R92, UR4, 0x2 ;  /* 0x000000045ccb7c11 */ /* 0x000fc8000f8410ff */
[----:B------:R-:W-:Y:S02]  /*b560*/  LEA.HI.X R202, R92, UR7, R202, 0x2, P2 ;  /* 0x000000075cca7c11 */ /* 0x000fe400090f14ca */
[----:B------:R-:W2:Y:S01]  /*b570*/  LDL.LU R92, [R1+0x108] ;  /* 0x00010800015c7983 */ /* 0x000ea20000300800 */
[----:B---3--:R-:W-:Y:S02]  /*b580*/  SHF.R.S32.HI R204, RZ, 0x1f, R91 ;  /* 0x0000001fffcc7819 */ /* 0x008fe4000001145b */
[----:B------:R-:W-:-:S04]  /*b590*/  LEA R205, P3, R91, UR4, 0x2 ;  /* 0x000000045bcd7c11 */ /* 0x000fc8000f8610ff */
[----:B------:R-:W-:Y:S02]  /*b5a0*/  LEA.HI.X R204, R91, UR7, R204, 0x2, P3 ;  /* 0x000000075bcc7c11 */ /* 0x000fe400098f14cc */
[----:B------:R-:W3:Y:S01]  /*b5b0*/  LDL.LU R91, [R1+0x10c] ;  /* 0x00010c00015b7983 */ /* 0x000ee20000300800 */
        /* <DEDUP_REMOVED lines=9> */
[----:B------:R-:W4:Y:S01]  /*b650*/  LDL.LU R90, [R1+0x110] ;  /* 0x00011000015a7983 */ /* 0x000f220000300800 */
[----:B------:R-:W-:Y:S02]  /*b660*/  SHF.R.S32.HI R214, RZ, 0x1f, R86 ;  /* 0x0000001fffd67819 */ /* 0x000fe40000011456 */
[----:B------:R-:W-:-:S02]  /*b670*/  LEA R215, P0, R86, UR4, 0x2 ;  /* 0x0000000456d77c11 */ /* 0x000fc4000f8010ff */
[----:B------:R-:W-:Y:S02]  /*b680*/  LEA.HI.X R208, R89, UR7, R208, 0x2, P1 ;  /* 0x0000000759d07c11 */ /* 0x000fe400088f14d0 */
[----:B------:R-:W-:Y:S01]  /*b690*/  LEA.HI.X R210, R88, UR7, R210, 0x2, P2 ;  /* 0x0000000758d27c11 */ /* 0x000fe200090f14d2 */
[----:B------:R-:W5:Y:S01]  /*b6a0*/  LDL.LU R89, [R1+0x114] ;  /* 0x0001140001597983 */ /* 0x000f620000300800 */
[----:B------:R-:W-:Y:S02]  /*b6b0*/  LEA.HI.X R212, R87, UR7, R212, 0x2, P3 ;  /* 0x0000000757d47c11 */ /* 0x000fe400098f14d4 */
[----:B------:R-:W-:Y:S01]  /*b6c0*/  LEA.HI.X R214, R86, UR7, R214, 0x2, P0 ;  /* 0x0000000756d67c11 */ /* 0x000fe200080f14d6 */
[----:B------:R-:W5:Y:S01]  /*b6d0*/  LDL.LU R88, [R1+0x118] ;  /* 0x0001180001587983 */ /* 0x000f620000300800 */
[----:B------:R-:W-:Y:S02]  /*b6e0*/  SHF.R.S32.HI R220, RZ, 0x1f, R84 ;  /* 0x0000001fffdc7819 */ /* 0x000fe40000011454 */
[C---:B------:R-:W-:Y:S01]  /*b6f0*/  LEA R221, P3, R84.reuse, UR4, 0x2 ;  /* 0x0000000454dd7c11 */ /* 0x040fe2000f8610ff */
[----:B------:R-:W5:Y:S04]  /*b700*/  LDL.LU R87, [R1+0x11c] ;  /* 0x00011c0001577983 */ /* 0x000f680000300800 */
[----:B------:R-:W5:Y:S01]  /*b710*/  LDL.LU R86, [R1+0x120] ;  /* 0x0001200001567983 */ /* 0x000f620000300800 */
[----:B------:R-:W-:-:S03]  /*b720*/  LEA.HI.X R220, R84, UR7, R220, 0x2, P3 ;  /* 0x0000000754dc7c11 */ /* 0x000fc600098f14dc */
[----:B------:R-:W5:Y:S01]  /*b730*/  LDL.LU R84, [R1+0x16c] ;  /* 0x00016c0001547983 */ /* 0x000f620000300800 */
[----:B------:R-:W-:Y:S02]  /*b740*/  SHF.R.S32.HI R216, RZ, 0x1f, R97 ;  /* 0x0000001fffd87819 */ /* 0x000fe40000011461 */
[C---:B------:R-:W-:Y:S02]  /*b750*/  LEA R217, P1, R97.reuse, UR4, 0x2 ;  /* 0x0000000461d97c11 */ /* 0x040fe4000f8210ff */
[----:B------:R-:W-:Y:S02]  /*b760*/  SHF.R.S32.HI R218, RZ, 0x1f, R96 ;  /* 0x0000001fffda7819 */ /* 0x000fe40000011460 */
[----:B------:R-:W-:Y:S02]  /*b770*/  LEA.HI.X R216, R97, UR7, R216, 0x2, P1 ;  /* 0x0000000761d87c11 */ /* 0x000fe400088f14d8 */
[----:B------:R-:W-:Y:S02]  /*b780*/  LEA R219, P2, R96, UR4, 0x2 ;  /* 0x0000000460db7c11 */ /* 0x000fe4000f8410ff */
[----:B------:R-:W-:-:S02]  /*b790*/  SHF.R.S32.HI R222, RZ, 0x1f, R95 ;  /* 0x0000001fffde7819 */ /* 0x000fc4000001145f */
[----:B------:R-:W-:Y:S02]  /*b7a0*/  SHF.R.S32.HI R224, RZ, 0x1f, R94 ;  /* 0x0000001fffe07819 */ /* 0x000fe4000001145e */
[C---:B------:R-:W-:Y:S02]  /*b7b0*/  LEA R223, P0, R95.reuse, UR4, 0x2 ;  /* 0x000000045fdf7c11 */ /* 0x040fe4000f8010ff */
[----:B------:R-:W-:Y:S02]  /*b7c0*/  LEA R225, P1, R94, UR4, 0x2 ;  /* 0x000000045ee17c11 */ /* 0x000fe4000f8210ff */
[----:B------:R-:W-:Y:S02]  /*b7d0*/  LEA.HI.X R218, R96, UR7, R218, 0x2, P2 ;  /* 0x0000000760da7c11 */ /* 0x000fe400090f14da */
[----:B------:R-:W-:Y:S02]  /*b7e0*/  LEA.HI.X R222, R95, UR7, R222, 0x2, P0 ;  /* 0x000000075fde7c11 */ /* 0x000fe400080f14de */
[----:B------:R-:W-:-:S02]  /*b7f0*/  LEA.HI.X R224, R94, UR7, R224, 0x2, P1 ;  /* 0x000000075ee07c11 */ /* 0x000fc400088f14e0 */
[----:B------:R-:W-:Y:S02]  /*b800*/  SHF.R.S32.HI R226, RZ, 0x1f, R93 ;  /* 0x0000001fffe27819 */ /* 0x000fe4000001145d */
[----:B------:R-:W-:-:S04]  /*b810*/  LEA R227, P2, R93, UR4, 0x2 ;  /* 0x000000045de37c11 */ /* 0x000fc8000f8410ff */
[----:B------:R-:W-:Y:S01]  /*b820*/  LEA.HI.X R226, R93, UR7, R226, 0x2, P2 ;  /* 0x000000075de27c11 */ /* 0x000fe200090f14e2 */
[----:B------:R-:W-:Y:S01]  /*b830*/  IMAD R246, R29, 0x200, R246 ;  /* 0x000002001df67824 */ /* 0x000fe200078e02f6 */
[----:B------:R-:W-:Y:S01]  /*b840*/  IADD3 R9, P4, R9, c[0x0][0x168], RZ ;  /* 0x00005a0009097a10 */ /* 0x000fe20007f9e0ff */
[----:B------:R-:W-:Y:S01]  /*b850*/  IMAD R29, R75, c[0x0][0x188], RZ ;  /* 0x000062004b1d7a24 */ /* 0x000fe200078e02ff */
[----:B------:R-:W-:Y:S01]  /*b860*/  LOP3.LUT R75, R0, 0x78, RZ, 0xfc, !PT ;  /* 0x00000078004b7812 */ /* 0x000fe200078efcff */
[----:B------:R-:W-:Y:S01]  /*b870*/  IMAD R29, R74, c[0x0][0x188], RZ ;  /* 0x000062004a1d7a24 */ /* 0x000fe200078e02ff */
[C---:B------:R-:W-:Y:S01]  /*b880*/  LOP3.LUT R74, R0.reuse, 0x74, RZ, 0xfc, !PT ;  /* 0x00000074004a7812 */ /* 0x040fe200078efcff */
[----:B------:R-:W-:Y:S01]  /*b890*/  IMAD R29, R73, c[0x0][0x188], RZ ;  /* 0x00006200491d7a24 */ /* 0x000fe200078e02ff */
[----:B------:R-:W-:Y:S01]  /*b8a0*/  LOP3.LUT R73, R0, 0x70, RZ, 0xfc, !PT ;  /* 0x0000007000497812 */ /* 0x000fe200078efcff */
[----:B------:R-:W-:Y:S01]  /*b8b0*/  IMAD R29, R72, c[0x0][0x188], RZ ;  /* 0x00006200481d7a24 */ /* 0x000fe200078e02ff */
[----:B------:R-:W-:Y:S01]  /*b8c0*/  IADD3.X R20, R20, c[0x0][0x16c], RZ, P4, !PT ;  /* 0x00005b0014147a10 */ /* 0x000fe200027fe4ff */
[----:B------:R-:W-:Y:S01]  /*b8d0*/  IMAD R29, R71, c[0x0][0x188], RZ ;  /* 0x00006200471d7a24 */ /* 0x000fe200078e02ff */
[----:B------:R-:W-:Y:S01]  /*b8e0*/  LOP3.LUT R72, R0, 0x6c, RZ, 0xfc, !PT ;  /* 0x0000006c00487812 */ /* 0x000fe200078efcff */
[----:B------:R-:W-:Y:S01]  /*b8f0*/  IMAD R29, R70, c[0x0][0x188], RZ ;  /* 0x00006200461d7a24 */ /* 0x000fe200078e02ff */
[----:B------:R-:W-:-:S02]  /*b900*/  IADD3 R10, P5, R10, c[0x0][0x168], RZ ;  /* 0x00005a000a0a7a10 */ /* 0x000fc40007fbe0ff */
[----:B------:R-:W-:Y:S01]  /*b910*/  IADD3 R14, P4, R14, c[0x0][0x168], RZ ;  /* 0x00005a000e0e7a10 */ /* 0x000fe20007f9e0ff */
[----:B------:R-:W-:Y:S01]  /*b920*/  IMAD R29, R68, c[0x0][0x188], RZ ;  /* 0x00006200441d7a24 */ /* 0x000fe200078e02ff */
[C---:B------:R-:W-:Y:S02]  /*b930*/  LOP3.LUT R71, R0.reuse, 0x68, RZ, 0xfc, !PT ;  /* 0x0000006800477812 */ /* 0x040fe400078efcff */
[C---:B------:R-:W-:Y:S02]  /*b940*/  LOP3.LUT R70, R0.reuse, 0x64, RZ, 0xfc, !PT ;  /* 0x0000006400467812 */ /* 0x040fe400078efcff */
[----:B------:R-:W-:Y:S02]  /*b950*/  LOP3.LUT R68, R0, 0x60, RZ, 0xfc, !PT ;  /* 0x0000006000447812 */ /* 0x000fe400078efcff */
[----:B------:R-:W-:Y:S02]  /*b960*/  IADD3.X R21, R21, c[0x0][0x16c], RZ, P5, !PT ;  /* 0x00005b0015157a10 */ /* 0x000fe40002ffe4ff */
[----:B------:R-:W-:-:S02]  /*b970*/  IADD3.X R25, R25, c[0x0][0x16c], RZ, P4, !PT ;  /* 0x00005b0019197a10 */ /* 0x000fc400027fe4ff */
[----:B------:R-:W-:Y:S02]  /*b980*/  IADD3 R16, P5, R16, c[0x0][0x168], RZ ;  /* 0x00005a0010107a10 */ /* 0x000fe40007fbe0ff */
[----:B------:R-:W-:Y:S01]  /*b990*/  IADD3 R141, P4, R141, c[0x0][0x168], RZ ;  /* 0x00005a008d8d7a10 */ /* 0x000fe20007f9e0ff */
[----:B------:R-:W-:Y:S01]  /*b9a0*/  IMAD R29, R69, c[0x0][0x188], RZ ;  /* 0x00006200451d7a24 */ /* 0x000fe200078e02ff */
[----:B------:R-:W-:Y:S02]  /*b9b0*/  LOP3.LUT R69, R0, 0x5c, RZ, 0xfc, !PT ;  /* 0x0000005c00457812 */ /* 0x000fe400078efcff */
[----:B------:R-:W-:Y:S02]  /*b9c0*/  IADD3.X R26, R26, c[0x0][0x16c], RZ, P5, !PT ;  /* 0x00005b001a1a7a10 */ /* 0x000fe40002ffe4ff */
[----:B------:R-:W-:Y:S02]  /*b9d0*/  IADD3.X R140, R140, c[0x0][0x16c], RZ, P4, !PT ;  /* 0x00005b008c8c7a10 */ /* 0x000fe400027fe4ff */
[----:B------:R-:W-:-:S02]  /*b9e0*/  IADD3 R143, P5, R143, c[0x0][0x168], RZ ;  /* 0x00005a008f8f7a10 */ /* 0x000fc40007fbe0ff */
[----:B------:R-:W-:Y:S01]  /*b9f0*/  IADD3 R151, P4, R151, c[0x0][0x168], RZ ;  /* 0x00005a0097977a10 */ /* 0x000fe20007f9e0ff */
[----:B------:R-:W-:Y:S01]  /*ba00*/  IMAD R29, R114, c[0x0][0x188], RZ ;  /* 0x00006200721d7a24 */ /* 0x000fe200078e02ff */
[----:B------:R-:W-:Y:S01]  /*ba10*/  IADD3.X R142, R142, c[0x0][0x16c], RZ, P5, !PT ;  /* 0x00005b008e8e7a10 */ /* 0x000fe20002ffe4ff */
[----:B------:R-:W-:Y:S01]  /*ba20*/  IMAD R29, R115, c[0x0][0x188], RZ ;  /* 0x00006200731d7a24 */ /* 0x000fe200078e02ff */
[----:B------:R-:W-:Y:S01]  /*ba30*/  IADD3.X R150, R150, c[0x0][0x16c], RZ, P4, !PT ;  /* 0x00005b0096967a10 */ /* 0x000fe200027fe4ff */
[----:B------:R-:W-:Y:S01]  /*ba40*/  IMAD R29, R248, c[0x0][0x188], RZ ;  /* 0x00006200f81d7a24 */ /* 0x000fe200078e02ff */
[----:B------:R-:W-:Y:S01]  /*ba50*/  IADD3 R153, P5, R153, c[0x0][0x168], RZ ;  /* 0x00005a0099997a10 */ /* 0x000fe20007fbe0ff */
[----:B------:R-:W-:Y:S01]  /*ba60*/  IMAD R29, R45, c[0x0][0x188], RZ ;  /* 0x000062002d1d7a24 */ /* 0x000fe200078e02ff */
[----:B------:R-:W-:Y:S01]  /*ba70*/  IADD3 R161, P4, R161, c[0x0][0x168], RZ ;  /* 0x00005a00a1a17a10 */ /* 0x000fe20007f9e0ff */
[----:B------:R-:W-:Y:S01]  /*ba80*/  IMAD R29, R30, c[0x0][0x188], RZ ;  /* 0x000062001e1d7a24 */ /* 0x000fe200078e02ff */
[----:B------:R-:W-:-:S02]  /*ba90*/  LOP3.LUT R45, R0, 0x4c, RZ, 0xfc, !PT ;  /* 0x0000004c002d7812 */ /* 0x000fc400078efcff */
[----:B------:R-:W-:Y:S02]  /*baa0*/  LOP3.LUT R30, R0, 0x48, RZ, 0xfc, !PT ;  /* 0x00000048001e7812 */ /* 0x000fe400078efcff */
[----:B------:R-:W-:Y:S02]  /*bab0*/  IADD3.X R152, R152, c[0x0][0x16c], RZ, P5, !PT ;  /* 0x00005b0098987a10 */ /* 0x000fe40002ffe4ff */
[----:B------:R-:W-:Y:S02]  /*bac0*/  IADD3.X R160, R160, c[0x0][0x16c], RZ, P4, !PT ;  /* 0x00005b00a0a07a10 */ /* 0x000fe400027fe4ff */
[----:B------:R-:W-:Y:S02]  /*bad0*/  IADD3 R163, P5, R163, c[0x0][0x168], RZ ;  /* 0x00005a00a3a37a10 */ /* 0x000fe40007fbe0ff */
[----:B------:R-:W-:Y:S01]  /*bae0*/  IADD3 R171, P4, R171, c[0x0][0x168], RZ ;  /* 0x00005a00abab7a10 */ /* 0x000fe20007f9e0ff */
[----:B------:R-:W-:Y:S01]  /*baf0*/  IMAD R29, R44, c[0x0][0x188], RZ ;  /* 0x000062002c1d7a24 */ /* 0x000fe200078e02ff */
[----:B------:R-:W-:-:S02]  /*bb00*/  LOP3.LUT R44, R0, 0x44, RZ, 0xfc, !PT ;  /* 0x00000044002c7812 */ /* 0x000fc400078efcff */
[----:B------:R-:W-:Y:S02]  /*bb10*/  IADD3.X R162, R162, c[0x0][0x16c], RZ, P5, !PT ;  /* 0x00005b00a2a27a10 */ /* 0x000fe40002ffe4ff */
[----:B------:R-:W-:Y:S02]  /*bb20*/  IADD3.X R170, R170, c[0x0][0x16c], RZ, P4, !PT ;  /* 0x00005b00aaaa7a10 */ /* 0x000fe400027fe4ff */
[----:B------:R-:W-:Y:S02]  /*bb30*/  IADD3 R173, P5, R173, c[0x0][0x168], RZ ;  /* 0x00005a00adad7a10 */ /* 0x000fe40007fbe0ff */
[----:B------:R-:W-:Y:S01]  /*bb40*/  IADD3 R181, P4, R181, c[0x0][0x168], RZ ;  /* 0x00005a00b5b57a10 */ /* 0x000fe20007f9e0ff */
[----:B------:R-:W-:Y:S01]  /*bb50*/  IMAD R29, R46, c[0x0][0x188], RZ ;  /* 0x000062002e1d7a24 */ /* 0x000fe200078e02ff */
[----:B------:R-:W-:Y:S01]  /*bb60*/  LOP3.LUT R46, R0, 0x3e, RZ, 0xfc, !PT ;  /* 0x0000003e002e7812 */ /* 0x000fe200078efcff */
[----:B------:R-:W-:Y:S01]  /*bb70*/  IMAD R33, R44, c[0x0][0x188], RZ ;  /* 0x000062002c217a24 */ /* 0x000fe200078e02ff */
[----:B------:R-:W-:-:S02]  /*bb80*/  LOP3.LUT R44, R0, 0x3a, RZ, 0xfc, !PT ;  /* 0x0000003a002c7812 */ /* 0x000fc400078efcff */
[----:B------:R-:W-:Y:S02]  /*bb90*/  IADD3.X R172, R172, c[0x0][0x16c], RZ, P5, !PT ;  /* 0x00005b00acac7a10 */ /* 0x000fe40002ffe4ff */
[----:B------:R-:W-:Y:S02]  /*bba0*/  IADD3.X R180, R180, c[0x0][0x16c], RZ, P4, !PT ;  /* 0x00005b00b4b47a10 */ /* 0x000fe400027fe4ff */
[----:B------:R-:W-:Y:S02]  /*bbb0*/  IADD3 R183, P5, R183, c[0x0][0x168], RZ ;  /* 0x00005a00b7b77a10 */ /* 0x000fe40007fbe0ff */
[----:B------:R-:W-:Y:S02]  /*bbc0*/  IADD3 R191, P4, R191, c[0x0][0x168], RZ ;  /* 0x00005a00bfbf7a10 */ /* 0x000fe40007f9e0ff */
[----:B------:R-:W-:Y:S02]  /*bbd0*/  IADD3.X R182, R182, c[0x0][0x16c], RZ, P5, !PT ;  /* 0x00005b00b6b67a10 */ /* 0x000fe40002ffe4ff */
[----:B------:R-:W-:-:S02]  /*bbe0*/  IADD3.X R190, R190, c[0x0][0x16c], RZ, P4, !PT ;  /* 0x00005b00bebe7a10 */ /* 0x000fc400027fe4ff */
[----:B------:R-:W-:Y:S02]  /*bbf0*/  IADD3 R193, P5, R193, c[0x0][0x168], RZ ;  /* 0x00005a00c1c17a10 */ /* 0x000fe40007fbe0ff */
[----:B------:R-:W-:Y:S02]  /*bc00*/  IADD3 R201, P4, R201, c[0x0][0x168], RZ ;  /* 0x00005a00c9c97a10 */ /* 0x000fe40007f9e0ff */
[----:B------:R-:W-:Y:S02]  /*bc10*/  IADD3.X R192, R192, c[0x0][0x16c], RZ, P5, !PT ;  /* 0x00005b00c0c07a10 */ /* 0x000fe40002ffe4ff */
[----:B------:R-:W-:Y:S02]  /*bc20*/  IADD3.X R200, R200, c[0x0][0x16c], RZ, P4, !PT ;  /* 0x00005b00c8c87a10 */ /* 0x000fe400027fe4ff */
[----:B------:R-:W-:Y:S02]  /*bc30*/  IADD3 R203, P5, R203, c[0x0][0x168], RZ ;  /* 0x00005a00cbcb7a10 */ /* 0x000fe40007fbe0ff */
[----:B------:R-:W-:Y:S01]  /*bc40*/  IADD3 R211, P4, R211, c[0x0][0x168], RZ ;  /* 0x00005a00d3d37a10 */ /* 0x000fe20007f9e0ff */
[----:B------:R-:W-:Y:S01]  /*bc50*/  IMAD.SHL.U32 R252, R85, 0x80, RZ ;  /* 0x0000008055fc7824 */ /* 0x000fe200078e00ff */
[----:B------:R-:W-:-:S02]  /*bc60*/  IADD3.X R202, R202, c[0x0][0x16c], RZ, P5, !PT ;  /* 0x00005b00caca7a10 */ /* 0x000fc40002ffe4ff */
[----:B------:R-:W-:Y:S02]  /*bc70*/  IADD3.X R210, R210, c[0x0][0x16c], RZ, P4, !PT ;  /* 0x00005b00d2d27a10 */ /* 0x000fe400027fe4ff */
[----:B------:R-:W-:Y:S02]  /*bc80*/  IADD3 R213, P5, R213, c[0x0][0x168], RZ ;  /* 0x00005a00d5d57a10 */ /* 0x000fe40007fbe0ff */
[----:B------:R-:W-:Y:S02]  /*bc90*/  IADD3 R221, P4, R221, c[0x0][0x168], RZ ;  /* 0x00005a00dddd7a10 */ /* 0x000fe40007f9e0ff */
[----:B------:R-:W-:Y:S02]  /*bca0*/  SHF.R.S32.HI R247, RZ, 0x1f, R31 ;  /* 0x0000001ffff77819 */ /* 0x000fe4000001141f */
[----:B------:R-:W-:Y:S02]  /*bcb0*/  LOP3.LUT R252, R252, 0x3000, RZ, 0xc0, !PT ;  /* 0x00003000fcfc7812 */ /* 0x000fe400078ec0ff */
[----:B------:R-:W-:-:S02]  /*bcc0*/  IADD3.X R212, R212, c[0x0][0x16c], RZ, P5, !PT ;  /* 0x00005b00d4d47a10 */ /* 0x000fc40002ffe4ff */
[----:B------:R-:W-:Y:S02]  /*bcd0*/  IADD3.X R220, R220, c[0x0][0x16c], RZ, P4, !PT ;  /* 0x00005b00dcdc7a10 */ /* 0x000fe400027fe4ff */
[----:B------:R-:W-:Y:S01]  /*bce0*/  IADD3 R223, P5, R223, c[0x0][0x168], RZ ;  /* 0x00005a00dfdf7a10 */ /* 0x000fe20007fbe0ff */
[----:B------:R-:W-:Y:S01]  /*bcf0*/  IMAD.IADD R246, R246, 0x1, R252 ;  /* 0x00000001f6f67824 */ /* 0x000fe200078e02fc */
[----:B------:R-:W-:Y:S02]  /*bd00*/  SHF.R.S32.HI R245, RZ, 0x7, R245 ;  /* 0x00000007fff57819 */ /* 0x000fe400000114f5 */
[----:B------:R-:W-:Y:S02]  /*bd10*/  IADD3.X R222, R222, c[0x0][0x16c], RZ, P5, !PT ;  /* 0x00005b00dede7a10 */ /* 0x000fe40002ffe4ff */
[----:B------:R-:W-:Y:S02]  /*bd20*/  IADD3 R7, P6, R7, c[0x0][0x168], RZ ;  /* 0x00005a0007077a10 */ /* 0x000fe40007fde0ff */
[----:B--2---:R-:W-:-:S02]  /*bd30*/  SHF.R.S32.HI R228, RZ, 0x1f, R92 ;  /* 0x0000001fffe47819 */ /* 0x004fc4000001145c */
[----:B------:R-:W-:Y:S02]  /*bd40*/  LEA R229, P3, R92, UR4, 0x2 ;  /* 0x000000045ce57c11 */ /* 0x000fe4000f8610ff */
[----:B---3--:R-:W-:Y:S02]  /*bd50*/  SHF.R.S32.HI R230, RZ, 0x1f, R91 ;  /* 0x0000001fffe67819 */ /* 0x008fe4000001145b */
[----:B------:R-:W-:-:S04]  /*bd60*/  LEA R231, P0, R91, UR4, 0x2 ;  /* 0x000000045be77c11 */ /* 0x000fc8000f8010ff */
[----:B------:R-:W-:Y:S02]  /*bd70*/  LEA.HI.X R230, R91, UR7, R230, 0x2, P0 ;  /* 0x000000075be67c11 */ /* 0x000fe400080f14e6 */
[----:B------:R-:W-:Y:S02]  /*bd80*/  LEA.HI.X R228, R92, UR7, R228, 0x2, P3 ;  /* 0x000000075ce47c11 */ /* 0x000fe400098f14e4 */
[----:B----4-:R-:W-:Y:S02]  /*bd90*/  SHF.R.S32.HI R232, RZ, 0x1f, R90 ;  /* 0x0000001fffe87819 */ /* 0x010fe4000001145a */
        /* <DEDUP_REMOVED lines=8> */
[----:B------:R-:W-:Y:S02]  /*be20*/  LEA.HI.X R234, R89, UR7, R234, 0x2, P2 ;  /* 0x0000000759ea7c11 */ /* 0x000fe400090f14ea */
[----:B------:R-:W-:Y:S02]  /*be30*/  LEA.HI.X R238, R87, UR7, R238, 0x2, P0 ;  /* 0x0000000757ee7c11 */ /* 0x000fe400080f14ee */
[----:B------:R-:W-:Y:S02]  /*be40*/  LEA.HI.X R240, R86, UR7, R240, 0x2, P1 ;  /* 0x0000000756f07c11 */ /* 0x000fe400088f14f0 */
[----:B------:R-:W-:Y:S02]  /*be50*/  SHF.R.S32.HI R236, RZ, 0x1f, R88 ;  /* 0x0000001fffec7819 */ /* 0x000fe40000011458 */
[----:B------:R-:W-:-:S02]  /*be60*/  LEA R237, P3, R88, UR4, 0x2 ;  /* 0x0000000458ed7c11 */ /* 0x000fc4000f8610ff */
[----:B------:R-:W-:Y:S02]  /*be70*/  LEA R243, P0, R31, R84, 0x3 ;  /* 0x000000541ff37211 */ /* 0x000fe400078018ff */
[----:B------:R-:W-:Y:S02]  /*be80*/  IADD3 R28, P1, R28, c[0x0][0x168], RZ ;  /* 0x00005a001c1c7a10 */ /* 0x000fe40007f3e0ff */
[----:B------:R-:W-:Y:S02]  /*be90*/  IADD3 R8, P2, R8, c[0x0][0x168], RZ ;  /* 0x00005a0008087a10 */ /* 0x000fe40007f5e0ff */
[----:B------:R-:W-:Y:S02]  /*bea0*/  LOP3.LUT R84, R0, 0x7c, RZ, 0xfc, !PT ;  /* 0x0000007c00547812 */ /* 0x000fe400078efcff */
[----:B------:R-:W-:Y:S02]  /*beb0*/  LEA.HI.X R236, R88, UR7, R236, 0x2, P3 ;  /* 0x0000000758ec7c11 */ /* 0x000fe400098f14ec */
[----:B------:R-:W-:-:S02]  /*bec0*/  IADD3.X R15, R15, c[0x0][0x16c], RZ, P1, !PT ;  /* 0x00005b000f0f7a10 */ /* 0x000fc40000ffe4ff */
[----:B------:R-:W-:Y:S01]  /*bed0*/  IADD3.X R19, R19, c[0x0][0x16c], RZ, P2, !PT ;  /* 0x00005b0013137a10 */ /* 0x000fe200017fe4ff */
[----:B------:R-:W-:Y:S01]  /*bee0*/  IMAD R32, R84, c[0x0][0x188], RZ ;  /* 0x0000620054207a24 */ /* 0x000fe200078e02ff */
[----:B------:R-:W-:Y:S02]  /*bef0*/  IADD3 R11, P3, R11, c[0x0][0x168], RZ ;  /* 0x00005a000b0b7a10 */ /* 0x000fe40007f7e0ff */
[----:B------:R-:W-:Y:S02]  /*bf00*/  IADD3 R13, P1, R13, c[0x0][0x168], RZ ;  /* 0x00005a000d0d7a10 */ /* 0x000fe40007f3e0ff */
[----:B------:R-:W-:Y:S01]  /*bf10*/  IADD3 R12, P2, R12, c[0x0][0x168], RZ ;  /* 0x00005a000c0c7a10 */ /* 0x000fe20007f5e0ff */
[----:B------:R-:W-:Y:S01]  /*bf20*/  IMAD R32, R75, c[0x0][0x188], RZ ;  /* 0x000062004b207a24 */ /* 0x000fe200078e02ff */
[----:B------:R-:W-:Y:S01]  /*bf30*/  IADD3.X R22, R22, c[0x0][0x16c], RZ, P3, !PT ;  /* 0x00005b0016167a10 */ /* 0x000fe20001ffe4ff */
[----:B------:R-:W-:Y:S01]  /*bf40*/  IMAD R32, R74, c[0x0][0x188], RZ ;  /* 0x000062004a207a24 */ /* 0x000fe200078e02ff */
[----:B------:R-:W-:Y:S01]  /*bf50*/  IADD3.X R23, R23, c[0x0][0x16c], RZ, P1, !PT ;  /* 0x00005b0017177a10 */ /* 0x000fe20000ffe4ff */
[----:B------:R-:W-:Y:S01]  /*bf60*/  IMAD R32, R73, c[0x0][0x188], RZ ;  /* 0x0000620049207a24 */ /* 0x000fe200078e02ff */
[----:B------:R-:W-:Y:S01]  /*bf70*/  IADD3.X R24, R24, c[0x0][0x16c], RZ, P2, !PT ;  /* 0x00005b0018187a10 */ /* 0x000fe200017fe4ff */
[----:B------:R-:W-:Y:S01]  /*bf80*/  IMAD R32, R72, c[0x0][0x188], RZ ;  /* 0x0000620048207a24 */ /* 0x000fe200078e02ff */
[----:B------:R-:W-:Y:S01]  /*bf90*/  IADD3 R18, P3, R18, c[0x0][0x168], RZ ;  /* 0x00005a0012127a10 */ /* 0x000fe20007f7e0ff */
[----:B------:R-:W-:Y:S01]  /*bfa0*/  IMAD R32, R71, c[0x0][0x188], RZ ;  /* 0x0000620047207a24 */ /* 0x000fe200078e02ff */
[----:B------:R-:W-:-:S02]  /*bfb0*/  IADD3 R137, P1, R137, c[0x0][0x168], RZ ;  /* 0x00005a0089897a10 */ /* 0x000fc40007f3e0ff */
[----:B------:R-:W-:Y:S01]  /*bfc0*/  IADD3 R139, P2, R139, c[0x0][0x168], RZ ;  /* 0x00005a008b8b7a10 */ /* 0x000fe20007f5e0ff */
[----:B------:R-:W-:Y:S01]  /*bfd0*/  IMAD R32, R70, c[0x0][0x188], RZ ;  /* 0x0000620046207a24 */ /* 0x000fe200078e02ff */
[----:B------:R-:W-:Y:S01]  /*bfe0*/  IADD3.X R27, R27, c[0x0][0x16c], RZ, P3, !PT ;  /* 0x00005b001b1b7a10 */ /* 0x000fe20001ffe4ff */
[----:B------:R-:W-:Y:S01]  /*bff0*/  IMAD R32, R68, c[0x0][0x188], RZ ;  /* 0x0000620044207a24 */ /* 0x000fe200078e02ff */
[----:B------:R-:W-:Y:S02]  /*c000*/  LOP3.LUT R68, R0, 0x58, RZ, 0xfc, !PT ;  /* 0x0000005800447812 */ /* 0x000fe400078efcff */
[----:B------:R-:W-:Y:S02]  /*c010*/  IADD3.X R136, R136, c[0x0][0x16c], RZ, P1, !PT ;  /* 0x00005b0088887a10 */ /* 0x000fe40000ffe4ff */
[----:B------:R-:W-:Y:S02]  /*c020*/  IADD3.X R138, R138, c[0x0][0x16c], RZ, P2, !PT ;  /* 0x00005b008a8a7a10 */ /* 0x000fe400017fe4ff */
[----:B------:R-:W-:-:S02]  /*c030*/  IADD3 R145, P3, R145, c[0x0][0x168], RZ ;  /* 0x00005a0091917a10 */ /* 0x000fc40007f7e0ff */
[----:B------:R-:W-:Y:S02]  /*c040*/  IADD3 R147, P1, R147, c[0x0][0x168], RZ ;  /* 0x00005a0093937a10 */ /* 0x000fe40007f3e0ff */
[----:B------:R-:W-:Y:S01]  /*c050*/  IADD3 R149, P2, R149, c[0x0][0x168], RZ ;  /* 0x00005a0095957a10 */ /* 0x000fe20007f5e0ff */
[----:B------:R-:W-:Y:S01]  /*c060*/  IMAD R32, R69, c[0x0][0x188], RZ ;  /* 0x0000620045207a24 */ /* 0x000fe200078e02ff */
[----:B------:R-:W-:Y:S01]  /*c070*/  LOP3.LUT R69, R0, 0x54, RZ, 0xfc, !PT ;  /* 0x0000005400457812 */ /* 0x000fe200078efcff */
[----:B------:R-:W-:Y:S01]  /*c080*/  IMAD R32, R68, c[0x0][0x188], RZ ;  /* 0x0000620044207a24 */ /* 0x000fe200078e02ff */
[----:B------:R-:W-:Y:S02]  /*c090*/  IADD3.X R144, R144, c[0x0][0x16c], RZ, P3, !PT ;  /* 0x00005b0090907a10 */ /* 0x000fe40001ffe4ff */
[----:B------:R-:W-:Y:S02]  /*c0a0*/  IADD3.X R146, R146, c[0x0][0x16c], RZ, P1, !PT ;  /* 0x00005b0092927a10 */ /* 0x000fe40000ffe4ff */
[----:B------:R-:W-:-:S02]  /*c0b0*/  IADD3.X R148, R148, c[0x0][0x16c], RZ, P2, !PT ;  /* 0x00005b0094947a10 */ /* 0x000fc400017fe4ff */
[----:B------:R-:W-:Y:S02]  /*c0c0*/  LOP3.LUT R68, R0, 0x50, RZ, 0xfc, !PT ;  /* 0x0000005000447812 */ /* 0x000fe400078efcff */
[----:B------:R-:W-:Y:S02]  /*c0d0*/  IADD3 R155, P3, R155, c[0x0][0x168], RZ ;  /* 0x00005a009b9b7a10 */ /* 0x000fe40007f7e0ff */
[----:B------:R-:W-:Y:S02]  /*c0e0*/  IADD3 R157, P1, R157, c[0x0][0x168], RZ ;  /* 0x00005a009d9d7a10 */ /* 0x000fe40007f3e0ff */
[----:B------:R-:W-:Y:S01]  /*c0f0*/  IADD3 R159, P2, R159, c[0x0][0x168], RZ ;  /* 0x00005a009f9f7a10 */ /* 0x000fe20007f5e0ff */
[----:B------:R-:W-:Y:S01]  /*c100*/  IMAD R32, R69, c[0x0][0x188], RZ ;  /* 0x0000620045207a24 */ /* 0x000fe200078e02ff */
[----:B------:R-:W-:Y:S01]  /*c110*/  IADD3.X R154, R154, c[0x0][0x16c], RZ, P3, !PT ;  /* 0x00005b009a9a7a10 */ /* 0x000fe20001ffe4ff */
[----:B------:R-:W-:Y:S01]  /*c120*/  IMAD R32, R68, c[0x0][0x188], RZ ;  /* 0x0000620044207a24 */ /* 0x000fe200078e02ff */
[----:B------:R-:W-:-:S02]  /*c130*/  IADD3.X R156, R156, c[0x0][0x16c], RZ, P1, !PT ;  /* 0x00005b009c9c7a10 */ /* 0x000fc40000ffe4ff */
[----:B------:R-:W-:Y:S01]  /*c140*/  IADD3.X R158, R158, c[0x0][0x16c], RZ, P2, !PT ;  /* 0x00005b009e9e7a10 */ /* 0x000fe200017fe4ff */
[----:B------:R-:W-:Y:S01]  /*c150*/  IMAD R32, R45, c[0x0][0x188], RZ ;  /* 0x000062002d207a24 */ /* 0x000fe200078e02ff */
[----:B------:R-:W-:Y:S02]  /*c160*/  IADD3 R165, P3, R165, c[0x0][0x168], RZ ;  /* 0x00005a00a5a57a10 */ /* 0x000fe40007f7e0ff */
[----:B------:R-:W-:Y:S02]  /*c170*/  IADD3 R167, P1, R167, c[0x0][0x168], RZ ;  /* 0x00005a00a7a77a10 */ /* 0x000fe40007f3e0ff */
[----:B------:R-:W-:Y:S01]  /*c180*/  IADD3 R169, P2, R169, c[0x0][0x168], RZ ;  /* 0x00005a00a9a97a10 */ /* 0x000fe20007f5e0ff */
[----:B------:R-:W-:Y:S01]  /*c190*/  IMAD R32, R30, c[0x0][0x188], RZ ;  /* 0x000062001e207a24 */ /* 0x000fe200078e02ff */
[----:B------:R-:W-:Y:S02]  /*c1a0*/  LOP3.LUT R30, R0, 0x40, RZ, 0xfc, !PT ;  /* 0x00000040001e7812 */ /* 0x000fe400078efcff */
[----:B------:R-:W-:-:S02]  /*c1b0*/  IADD3.X R164, R164, c[0x0][0x16c], RZ, P3, !PT ;  /* 0x00005b00a4a47a10 */ /* 0x000fc40001ffe4ff */
[----:B------:R-:W-:Y:S02]  /*c1c0*/  IADD3.X R166, R166, c[0x0][0x16c], RZ, P1, !PT ;  /* 0x00005b00a6a67a10 */ /* 0x000fe40000ffe4ff */
[----:B------:R-:W-:Y:S02]  /*c1d0*/  IADD3.X R168, R168, c[0x0][0x16c], RZ, P2, !PT ;  /* 0x00005b00a8a87a10 */ /* 0x000fe400017fe4ff */
[----:B------:R-:W-:Y:S02]  /*c1e0*/  IADD3 R175, P3, R175, c[0x0][0x168], RZ ;  /* 0x00005a00afaf7a10 */ /* 0x000fe40007f7e0ff */
[----:B------:R-:W-:Y:S02]  /*c1f0*/  IADD3 R177, P1, R177, c[0x0][0x168], RZ ;  /* 0x00005a00b1b17a10 */ /* 0x000fe40007f3e0ff */
[----:B------:R-:W-:Y:S01]  /*c200*/  IADD3 R179, P2, R179, c[0x0][0x168], RZ ;  /* 0x00005a00b3b37a10 */ /* 0x000fe20007f5e0ff */
[----:B------:R-:W-:Y:S01]  /*c210*/  IMAD R29, R30, c[0x0][0x188], RZ ;  /* 0x000062001e1d7a24 */ /* 0x000fe200078e02ff */
[----:B------:R-:W-:-:S02]  /*c220*/  LOP3.LUT R45, R0, 0x3c, RZ, 0xfc, !PT ;  /* 0x0000003c002d7812 */ /* 0x000fc400078efcff */
[----:B------:R-:W-:Y:S02]  /*c230*/  LOP3.LUT R30, R0, 0x38, RZ, 0xfc, !PT ;  /* 0x00000038001e7812 */ /* 0x000fe400078efcff */
[----:B------:R-:W-:Y:S02]  /*c240*/  IADD3.X R174, R174, c[0x0][0x16c], RZ, P3, !PT ;  /* 0x00005b00aeae7a10 */ /* 0x000fe40001ffe4ff */
[----:B------:R-:W-:Y:S02]  /*c250*/  IADD3.X R176, R176, c[0x0][0x16c], RZ, P1, !PT ;  /* 0x00005b00b0b07a10 */ /* 0x000fe40000ffe4ff */
[----:B------:R-:W-:Y:S02]  /*c260*/  IADD3.X R178, R178, c[0x0][0x16c], RZ, P2, !PT ;  /* 0x00005b00b2b27a10 */ /* 0x000fe400017fe4ff */
[----:B------:R-:W-:Y:S02]  /*c270*/  IADD3 R185, P3, R185, c[0x0][0x168], RZ ;  /* 0x00005a00b9b97a10 */ /* 0x000fe40007f7e0ff */
[----:B------:R-:W-:-:S02]  /*c280*/  IADD3 R187, P1, R187, c[0x0][0x168], RZ ;  /* 0x00005a00bbbb7a10 */ /* 0x000fc40007f3e0ff */
[----:B------:R-:W-:Y:S01]  /*c290*/  IADD3 R189, P2, R189, c[0x0][0x168], RZ ;  /* 0x00005a00bdbd7a10 */ /* 0x000fe20007f5e0ff */
[----:B------:R-:W-:Y:S01]  /*c2a0*/  IMAD R32, R47, c[0x0][0x188], RZ ;  /* 0x000062002f207a24 */ /* 0x000fe200078e02ff */
[----:B------:R-:W-:Y:S01]  /*c2b0*/  IADD3.X R184, R184, c[0x0][0x16c], RZ, P3, !PT ;  /* 0x00005b00b8b87a10 */ /* 0x000fe20001ffe4ff */
[----:B------:R-:W-:Y:S01]  /*c2c0*/  IMAD R29, R46, c[0x0][0x188], RZ ;  /* 0x000062002e1d7a24 */ /* 0x000fe200078e02ff */
[----:B------:R-:W-:Y:S01]  /*c2d0*/  LOP3.LUT R46, R0, 0x36, RZ, 0xfc, !PT ;  /* 0x00000036002e7812 */ /* 0x000fe200078efcff */
[----:B------:R-:W-:Y:S01]  /*c2e0*/  IMAD R33, R45, c[0x0][0x188], RZ ;  /* 0x000062002d217a24 */ /* 0x000fe200078e02ff */
[----:B------:R-:W-:Y:S01]  /*c2f0*/  IADD3.X R186, R186, c[0x0][0x16c], RZ, P1, !PT ;  /* 0x00005b00baba7a10 */ /* 0x000fe20000ffe4ff */
[----:B------:R-:W-:Y:S01]  /*c300*/  IMAD R32, R44, c[0x0][0x188], RZ ;  /* 0x000062002c207a24 */ /* 0x000fe200078e02ff */
[----:B------:R-:W-:Y:S01]  /*c310*/  IADD3.X R188, R188, c[0x0][0x16c], RZ, P2, !PT ;  /* 0x00005b00bcbc7a10 */ /* 0x000fe200017fe4ff */
[----:B------:R-:W-:Y:S01]  /*c320*/  IMAD R29, R30, c[0x0][0x188], RZ ;  /* 0x000062001e1d7a24 */ /* 0x000fe200078e02ff */
[----:B------:R-:W-:-:S02]  /*c330*/  LOP3.LUT R45, R0, 0x34, RZ, 0xfc, !PT ;  /* 0x00000034002d7812 */ /* 0x000fc400078efcff */
[C---:B------:R-:W-:Y:S02]  /*c340*/  LOP3.LUT R44, R0.reuse, 0x32, RZ, 0xfc, !PT ;  /* 0x00000032002c7812 */ /* 0x040fe400078efcff */
[----:B------:R-:W-:Y:S02]  /*c350*/  LOP3.LUT R30, R0, 0x30, RZ, 0xfc, !PT ;  /* 0x00000030001e7812 */ /* 0x000fe400078efcff */
        /* <DEDUP_REMOVED lines=10> */
[----:B------:R-:W-:-:S02]  /*c400*/  LOP3.LUT R46, R0, 0x2e, RZ, 0xfc, !PT ;  /* 0x0000002e002e7812 */ /* 0x000fc400078efcff */
[----:B------:R-:W-:Y:S02]  /*c410*/  IADD3 R205, P3, R205, c[0x0][0x168], RZ ;  /* 0x00005a00cdcd7a10 */ /* 0x000fe40007f7e0ff */
[----:B------:R-:W-:Y:S02]  /*c420*/  IADD3 R207, P1, R207, c[0x0][0x168], RZ ;  /* 0x00005a00cfcf7a10 */ /* 0x000fe40007f3e0ff */
[----:B------:R-:W-:Y:S02]  /*c430*/  IADD3 R209, P2, R209, c[0x0][0x168], RZ ;  /* 0x00005a00d1d17a10 */ /* 0x000fe40007f5e0ff */
[C---:B------:R-:W-:Y:S02]  /*c440*/  LOP3.LUT R45, R0.reuse, 0x2c, RZ, 0xfc, !PT ;  /* 0x0000002c002d7812 */ /* 0x040fe400078efcff */
[C---:B------:R-:W-:Y:S02]  /*c450*/  LOP3.LUT R44, R0.reuse, 0x2a, RZ, 0xfc, !PT ;  /* 0x0000002a002c7812 */ /* 0x040fe400078efcff */
[----:B------:R-:W-:Y:S01]  /*c460*/  LOP3.LUT R30, R0, 0x28, RZ, 0xfc, !PT ;  /* 0x00000028001e7812 */ /* 0x000fe200078efcff */
[----:B------:R-:W-:Y:S01]  /*c470*/  IMAD R29, R46, c[0x0][0x188], RZ ;  /* 0x000062002e1d7a24 */ /* 0x000fe200078e02ff */
[----:B------:R-:W-:-:S02]  /*c480*/  IADD3.X R204, R204, c[0x0][0x16c], RZ, P3, !PT ;  /* 0x00005b00cccc7a10 */ /* 0x000fc40001ffe4ff */
[----:B------:R-:W-:Y:S02]  /*c490*/  IADD3.X R206, R206, c[0x0][0x16c], RZ, P1, !PT ;  /* 0x00005b00cece7a10 */ /* 0x000fe40000ffe4ff */
[----:B------:R-:W-:Y:S01]  /*c4a0*/  IADD3.X R208, R208, c[0x0][0x16c], RZ, P2, !PT ;  /* 0x00005b00d0d07a10 */ /* 0x000fe200017fe4ff */
[----:B------:R-:W-:Y:S01]  /*c4b0*/  IMAD R33, R45, c[0x0][0x188], RZ ;  /* 0x000062002d217a24 */ /* 0x000fe200078e02ff */
[----:B------:R-:W-:Y:S01]  /*c4c0*/  IADD3 R215, P3, R215, c[0x0][0x168], RZ ;  /* 0x00005a00d7d77a10 */ /* 0x000fe20007f7e0ff */
[----:B------:R-:W-:Y:S01]  /*c4d0*/  IMAD R32, R44, c[0x0][0x188], RZ ;  /* 0x000062002c207a24 */ /* 0x000fe200078e02ff */
[----:B------:R-:W-:Y:S01]  /*c4e0*/  IADD3 R217, P1, R217, c[0x0][0x168], RZ ;  /* 0x00005a00d9d97a10 */ /* 0x000fe20007f3e0ff */
[----:B------:R-:W-:Y:S01]  /*c4f0*/  IMAD R29, R30, c[0x0][0x188], RZ ;  /* 0x000062001e1d7a24 */ /* 0x000fe200078e02ff */
[----:B------:R-:W-:Y:S02]  /*c500*/  IADD3 R219, P2, R219, c[0x0][0x168], RZ ;  /* 0x00005a00dbdb7a10 */ /* 0x000fe40007f5e0ff */
[----:B------:R-:W-:-:S02]  /*c510*/  LOP3.LUT R46, R0, 0x26, RZ, 0xfc, !PT ;  /* 0x00000026002e7812 */ /* 0x000fc400078efcff */
[C---:B------:R-:W-:Y:S02]  /*c520*/  LOP3.LUT R45, R0.reuse, 0x24, RZ, 0xfc, !PT ;  /* 0x00000024002d7812 */ /* 0x040fe400078efcff */
[C---:B------:R-:W-:Y:S02]  /*c530*/  LOP3.LUT R44, R0.reuse, 0x22, RZ, 0xfc, !PT ;  /* 0x00000022002c7812 */ /* 0x040fe400078efcff */
[----:B------:R-:W-:Y:S02]  /*c540*/  LOP3.LUT R30, R0, 0x20, RZ, 0xfc, !PT ;  /* 0x00000020001e7812 */ /* 0x000fe400078efcff */
[----:B------:R-:W-:Y:S02]  /*c550*/  IADD3.X R214, R214, c[0x0][0x16c], RZ, P3, !PT ;  /* 0x00005b00d6d67a10 */ /* 0x000fe40001ffe4ff */
[----:B------:R-:W-:Y:S02]  /*c560*/  IADD3.X R216, R216, c[0x0][0x16c], RZ, P1, !PT ;  /* 0x00005b00d8d87a10 */ /* 0x000fe40000ffe4ff */
[----:B------:R-:W-:Y:S01]  /*c570*/  IADD3.X R218, R218, c[0x0][0x16c], RZ, P2, !PT ;  /* 0x00005b00dada7a10 */ /* 0x000fe200017fe4ff */
[----:B------:R-:W-:Y:S01]  /*c580*/  IMAD R29, R46, c[0x0][0x188], RZ ;  /* 0x000062002e1d7a24 */ /* 0x000fe200078e02ff */
[----:B------:R-:W-:-:S02]  /*c590*/  IADD3 R225, P3, R225, c[0x0][0x168], RZ ;  /* 0x00005a00e1e17a10 */ /* 0x000fc40007f7e0ff */
[----:B------:R-:W-:Y:S02]  /*c5a0*/  IADD3 R227, P1, R227, c[0x0][0x168], RZ ;  /* 0x00005a00e3e37a10 */ /* 0x000fe40007f3e0ff */
[----:B------:R-:W-:Y:S02]  /*c5b0*/  IADD3 R229, P2, R229, c[0x0][0x168], RZ ;  /* 0x00005a00e5e57a10 */ /* 0x000fe40007f5e0ff */
[----:B------:R-:W-:Y:S01]  /*c5c0*/  IADD3 R231, P4, R231, c[0x0][0x168], RZ ;  /* 0x00005a00e7e77a10 */ /* 0x000fe20007f9e0ff */
[----:B------:R-:W-:Y:S01]  /*c5d0*/  IMAD R33, R45, c[0x0][0x188], RZ ;  /* 0x000062002d217a24 */ /* 0x000fe200078e02ff */
[----:B------:R-:W-:Y:S01]  /*c5e0*/  LOP3.LUT R46, R0, 0x1e, RZ, 0xfc, !PT ;  /* 0x0000001e002e7812 */ /* 0x000fe200078efcff */
[----:B------:R-:W-:Y:S01]  /*c5f0*/  IMAD R32, R44, c[0x0][0x188], RZ ;  /* 0x000062002c207a24 */ /* 0x000fe200078e02ff */
[----:B------:R-:W-:Y:S01]  /*c600*/  LOP3.LUT R45, R0, 0x1c, RZ, 0xfc, !PT ;  /* 0x0000001c002d7812 */ /* 0x000fe200078efcff */
[----:B------:R-:W-:Y:S01]  /*c610*/  IMAD R29, R30, c[0x0][0x188], RZ ;  /* 0x000062001e1d7a24 */ /* 0x000fe200078e02ff */
[----:B------:R-:W-:-:S02]  /*c620*/  LOP3.LUT R44, R0, 0x1a, RZ, 0xfc, !PT ;  /* 0x0000001a002c7812 */ /* 0x000fc400078efcff */
[----:B------:R-:W-:Y:S02]  /*c630*/  LOP3.LUT R30, R0, 0x18, RZ, 0xfc, !PT ;  /* 0x00000018001e7812 */ /* 0x000fe400078efcff */
[----:B------:R-:W-:Y:S02]  /*c640*/  LEA.HI.X R5, R31, R5, R247, 0x3, P0 ;  /* 0x000000051f057211 */ /* 0x000fe400000f1cf7 */
[----:B------:R-:W-:Y:S02]  /*c650*/  IADD3 R243, P0, R243, c[0x0][0x160], RZ ;  /* 0x00005800f3f37a10 */ /* 0x000fe40007f1e0ff */
[----:B------:R-:W-:Y:S02]  /*c660*/  IADD3.X R224, R224, c[0x0][0x16c], RZ, P3, !PT ;  /* 0x00005b00e0e07a10 */ /* 0x000fe40001ffe4ff */
[----:B------:R-:W-:Y:S02]  /*c670*/  IADD3.X R226, R226, c[0x0][0x16c], RZ, P1, !PT ;  /* 0x00005b00e2e27a10 */ /* 0x000fe40000ffe4ff */
[----:B------:R-:W-:-:S02]  /*c680*/  IADD3.X R228, R228, c[0x0][0x16c], RZ, P2, !PT ;  /* 0x00005b00e4e47a10 */ /* 0x000fc400017fe4ff */
[----:B------:R-:W-:Y:S02]  /*c690*/  IADD3.X R230, R230, c[0x0][0x16c], RZ, P4, !PT ;  /* 0x00005b00e6e67a10 */ /* 0x000fe400027fe4ff */
[----:B------:R-:W-:Y:S02]  /*c6a0*/  IADD3 R233, P5, R233, c[0x0][0x168], RZ ;  /* 0x00005a00e9e97a10 */ /* 0x000fe40007fbe0ff */
[----:B------:R-:W-:Y:S02]  /*c6b0*/  IADD3 R235, P3, R235, c[0x0][0x168], RZ ;  /* 0x00005a00ebeb7a10 */ /* 0x000fe40007f7e0ff */
[----:B------:R-:W-:Y:S02]  /*c6c0*/  IADD3 R237, P1, R237, c[0x0][0x168], RZ ;  /* 0x00005a00eded7a10 */ /* 0x000fe40007f3e0ff */
[----:B------:R-:W-:Y:S02]  /*c6d0*/  IADD3 R239, P2, R239, c[0x0][0x168], RZ ;  /* 0x00005a00efef7a10 */ /* 0x000fe40007f5e0ff */
[----:B------:R-:W-:Y:S01]  /*c6e0*/  IADD3 R241, P4, R241, c[0x0][0x168], RZ ;  /* 0x00005a00f1f17a10 */ /* 0x000fe20007f9e0ff */
[----:B------:R-:W-:Y:S01]  /*c6f0*/  IMAD R29, R46, c[0x0][0x188], RZ ;  /* 0x000062002e1d7a24 */ /* 0x000fe200078e02ff */
[----:B------:R-:W-:Y:S01]  /*c700*/  IADD3.X R242, R5, c[0x0][0x164], RZ, P0, !PT ;  /* 0x0000590005f27a10 */ /* 0x000fe200007fe4ff */
[----:B------:R-:W-:Y:S01]  /*c710*/  IMAD R33, R45, c[0x0][0x188], RZ ;  /* 0x000062002d217a24 */ /* 0x000fe200078e02ff */
[----:B------:R-:W-:Y:S01]  /*c720*/  CS2R R76, SRZ ;  /* 0x00000000004c7805 */ /* 0x000fe2000001ff00 */
[----:B------:R-:W-:Y:S01]  /*c730*/  IMAD R32, R44, c[0x0][0x188], RZ ;  /* 0x000062002c207a24 */ /* 0x000fe200078e02ff */
[----:B------:R-:W-:Y:S01]  /*c740*/  CS2R R78, SRZ ;  /* 0x00000000004e7805 */ /* 0x000fe2000001ff00 */
[----:B------:R-:W-:Y:S01]  /*c750*/  IMAD R29, R30, c[0x0][0x188], RZ ;  /* 0x000062001e1d7a24 */ /* 0x000fe200078e02ff */
        /* <DEDUP_REMOVED lines=18> */
[----:B------:R-:W-:Y:S01]  /*c880*/  SHF.L.U64.HI R247, R31, 0x2, R247 ;  /* 0x000000021ff77819 */ /* 0x000fe200000102f7 */
[----:B------:R-:W-:Y:S01]  /*c890*/  CS2R R104, SRZ ;  /* 0x0000000000687805 */ /* 0x000fe2000001ff00 */
[----:B------:R-:W-:Y:S01]  /*c8a0*/  IADD3.X R17, R17, c[0x0][0x16c], RZ, P6, !PT ;  /* 0x00005b0011117a10 */ /* 0x000fe200037fe4ff */
        /* <DEDUP_REMOVED lines=11> */
[----:B------:R-:W-:Y:S01]  /*c960*/  CS2R R126, SRZ ;  /* 0x00000000007e7805 */ /* 0x000fe2000001ff00 */
[----:B------:R-:W-:Y:S01]  /*c970*/  CS2R R40, SRZ ;  /* 0x0000000000287805 */ /* 0x000fe2000001ff00 */
[----:B------:R-:W-:Y:S01]  /*c980*/  CS2R R42, SRZ ;  /* 0x00000000002a7805 */ /* 0x000fe2000001ff00 */
[----:B------:R-:W-:Y:S01]  /*c990*/  CS2R R36, SRZ ;  /* 0x0000000000247805 */ /* 0x000fe2000001ff00 */
[----:B------:R-:W-:Y:S01]  /*c9a0*/  CS2R R38, SRZ ;  /* 0x0000000000267805 */ /* 0x000fe2000001ff00 */
[----:B------:R-:W-:-:S02]  /*c9b0*/  IADD3 R29, R245, -0x2, RZ ;  /* 0xfffffffef51d7810 */ /* 0x000fc40007ffe0ff */
[----:B------:R-:W-:Y:S02]  /*c9c0*/  LOP3.LUT R5, R244, 0x20, RZ, 0x3c, !PT ;  /* 0x00000020f4057812 */ /* 0x000fe400078e3cff */
[----:B------:R-:W-:Y:S01]  /*c9d0*/  LOP3.LUT R248, R246, 0x40, RZ, 0x3c, !PT ;  /* 0x00000040f6f87812 */ /* 0x000fe200078e3cff */
[----:B------:R-:W-:Y:S02]  /*c9e0*/  USHF.L.U32 UR12, UR5, 0x2, URZ ;  /* 0x00000002050c7899 */ /* 0x000fe4000800063f */
[----:B------:R-:W-:Y:S02]  /*c9f0*/  USHF.L.U64.HI UR8, UR5, 0x2, UR8 ;  /* 0x0000000205087899 */ /* 0x000fe40008010208 */
[----:B------:R-:W-:Y:S02]  /*ca00*/  UIADD3 UR6, UR6, -0x100, URZ ;  /* 0xffffff0006067890 */ /* 0x000fe4000fffe03f */
[----:B------:R-:W-:Y:S02]  /*ca10*/  UMOV UR4, URZ ;  /* 0x0000003f00047c82 */ /* 0x000fe40008000000 */
[----:B------:R-:W-:-:S02]  /*ca20*/  UMOV UR7, 0x1 ;  /* 0x0000000100077882 */ /* 0x000fc40000000000 */
[----:B------:R-:W-:Y:S02]  /*ca30*/  UMOV UR5, 0xffffffff ;  /* 0xffffffff00057882 */ /* 0x000fe40000000000 */
.L_x_2:
[----:B------:R-:W-:-:S04]  /*ca40*/  DEPBAR.LE SB0, 0x2 ;  /* 0x000080800000791a */ /* 0x000fc80000000000 */
[----:B------:R-:W-:Y:S01]  /*ca50*/  UIADD3 UR5, UR5, 0x1, URZ ;  /* 0x0000000105057890 */ /* 0x000fe2000fffe03f */
[----:B------:R-:W-:-:S03]  /*ca60*/  LOP3.LUT R5, R244, 0x20, RZ, 0x3c, !PT ;  /* 0x00000020f4057812 */ /* 0x000fc600078e3cff */
[----:B------:R-:W-:-:S04]  /*ca70*/  UISETP.GT.AND UP0, UPT, UR5, 0x1, UPT ;  /* 0x000000010500788c */ /* 0x000fc8000bf04270 */
[----:B------:R-:W-:-:S06]  /*ca80*/  USEL UR5, UR5, URZ, !UP0 ;  /* 0x0000003f05057287 */ /* 0x000fcc000c000000 */
[----:B------:R-:W-:Y:S02]  /*ca90*/  IMAD.U32 R30, RZ, RZ, UR5 ;  /* 0x00000005ff1e7e24 */ /* 0x000fe4000f8e00ff */
[----:B------:R-:W-:Y:S02]  /*caa0*/  IMAD.U32 R31, RZ, RZ, UR5 ;  /* 0x00000005ff1f7e24 */ /* 0x000fe4000f8e00ff */
[----:B------:R-:W-:Y:S02]  /*cab0*/  IMAD.U32 R29, RZ, RZ, UR5 ;  /* 0x00000005ff1d7e24 */ /* 0x000fe4000f8e00ff */
[----:B------:R-:W-:Y:S01]  /*cac0*/  IMAD R30, R30, 0x10000, R244 ;  /* 0x000100001e1e7824 */ /* 0x000fe200078e02f4 */
[----:B------:R-:W-:Y:S01]  /*cad0*/  BAR.SYNC.DEFER_BLOCKING 0x0 ;  /* 0x0000000000007b1d */ /* 0x000fe20000010000 */
[----:B------:R-:W-:Y:S02]  /*cae0*/  IMAD R31, R31, 0x10000, R5 ;  /* 0x000100001f1f7824 */ /* 0x000fe400078e0205 */
[----:B------:R-:W-:-:S02]  /*caf0*/  IMAD R29, R29, 0x10000, R246 ;  /* 0x000100001d1d7824 */ /* 0x000fc400078e02f6 */
[----:B------:R-:W-:-:S04]  /*cb00*/  IMAD.U32 R5, RZ, RZ, UR5 ;  /* 0x00000005ff057e24 */ /* 0x000fc8000f8e00ff */
[----:B------:R-:W-:Y:S01]  /*cb10*/  IMAD R5, R5, 0x10000, R248 ;  /* 0x0001000005057824 */ /* 0x000fe200078e02f8 */
[----:B------:R-:W-:Y:S04]  /*cb20*/  LDS R96, [R30+0x100] ;  /* 0x000100001e607984 */ /* 0x000fe80000000800 */
[----:B------:R-:W-:Y:S04]  /*cb30*/  LDS R98, [R30+0x900] ;  /* 0x000900001e627984 */ /* 0x000fe80000000800 */
[----:B------:R-:W-:Y:S04]  /*cb40*/  LDS R97, [R31+0x100] ;  /* 0x000100001f617984 */ /* 0x000fe80000000800 */
[----:B------:R-:W-:Y:S04]  /*cb50*/  LDS R99, [R31+0x900] ;  /* 0x000900001f637984 */ /* 0x000fe80000000800 */
[----:B------:R-:W1:Y:S04]  /*cb60*/  LDSM.16.M88.4 R72, [R29+0x20000] ;  /* 0x020000001d48783b */ /* 0x000e680000000200 */
[----:B------:R-:W2:Y:S04]  /*cb70*/  LDSM.16.M88.4 R68, [R29+0x24000] ;  /* 0x024000001d44783b */ /* 0x000ea80000000200 */
[----:B------:R-:W3:Y:S04]  /*cb80*/  LDSM.16.M88.4 R92, [R29+0x28000] ;  /* 0x028000001d5c783b */ /* 0x000ee80000000200 */
[----:B------:R-:W4:Y:S04]  /*cb90*/  LDSM.16.M88.4 R84, [R29+0x2c000] ;  /* 0x02c000001d54783b */ /* 0x000f280000000200 */
[----:B------:R-:W-:Y:S04]  /*cba0*/  LDS R112, [R30+0x80] ;  /* 0x000080001e707984 */ /* 0x000fe80000000800 */
[----:B------:R-:W-:Y:S04]  /*cbb0*/  LDS R114, [R30+0x880] ;  /* 0x000880001e727984 */ /* 0x000fe80000000800 */
[----:B------:R-:W-:Y:S04]  /*cbc0*/  LDS R113, [R31+0x80] ;  /* 0x000080001f717984 */ /* 0x000fe80000000800 */
[----:B------:R-:W5:Y:S04]  /*cbd0*/  LDS R115, [R31+0x880] ;  /* 0x000880001f737984 */ /* 0x000f680000000800 */
[----:B------:R-:W-:Y:S04]  /*cbe0*/  LDS R100, [R30+0x180] ;  /* 0x000180001e647984 */ /* 0x000fe80000000800 */
[----:B------:R-:W-:Y:S04]  /*cbf0*/  LDS R102, [R30+0x980] ;  /* 0x000980001e667984 */ /* 0x000fe80000000800 */
[----:B------:R-:W-:Y:S01]  /*cc00*/  LDS R101, [R31+0x180] ;  /* 0x000180001f657984 */ /* 0x000fe20000000800 */
[C---:B-1----:R-:W-:Y:S03]  /*cc10*/  HMMA.1688.F32.TF32 R48, R96.reuse, R72, R48 ;  /* 0x000000486030723c */ /* 0x042fe60000081030 */
[----:B------:R-:W1:Y:S04]  /*cc20*/  LDS R103, [R31+0x980] ;  /* 0x000980001f677984 */ /* 0x000e680000000800 */
[----:B------:R-:W-:Y:S01]  /*cc30*/  LDS R128, [R30] ;  /* 0x000000001e807984 */ /* 0x000fe20000000800 */
[C---:B--2---:R-:W-:Y:S03]  /*cc40*/  HMMA.1688.F32.TF32 R56, R96.reuse, R68, R56 ;  /* 0x000000446038723c */ /* 0x044fe60000081038 */
[----:B------:R-:W-:Y:S04]  /*cc50*/  LDS R130, [R30+0x800] ;  /* 0x000800001e827984 */ /* 0x000fe80000000800 */
[----:B------:R-:W-:Y:S01]  /*cc60*/  LDS R129, [R31] ;  /* 0x000000001f817984 */ /* 0x000fe20000000800 */
[C---:B---3--:R-:W-:Y:S03]  /*cc70*/  HMMA.1688.F32.TF32 R104, R96.reuse, R92, R104 ;  /* 0x0000005c6068723c */ /* 0x048fe60000081068 */
[----:B------:R-:W2:Y:S05]  /*cc80*/  LDS R131, [R31+0x800] ;  /* 0x000800001f837984 */ /* 0x000eaa0000000800 */
[----:B----4-:R-:W-:Y:S08]  /*cc90*/  HMMA.1688.F32.TF32 R96, R96, R84, R32 ;  /* 0x000000546060723c */ /* 0x010ff00000081020 */
[C---:B-----5:R-:W-:Y:S08]  /*cca0*/  HMMA.1688.F32.TF32 R64, R112.reuse, R72, R64 ;  /* 0x000000487040723c */ /* 0x060ff00000081040 */
[----:B------:R-:W-:Y:S08]  /*ccb0*/  HMMA.1688.F32.TF32 R52, R112, R68, R52 ;  /* 0x000000447034723c */ /* 0x000ff00000081034 */
[C---:B-1----:R-:W-:Y:S08]  /*ccc0*/  HMMA.1688.F32.TF32 R88, R100.reuse, R72, R132 ;  /* 0x000000486458723c */ /* 0x042ff00000081084 */
[----:B------:R-:W-:Y:S01]  /*ccd0*/  HMMA.1688.F32.TF32 R44, R100, R68, R124 ;  /* 0x00000044642c723c */ /* 0x000fe2000008107c */
[----:B------:R-:W-:Y:S04]  /*cce0*/  LDS R124, [R30+0x1000] ;  /* 0x001000001e7c7984 */ /* 0x000fe80000000800 */
[----:B------:R-:W-:Y:S03]  /*ccf0*/  LDS R126, [R30+0x1800] ;  /* 0x001800001e7e7984 */ /* 0x000fe60000000800 */
[C---:B------:R-:W-:Y:S01]  /*cd00*/  HMMA.1688.F32.TF32 R116, R112.reuse, R92, R116 ;  /* 0x0000005c7074723c */ /* 0x040fe20000081074 */
[----:B------:R-:W-:Y:S04]  /*cd10*/  LDS R125, [R31+0x1000] ;  /* 0x001000001f7d7984 */ /* 0x000fe80000000800 */
[----:B------:R-:W1:Y:S03]  /*cd20*/  LDS R127, [R31+0x1800] ;  /* 0x001800001f7f7984 */ /* 0x000e660000000800 */
[----:B------:R-:W-:Y:S01]  /*cd30*/  HMMA.1688.F32.TF32 R108, R112, R84, R108 ;  /* 0x00000054706c723c */ /* 0x000fe2000008106c */
[----:B------:R-:W-:Y:S04]  /*cd40*/  LDS R112, [R30+0x1080] ;  /* 0x001080001e707984 */ /* 0x000fe80000000800 */
[----:B------:R-:W-:Y:S03]  /*cd50*/  LDS R114, [R30+0x1880] ;  /* 0x001880001e727984 */ /* 0x000fe60000000800 */
[C---:B------:R-:W-:Y:S01]  /*cd60*/  HMMA.1688.F32.TF32 R40, R100.reuse, R92, R40 ;  /* 0x0000005c6428723c */ /* 0x040fe20000081028 */
[----:B------:R-:W-:Y:S04]  /*cd70*/  LDS R113, [R31+0x1080] ;  /* 0x001080001f717984 */ /* 0x000fe80000000800 */
[----:B------:R-:W3:Y:S03]  /*cd80*/  LDS R115, [R31+0x1880] ;  /* 0x001880001f737984 */ /* 0x000ee60000000800 */
[----:B------:R-:W-:Y:S01]  /*cd90*/  HMMA.1688.F32.TF32 R32, R100, R84, R36 ;  /* 0x000000546420723c */ /* 0x000fe20000081024 */
[----:B------:R-:W-:Y:S04]  /*cda0*/  LDS R100, [R30+0x1100] ;  /* 0x001100001e647984 */ /* 0x000fe80000000800 */
[----:B------:R-:W-:Y:S03]  /*cdb0*/  LDS R102, [R30+0x1900] ;  /* 0x001900001e667984 */ /* 0x000fe60000000800 */
[C---:B--2---:R-:W-:Y:S01]  /*cdc0*/  HMMA.1688.F32.TF32 R76, R128.reuse, R72, R76 ;  /* 0x00000048804c723c */ /* 0x044fe2000008104c */
[----:B------:R-:W-:Y:S04]  /*cdd0*/  LDS R101, [R31+0x1100] ;  /* 0x001100001f657984 */ /* 0x000fe80000000800 */
[----:B------:R-:W2:Y:S03]  /*cde0*/  LDS R103, [R31+0x1900] ;  /* 0x001900001f677984 */ /* 0x000ea60000000800 */
[C---:B------:R-:W-:Y:S01]  /*cdf0*/  HMMA.1688.F32.TF32 R60, R128.reuse, R68, R60 ;  /* 0x00000044803c723c */ /* 0x040fe2000008103c */
[----:B------:R-:W-:Y:S04]  /*ce00*/  LDS R36, [R30+0x1180] ;  /* 0x001180001e247984 */ /* 0x000fe80000000800 */
[----:B------:R-:W-:Y:S03]  /*ce10*/  LDS R38, [R30+0x1980] ;  /* 0x001980001e267984 */ /* 0x000fe60000000800 */
[C---:B------:R-:W-:Y:S01]  /*ce20*/  HMMA.1688.F32.TF32 R80, R128.reuse, R92, R80 ;  /* 0x0000005c8050723c */ /* 0x040fe20000081050 */
[----:B------:R-:W-:Y:S04]  /*ce30*/  LDS R37, [R31+0x1180] ;  /* 0x001180001f257984 */ /* 0x000fe80000000800 */
[----:B------:R-:W4:Y:S03]  /*ce40*/  LDS R39, [R31+0x1980] ;  /* 0x001980001f277984 */ /* 0x000f260000000800 */
[----:B------:R-:W-:Y:S01]  /*ce50*/  HMMA.1688.F32.TF32 R120, R128, R84, R120 ;  /* 0x000000548078723c */ /* 0x000fe20000081078 */
[----:B------:R-:W-:Y:S04]  /*ce60*/  LDS R128, [R30+0xe000] ;  /* 0x00e000001e807984 */ /* 0x000fe80000000800 */
[----:B------:R-:W-:Y:S03]  /*ce70*/  LDS R130, [R30+0xe800] ;  /* 0x00e800001e827984 */ /* 0x000fe60000000800 */
[C---:B-1----:R-:W-:Y:S01]  /*ce80*/  HMMA.1688.F32.TF32 R76, R124.reuse, R74, R76 ;  /* 0x0000004a7c4c723c */ /* 0x042fe2000008104c */
[----:B------:R-:W-:Y:S04]  /*ce90*/  LDS R129, [R31+0xe000] ;  /* 0x00e000001f817984 */ /* 0x000fe80000000800 */
[----:B------:R-:W-:Y:S03]  /*cea0*/  LDS R131, [R31+0xe800] ;  /* 0x00e800001f837984 */ /* 0x000fe60000000800 */
[C---:B------:R-:W-:Y:S08]  /*ceb0*/  HMMA.1688.F32.TF32 R60, R124.reuse, R70, R60 ;  /* 0x000000467c3c723c */ /* 0x040ff0000008103c */
[C---:B------:R-:W-:Y:S08]  /*cec0*/  HMMA.1688.F32.TF32 R80, R124.reuse, R94, R80 ;  /* 0x0000005e7c50723c */ /* 0x040ff00000081050 */
[----:B------:R-:W-:Y:S01]  /*ced0*/  HMMA.1688.F32.TF32 R120, R124, R86, R120 ;  /* 0x000000567c78723c */ /* 0x000fe20000081078 */
[----:B------:R-:W-:Y:S04]  /*cee0*/  LDS R124, [R30+0x2000] ;  /* 0x002000001e7c7984 */ /* 0x000fe80000000800 */
[----:B------:R-:W-:Y:S03]  /*cef0*/  LDS R126, [R30+0x2800] ;  /* 0x002800001e7e7984 */ /* 0x000fe60000000800 */
[C---:B---3--:R-:W-:Y:S01]  /*cf00*/  HMMA.1688.F32.TF32 R64, R112.reuse, R74, R64 ;  /* 0x0000004a7040723c */ /* 0x048fe20000081040 */
[----:B------:R-:W-:Y:S04]  /*cf10*/  LDS R125, [R31+0x2000] ;  /* 0x002000001f7d7984 */ /* 0x000fe80000000800 */
[----:B------:R-:W-:Y:S03]  /*cf20*/  LDS R127, [R31+0x2800] ;  /* 0x002800001f7f7984 */ /* 0x000fe60000000800 */
[C---:B------:R-:W-:Y:S08]  /*cf30*/  HMMA.1688.F32.TF32 R52, R112.reuse, R70, R52 ;  /* 0x000000467034723c */ /* 0x040ff00000081034 */
[C---:B------:R-:W-:Y:S08]  /*cf40*/  HMMA.1688.F32.TF32 R116, R112.reuse, R94, R116 ;  /* 0x0000005e7074723c */ /* 0x040ff00000081074 */
[----:B------:R-:W-:Y:S01]  /*cf50*/  HMMA.1688.F32.TF32 R108, R112, R86, R108 ;  /* 0x00000056706c723c */ /* 0x000fe2000008106c */
[----:B------:R-:W-:Y:S04]  /*cf60*/  LDS R112, [R30+0x2080] ;  /* 0x002080001e707984 */ /* 0x000fe80000000800 */
[----:B------:R-:W-:Y:S03]  /*cf70*/  LDS R114, [R30+0x2880] ;  /* 0x002880001e727984 */ /* 0x000fe60000000800 */
[C---:B--2---:R-:W-:Y:S01]  /*cf80*/  HMMA.1688.F32.TF32 R48, R100.reuse, R74, R48 ;  /* 0x0000004a6430723c */ /* 0x044fe20000081030 */
[----:B------:R-:W-:Y:S04]  /*cf90*/  LDS R113, [R31+0x2080] ;  /* 0x002080001f717984 */ /* 0x000fe80000000800 */
[----:B------:R-:W-:Y:S03]  /*cfa0*/  LDS R115, [R31+0x2880] ;  /* 0x002880001f737984 */ /* 0x000fe60000000800 */
[C---:B------:R-:W-:Y:S08]  /*cfb0*/  HMMA.1688.F32.TF32 R56, R100.reuse, R70, R56 ;  /* 0x000000466438723c */ /* 0x040ff00000081038 */
[C---:B------:R-:W-:Y:S08]  /*cfc0*/  HMMA.1688.F32.TF32 R104, R100.reuse, R94, R104 ;  /* 0x0000005e6468723c */ /* 0x040ff00000081068 */
[----:B------:R-:W-:Y:S01]  /*cfd0*/  HMMA.1688.F32.TF32 R96, R100, R86, R96 ;  /* 0x000000566460723c */ /* 0x000fe20000081060 */
[----:B------:R-:W-:Y:S04]  /*cfe0*/  LDS R100, [R30+0x2100] ;  /* 0x002100001e647984 */ /* 0x000fe80000000800 */
[----:B------:R-:W-:Y:S03]  /*cff0*/  LDS R102, [R30+0x2900] ;  /* 0x002900001e667984 */ /* 0x000fe60000000800 */
[C---:B----4-:R-:W-:Y:S01]  /*d000*/  HMMA.1688.F32.TF32 R72, R36.reuse, R74, R88 ;  /* 0x0000004a2448723c */ /* 0x050fe20000081058 */
[----:B------:R-:W-:Y:S04]  /*d010*/  LDS R88, [R30+0x2180] ;  /* 0x002180001e587984 */ /* 0x000fe80000000800 */
[----:B------:R-:W-:Y:S03]  /*d020*/  LDS R90, [R30+0x2980] ;  /* 0x002980001e5a7984 */ /* 0x000fe60000000800 */
[C---:B------:R-:W-:Y:S01]  /*d030*/  HMMA.1688.F32.TF32 R68, R36.reuse, R70, R44 ;  /* 0x000000462444723c */ /* 0x040fe2000008102c */
[----:B------:R-:W-:Y:S04]  /*d040*/  LDS R89, [R31+0x2180] ;  /* 0x002180001f597984 */ /* 0x000fe80000000800 */
[----:B------:R-:W-:Y:S03]  /*d050*/  LDS R91, [R31+0x2980] ;  /* 0x002980001f5b7984 */ /* 0x000fe60000000800 */
[C---:B------:R-:W-:Y:S01]  /*d060*/  HMMA.1688.F32.TF32 R92, R36.reuse, R94, R40 ;  /* 0x0000005e245c723c */ /* 0x040fe20000081028 */
[----:B------:R-:W1:Y:S04]  /*d070*/  LDSM.16.M88.4 R44, [R5+0x20000] ;  /* 0x02000000052c783b */ /* 0x000e680000000200 */
[----:B------:R-:W2:Y:S03]  /*d080*/  LDSM.16.M88.4 R40, [R5+0x24000] ;  /* 0x024000000528783b */ /* 0x000ea60000000200 */
[----:B------:R-:W-:Y:S01]  /*d090*/  HMMA.1688.F32.TF32 R84, R36, R86, R32 ;  /* 0x000000562454723c */ /* 0x000fe20000081020 */
[----:B------:R-:W3:Y:S04]  /*d0a0*/  LDSM.16.M88.4 R36, [R5+0x28000] ;  /* 0x028000000524783b */ /* 0x000ee80000000200 */
[----:B------:R-:W-:Y:S04]  /*d0b0*/  LDS R101, [R31+0x2100] ;  /* 0x002100001f657984 */ /* 0x000fe80000000800 */
[----:B------:R-:W4:Y:S04]  /*d0c0*/  LDS R103, [R31+0x2900] ;  /* 0x002900001f677984 */ /* 0x000f280000000800 */
[----:B------:R-:W5:Y:S01]  /*d0d0*/  LDSM.16.M88.4 R32, [R5+0x2c000] ;  /* 0x02c000000520783b */ /* 0x000f620000000200 */
[C---:B-1----:R-:W-:Y:S08]  /*d0e0*/  HMMA.1688.F32.TF32 R72, R88.reuse, R44, R72 ;  /* 0x0000002c5848723c */ /* 0x042ff00000081048 */
[C---:B--2---:R-:W-:Y:S08]  /*d0f0*/  HMMA.1688.F32.TF32 R68, R88.reuse, R40, R68 ;  /* 0x000000285844723c */ /* 0x044ff00000081044 */
[----:B---3--:R-:W-:Y:S08]  /*d100*/  HMMA.1688.F32.TF32 R92, R88, R36, R92 ;  /* 0x00000024585c723c */ /* 0x008ff0000008105c */
[-C--:B------:R-:W-:Y:S08]  /*d110*/  HMMA.1688.F32.TF32 R76, R124, R44.reuse, R76 ;  /* 0x0000002c7c4c723c */ /* 0x080ff0000008104c */
[-C--:B------:R-:W-:Y:S08]  /*d120*/  HMMA.1688.F32.TF32 R64, R112, R44.reuse, R64 ;  /* 0x0000002c7040723c */ /* 0x080ff00000081040 */
[----:B----4-:R-:W-:Y:S08]  /*d130*/  HMMA.1688.F32.TF32 R48, R100, R44, R48 ;  /* 0x0000002c6430723c */ /* 0x010ff00000081030 */
[-C--:B------:R-:W-:Y:S08]  /*d140*/  HMMA.1688.F32.TF32 R60, R124, R40.reuse, R60 ;  /* 0x000000287c3c723c */ /* 0x080ff0000008103c */
[-C--:B------:R-:W-:Y:S08]  /*d150*/  HMMA.1688.F32.TF32 R52, R112, R40.reuse, R52 ;  /* 0x000000287034723c */ /* 0x080ff00000081034 */
[----:B------:R-:W-:Y:S08]  /*d160*/  HMMA.1688.F32.TF32 R56, R100, R40, R56 ;  /* 0x000000286438723c */ /* 0x000ff00000081038 */
[C---:B------:R-:W-:Y:S08]  /*d170*/  HMMA.1688.F32.TF32 R80, R124.reuse, R36, R80 ;  /* 0x000000247c50723c */ /* 0x040ff00000081050 */
[----:B-----5:R-:W-:Y:S01]  /*d180*/  HMMA.1688.F32.TF32 R120, R124, R32, R120 ;  /* 0x000000207c78723c */ /* 0x020fe20000081078 */
        /* <DEDUP_REMOVED lines=10> */
[----:B------:R-:W2:Y:S03]  /*d230*/  LDS R115, [R31+0x3880] ;  /* 0x003880001f737984 */ /* 0x000ea60000000800 */
[-C--:B------:R-:W-:Y:S01]  /*d240*/  HMMA.1688.F32.TF32 R96, R100, R32.reuse, R96 ;  /* 0x000000206460723c */ /* 0x080fe20000081060 */
[----:B------:R-:W-:Y:S04]  /*d250*/  LDS R100, [R30+0x3100] ;  /* 0x003100001e647984 */ /* 0x000fe80000000800 */
[----:B------:R-:W-:Y:S03]  /*d260*/  LDS R102, [R30+0x3900] ;  /* 0x003900001e667984 */ /* 0x000fe60000000800 */
[----:B------:R-:W-:Y:S01]  /*d270*/  HMMA.1688.F32.TF32 R88, R88, R32, R84 ;  /* 0x000000205858723c */ /* 0x000fe20000081054 */
[----:B------:R-:W-:Y:S04]  /*d280*/  LDS R101, [R31+0x3100] ;  /* 0x003100001f657984 */ /* 0x000fe80000000800 */
[----:B------:R-:W3:Y:S04]  /*d290*/  LDS R103, [R31+0x3900] ;  /* 0x003900001f677984 */ /* 0x000ee80000000800 */
[----:B------:R-:W-:Y:S04]  /*d2a0*/  LDS R84, [R30+0x3180] ;  /* 0x003180001e547984 */ /* 0x000fe80000000800 */
[----:B------:R-:W-:Y:S01]  /*d2b0*/  LDS R86, [R30+0x3980] ;  /* 0x003980001e567984 */ /* 0x000fe20000000800 */
[C---:B-1----:R-:W-:Y:S03]  /*d2c0*/  HMMA.1688.F32.TF32 R76, R124.reuse, R46, R76 ;  /* 0x0000002e7c4c723c */ /* 0x042fe6000008104c */
[----:B------:R-:W-:Y:S04]  /*d2d0*/  LDS R85, [R31+0x3180] ;  /* 0x003180001f557984 */ /* 0x000fe80000000800 */
[----:B------:R-:W1:Y:S01]  /*d2e0*/  LDS R87, [R31+0x3980] ;  /* 0x003980001f577984 */ /* 0x000e620000000800 */
[C---:B------:R-:W-:Y:S03]  /*d2f0*/  HMMA.1688.F32.TF32 R60, R124.reuse, R42, R60 ;  /* 0x0000002a7c3c723c */ /* 0x040fe6000008103c */
[----:B------:R-:W-:Y:S04]  /*d300*/  LDS R36, [R30+0x4100] ;  /* 0x004100001e247984 */ /* 0x000fe80000000800 */
[----:B------:R-:W-:Y:S01]  /*d310*/  LDS R37, [R31+0x4100] ;  /* 0x004100001f257984 */ /* 0x000fe20000000800 */
[C---:B------:R-:W-:Y:S03]  /*d320*/  HMMA.1688.F32.TF32 R80, R124.reuse, R38, R80 ;  /* 0x000000267c50723c */ /* 0x040fe60000081050 */
[----:B------:R-:W-:Y:S04]  /*d330*/  LDS R32, [R30+0x4180] ;  /* 0x004180001e207984 */ /* 0x000fe80000000800 */
[----:B------:R-:W-:Y:S01]  /*d340*/  LDS R33, [R31+0x4180] ;  /* 0x004180001f217984 */ /* 0x000fe20000000800 */
[----:B------:R-:W-:Y:S03]  /*d350*/  HMMA.1688.F32.TF32 R120, R124, R34, R120 ;  /* 0x000000227c78723c */ /* 0x000fe60000081078 */
[----:B------:R-:W-:Y:S04]  /*d360*/  LDS R124, [R30+0x4000] ;  /* 0x004000001e7c7984 */ /* 0x000fe80000000800 */
[----:B------:R-:W-:Y:S01]  /*d370*/  LDS R126, [R30+0x4800] ;  /* 0x004800001e7e7984 */ /* 0x000fe20000000800 */
[C---:B--2---:R-:W-:Y:S03]  /*d380*/  HMMA.1688.F32.TF32 R64, R112.reuse, R46, R64 ;  /* 0x0000002e7040723c */ /* 0x044fe60000081040 */
[----:B------:R-:W-:Y:S04]  /*d390*/  LDS R125, [R31+0x4000] ;  /* 0x004000001f7d7984 */ /* 0x000fe80000000800 */
[----:B------:R-:W-:Y:S01]  /*d3a0*/  LDS R127, [R31+0x4800] ;  /* 0x004800001f7f7984 */ /* 0x000fe20000000800 */
[C---:B------:R-:W-:Y:S08]  /*d3b0*/  HMMA.1688.F32.TF32 R52, R112.reuse, R42, R52 ;  /* 0x0000002a7034723c */ /* 0x040ff00000081034 */
[C---:B------:R-:W-:Y:S08]  /*d3c0*/  HMMA.1688.F32.TF32 R116, R112.reuse, R38, R116 ;  /* 0x000000267074723c */ /* 0x040ff00000081074 */
[----:B------:R-:W-:Y:S01]  /*d3d0*/  HMMA.1688.F32.TF32 R108, R112, R34, R108 ;  /* 0x00000022706c723c */ /* 0x000fe2000008106c */
[----:B------:R-:W2:Y:S07]  /*d3e0*/  LDSM.16.M88.4 R112, [R29+0x20080] ;  /* 0x020080001d70783b */ /* 0x000eae0000000200 */
[C---:B---3--:R-:W-:Y:S08]  /*d3f0*/  HMMA.1688.F32.TF32 R48, R100.reuse, R46, R48 ;  /* 0x0000002e6430723c */ /* 0x048ff00000081030 */
[C---:B------:R-:W-:Y:S08]  /*d400*/  HMMA.1688.F32.TF32 R56, R100.reuse, R42, R56 ;  /* 0x0000002a6438723c */ /* 0x040ff00000081038 */
[C---:B------:R-:W-:Y:S08]  /*d410*/  HMMA.1688.F32.TF32 R104, R100.reuse, R38, R104 ;  /* 0x000000266468723c */ /* 0x040ff00000081068 */
[----:B------:R-:W-:Y:S01]  /*d420*/  HMMA.1688.F32.TF32 R96, R100, R34, R96 ;  /* 0x000000226460723c */ /* 0x000fe20000081060 */
[----:B------:R-:W3:Y:S07]  /*d430*/  LDSM.16.M88.4 R100, [R29+0x24080] ;  /* 0x024080001d64783b */ /* 0x000eee0000000200 */
[C---:B-1----:R-:W-:Y:S01]  /*d440*/  HMMA.1688.F32.TF32 R72, R84.reuse, R46, R72 ;  /* 0x0000002e5448723c */ /* 0x042fe20000081048 */
[----:B------:R-:W1:Y:S07]  /*d450*/  LDSM.16.M88.4 R44, [R29+0x28080] ;  /* 0x028080001d2c783b */ /* 0x000e6e0000000200 */
[C---:B------:R-:W-:Y:S01]  /*d460*/  HMMA.1688.F32.TF32 R68, R84.reuse, R42, R68 ;  /* 0x0000002a5444723c */ /* 0x040fe20000081044 */
[----:B------:R-:W4:Y:S07]  /*d470*/  LDSM.16.M88.4 R40, [R29+0x2c080] ;  /* 0x02c080001d28783b */ /* 0x000f2e0000000200 */
[C---:B------:R-:W-:Y:S01]  /*d480*/  HMMA.1688.F32.TF32 R92, R84.reuse, R38, R92 ;  /* 0x00000026545c723c */ /* 0x040fe2000008105c */
[----:B------:R-:W-:Y:S04]  /*d490*/  LDS R38, [R30+0x4900] ;  /* 0x004900001e267984 */ /* 0x000fe80000000800 */
[----:B------:R-:W5:Y:S03]  /*d4a0*/  LDS R39, [R31+0x4900] ;  /* 0x004900001f277984 */ /* 0x000f660000000800 */
[----:B------:R-:W-:Y:S01]  /*d4b0*/  HMMA.1688.F32.TF32 R88, R84, R34, R88 ;  /* 0x000000225458723c */ /* 0x000fe20000081058 */
[----:B------:R-:W-:Y:S04]  /*d4c0*/  LDS R84, [R30+0x4080] ;  /* 0x004080001e547984 */ /* 0x000fe80000000800 */
[----:B------:R-:W-:Y:S03]  /*d4d0*/  LDS R86, [R30+0x4880] ;  /* 0x004880001e567984 */ /* 0x000fe60000000800 */
[C---:B--2---:R-:W-:Y:S01]  /*d4e0*/  HMMA.1688.F32.TF32 R76, R124.reuse, R112, R76 ;  /* 0x000000707c4c723c */ /* 0x044fe2000008104c */
[----:B------:R-:W-:Y:S04]  /*d4f0*/  LDS R85, [R31+0x4080] ;  /* 0x004080001f557984 */ /* 0x000fe80000000800 */
[----:B------:R-:W2:Y:S03]  /*d500*/  LDS R87, [R31+0x4880] ;  /* 0x004880001f577984 */ /* 0x000ea60000000800 */
[C---:B---3--:R-:W-:Y:S01]  /*d510*/  HMMA.1688.F32.TF32 R60, R124.reuse, R100, R60 ;  /* 0x000000647c3c723c */ /* 0x048fe2000008103c */
[----:B------:R-:W-:Y:S04]  /*d520*/  LDS R34, [R30+0x4980] ;  /* 0x004980001e227984 */ /* 0x000fe80000000800 */
[----:B------:R-:W3:Y:S03]  /*d530*/  LDS R35, [R31+0x4980] ;  /* 0x004980001f237984 */ /* 0x000ee60000000800 */
[C---:B-1----:R-:W-:Y:S08]  /*d540*/  HMMA.1688.F32.TF32 R80, R124.reuse, R44, R80 ;  /* 0x0000002c7c50723c */ /* 0x042ff00000081050 */
[----:B----4-:R-:W-:Y:S01]  /*d550*/  HMMA.1688.F32.TF32 R120, R124, R40, R120 ;  /* 0x000000287c78723c */ /* 0x010fe20000081078 */
[----:B------:R-:W-:Y:S04]  /*d560*/  LDS R124, [R30+0x5000] ;  /* 0x005000001e7c7984 */ /* 0x000fe80000000800 */
[----:B------:R-:W-:Y:S03]  /*d570*/  LDS R126, [R30+0x5800] ;  /* 0x005800001e7e7984 */ /* 0x000fe60000000800 */
[C---:B-----5:R-:W-:Y:S01]  /*d580*/  HMMA.1688.F32.TF32 R48, R36.reuse, R112, R48 ;  /* 0x000000702430723c */ /* 0x060fe20000081030 */
[----:B------:R-:W-:Y:S04]  /*d590*/  LDS R125, [R31+0x5000] ;  /* 0x005000001f7d7984 */ /* 0x000fe80000000800 */
[----:B------:R-:W1:Y:S03]  /*d5a0*/  LDS R127, [R31+0x5800] ;  /* 0x005800001f7f7984 */ /* 0x000e660000000800 */
[----:B------:R-:W-:Y:S08]  /*d5b0*/  HMMA.1688.F32.TF32 R56, R36, R100, R56 ;  /* 0x000000642438723c */ /* 0x000ff00000081038 */
[C---:B--2---:R-:W-:Y:S08]  /*d5c0*/  HMMA.1688.F32.TF32 R64, R84.reuse, R112, R64 ;  /* 0x000000705440723c */ /* 0x044ff00000081040 */
[C---:B------:R-:W-:Y:S08]  /*d5d0*/  HMMA.1688.F32.TF32 R52, R84.reuse, R100, R52 ;  /* 0x000000645434723c */ /* 0x040ff00000081034 */
[C---:B------:R-:W-:Y:S08]  /*d5e0*/  HMMA.1688.F32.TF32 R116, R84.reuse, R44, R116 ;  /* 0x0000002c5474723c */ /* 0x040ff00000081074 */
[----:B------:R-:W-:Y:S01]  /*d5f0*/  HMMA.1688.F32.TF32 R108, R84, R40, R108 ;  /* 0x00000028546c723c */ /* 0x000fe2000008106c */
[----:B------:R-:W-:Y:S04]  /*d600*/  LDS R84, [R30+0x5080] ;  /* 0x005080001e547984 */ /* 0x000fe80000000800 */
[----:B------:R-:W-:Y:S03]  /*d610*/  LDS R86, [R30+0x5880] ;  /* 0x005880001e567984 */ /* 0x000fe60000000800 */
[C---:B------:R-:W-:Y:S01]  /*d620*/  HMMA.1688.F32.TF32 R104, R36.reuse, R44, R104 ;  /* 0x0000002c2468723c */ /* 0x040fe20000081068 */
[----:B------:R-:W-:Y:S04]  /*d630*/  LDS R85, [R31+0x5080] ;  /* 0x005080001f557984 */ /* 0x000fe80000000800 */
[----:B------:R-:W2:Y:S03]  /*d640*/  LDS R87, [R31+0x5880] ;  /* 0x005880001f577984 */ /* 0x000ea60000000800 */
[----:B------:R-:W-:Y:S01]  /*d650*/  HMMA.1688.F32.TF32 R96, R36, R40, R96 ;  /* 0x000000282460723c */ /* 0x000fe20000081060 */
[----:B------:R-:W-:Y:S04]  /*d660*/  LDS R36, [R30+0x5100] ;  /* 0x005100001e247984 */ /* 0x000fe80000000800 */
[----:B------:R-:W-:Y:S03]  /*d670*/  LDS R38, [R30+0x5900] ;  /* 0x005900001e267984 */ /* 0x000fe60000000800 */
[C---:B---3--:R-:W-:Y:S01]  /*d680*/  HMMA.1688.F32.TF32 R72, R32.reuse, R112, R72 ;  /* 0x000000702048723c */ /* 0x048fe20000081048 */
[----:B------:R-:W-:Y:S04]  /*d690*/  LDS R37, [R31+0x5100] ;  /* 0x005100001f257984 */ /* 0x000fe80000000800 */
[----:B------:R-:W3:Y:S03]  /*d6a0*/  LDS R39, [R31+0x5900] ;  /* 0x005900001f277984 */ /* 0x000ee60000000800 */
[C---:B------:R-:W-:Y:S08]  /*d6b0*/  HMMA.1688.F32.TF32 R68, R32.reuse, R100, R68 ;  /* 0x000000642044723c */ /* 0x040ff00000081044 */
[C---:B------:R-:W-:Y:S01]  /*d6c0*/  HMMA.1688.F32.TF32 R92, R32.reuse, R44, R92 ;  /* 0x0000002c205c723c */ /* 0x040fe2000008105c */
[----:B------:R-:W-:Y:S04]  /*d6d0*/  LDS R44, [R30+0x6080] ;  /* 0x006080001e2c7984 */ /* 0x000fe80000000800 */
[----:B------:R-:W-:Y:S03]  /*d6e0*/  LDS R45, [R31+0x6080] ;  /* 0x006080001f2d7984 */ /* 0x000fe60000000800 */
[----:B------:R-:W-:Y:S01]  /*d6f0*/  HMMA.1688.F32.TF32 R88, R32, R40, R88 ;  /* 0x000000282058723c */ /* 0x000fe20000081058 */
[----:B------:R-:W-:Y:S04]  /*d700*/  LDS R32, [R30+0x5180] ;  /* 0x005180001e207984 */ /* 0x000fe80000000800 */
[----:B------:R-:W-:Y:S03]  /*d710*/  LDS R34, [R30+0x5980] ;  /* 0x005980001e227984 */ /* 0x000fe60000000800 */
[C---:B-1----:R-:W-:Y:S01]  /*d720*/  HMMA.1688.F32.TF32 R76, R124.reuse, R114, R76 ;  /* 0x000000727c4c723c */ /* 0x042fe2000008104c */
[----:B------:R-:W-:Y:S04]  /*d730*/  LDS R33, [R31+0x5180] ;  /* 0x005180001f217984 */ /* 0x000fe80000000800 */
[----:B------:R-:W1:Y:S03]  /*d740*/  LDS R35, [R31+0x5980] ;  /* 0x005980001f237984 */ /* 0x000e660000000800 */
[C---:B------:R-:W-:Y:S01]  /*d750*/  HMMA.1688.F32.TF32 R60, R124.reuse, R102, R60 ;  /* 0x000000667c3c723c */ /* 0x040fe2000008103c */
[----:B------:R-:W-:Y:S04]  /*d760*/  LDS R40, [R30+0x6100] ;  /* 0x006100001e287984 */ /* 0x000fe80000000800 */
[----:B------:R-:W-:Y:S03]  /*d770*/  LDS R41, [R31+0x6100] ;  /* 0x006100001f297984 */ /* 0x000fe60000000800 */
        /* <DEDUP_REMOVED lines=25> */
[----:B------:R-:W5:Y:S03]  /*d910*/  LDS R43, [R31+0x6900] ;  /* 0x006900001f2b7984 */ /* 0x000f660000000800 */
[C---:B--2---:R-:W-:Y:S01]  /*d920*/  HMMA.1688.F32.TF32 R80, R124.reuse, R84, R80 ;  /* 0x000000547c50723c */ /* 0x044fe20000081050 */
[----:B------:R-:W-:Y:S04]  /*d930*/  LDS R32, [R30+0x6180] ;  /* 0x006180001e207984 */ /* 0x000fe80000000800 */
[----:B------:R-:W-:Y:S03]  /*d940*/  LDS R34, [R30+0x6980] ;  /* 0x006980001e227984 */ /* 0x000fe60000000800 */
[C---:B---3--:R-:W-:Y:S01]  /*d950*/  HMMA.1688.F32.TF32 R120, R124.reuse, R36, R120 ;  /* 0x000000247c78723c */ /* 0x048fe20000081078 */
[----:B------:R-:W-:Y:S04]  /*d960*/  LDS R33, [R31+0x6180] ;  /* 0x006180001f217984 */ /* 0x000fe80000000800 */
[----:B------:R-:W2:Y:S03]  /*d970*/  LDS R35, [R31+0x6980] ;  /* 0x006980001f237984 */ /* 0x000ea60000000800 */
[C---:B-1----:R-:W-:Y:S08]  /*d980*/  HMMA.1688.F32.TF32 R76, R124.reuse, R112, R76 ;  /* 0x000000707c4c723c */ /* 0x042ff0000008104c */
[----:B----4-:R-:W-:Y:S01]  /*d990*/  HMMA.1688.F32.TF32 R60, R124, R100, R60 ;  /* 0x000000647c3c723c */ /* 0x010fe2000008103c */
[----:B------:R-:W-:Y:S04]  /*d9a0*/  LDS R124, [R30+0x7000] ;  /* 0x007000001e7c7984 */ /* 0x000fe80000000800 */
[----:B------:R-:W-:Y:S03]  /*d9b0*/  LDS R126, [R30+0x7800] ;  /* 0x007800001e7e7984 */ /* 0x000fe60000000800 */
[C---:B-----5:R-:W-:Y:S01]  /*d9c0*/  HMMA.1688.F32.TF32 R64, R44.reuse, R112, R64 ;  /* 0x000000702c40723c */ /* 0x060fe20000081040 */
[----:B------:R-:W-:Y:S04]  /*d9d0*/  LDS R125, [R31+0x7000] ;  /* 0x007000001f7d7984 */ /* 0x000fe80000000800 */
[----:B------:R-:W1:Y:S03]  /*d9e0*/  LDS R127, [R31+0x7800] ;  /* 0x007800001f7f7984 */ /* 0x000e660000000800 */
[C---:B------:R-:W-:Y:S08]  /*d9f0*/  HMMA.1688.F32.TF32 R52, R44.reuse, R100, R52 ;  /* 0x000000642c34723c */ /* 0x040ff00000081034 */
[C---:B------:R-:W-:Y:S08]  /*da00*/  HMMA.1688.F32.TF32 R116, R44.reuse, R84, R116 ;  /* 0x000000542c74723c */ /* 0x040ff00000081074 */
[----:B------:R-:W-:Y:S01]  /*da10*/  HMMA.1688.F32.TF32 R108, R44, R36, R108 ;  /* 0x000000242c6c723c */ /* 0x000fe2000008106c */
[----:B------:R-:W-:Y:S04]  /*da20*/  LDS R44, [R30+0x7080] ;  /* 0x007080001e2c7984 */ /* 0x000fe80000000800 */
[----:B------:R-:W-:Y:S03]  /*da30*/  LDS R46, [R30+0x7880] ;  /* 0x007880001e2e7984 */ /* 0x000fe60000000800 */
[C---:B------:R-:W-:Y:S01]  /*da40*/  HMMA.1688.F32.TF32 R48, R40.reuse, R112, R48 ;  /* 0x000000702830723c */ /* 0x040fe20000081030 */
[----:B------:R-:W-:Y:S04]  /*da50*/  LDS R45, [R31+0x7080] ;  /* 0x007080001f2d7984 */ /* 0x000fe80000000800 */
[----:B------:R-:W3:Y:S03]  /*da60*/  LDS R47, [R31+0x7880] ;  /* 0x007880001f2f7984 */ /* 0x000ee60000000800 */
[C---:B------:R-:W-:Y:S08]  /*da70*/  HMMA.1688.F32.TF32 R56, R40.reuse, R100, R56 ;  /* 0x000000642838723c */ /* 0x040ff00000081038 */
[C---:B------:R-:W-:Y:S08]  /*da80*/  HMMA.1688.F32.TF32 R104, R40.reuse, R84, R104 ;  /* 0x000000542868723c */ /* 0x040ff00000081068 */
[----:B------:R-:W-:Y:S01]  /*da90*/  HMMA.1688.F32.TF32 R96, R40, R36, R96 ;  /* 0x000000242860723c */ /* 0x000fe20000081060 */
[----:B------:R-:W-:Y:S04]  /*daa0*/  LDS R40, [R30+0x7100] ;  /* 0x007100001e287984 */ /* 0x000fe80000000800 */
[----:B------:R-:W-:Y:S03]  /*dab0*/  LDS R42, [R30+0x7900] ;  /* 0x007900001e2a7984 */ /* 0x000fe60000000800 */
[C---:B--2---:R-:W-:Y:S01]  /*dac0*/  HMMA.1688.F32.TF32 R72, R32.reuse, R112, R72 ;  /* 0x000000702048723c */ /* 0x044fe20000081048 */
[----:B------:R-:W-:Y:S04]  /*dad0*/  LDS R41, [R31+0x7100] ;  /* 0x007100001f297984 */ /* 0x000fe80000000800 */
[----:B------:R-:W2:Y:S03]  /*dae0*/  LDS R43, [R31+0x7900] ;  /* 0x007900001f2b7984 */ /* 0x000ea60000000800 */
        /* <DEDUP_REMOVED lines=23> */
[----:B------:R-:W3:Y:S07]  /*dc60*/  LDSM.16.M88.4 R44, [R29+0x28100] ;  /* 0x028100001d2c783b */ /* 0x000eee0000000200 */
[C---:B--2---:R-:W-:Y:S08]  /*dc70*/  HMMA.1688.F32.TF32 R48, R40.reuse, R114, R48 ;  /* 0x000000722830723c */ /* 0x044ff00000081030 */
[C---:B------:R-:W-:Y:S08]  /*dc80*/  HMMA.1688.F32.TF32 R56, R40.reuse, R102, R56 ;  /* 0x000000662838723c */ /* 0x040ff00000081038 */
[C---:B------:R-:W-:Y:S08]  /*dc90*/  HMMA.1688.F32.TF32 R104, R40.reuse, R86, R104 ;  /* 0x000000562868723c */ /* 0x040ff00000081068 */
[----:B------:R-:W-:Y:S01]  /*dca0*/  HMMA.1688.F32.TF32 R96, R40, R38, R96 ;  /* 0x000000262860723c */ /* 0x000fe20000081060 */
[----:B------:R-:W2:Y:S07]  /*dcb0*/  LDSM.16.M88.4 R40, [R29+0x2c100] ;  /* 0x02c100001d28783b */ /* 0x000eae0000000200 */
        /* <DEDUP_REMOVED lines=10> */
[C---:B---3--:R-:W-:Y:S01]  /*dd60*/  HMMA.1688.F32.TF32 R80, R124.reuse, R44, R80 ;  /* 0x0000002c7c50723c */ /* 0x048fe20000081050 */
[----:B------:R-:W-:Y:S04]  /*dd70*/  LDS R32, [R30+0x8180] ;  /* 0x008180001e207984 */ /* 0x000fe80000000800 */
[----:B------:R-:W-:Y:S03]  /*dd80*/  LDS R34, [R30+0x8980] ;  /* 0x008980001e227984 */ /* 0x000fe60000000800 */
[C---:B--2---:R-:W-:Y:S01]  /*dd90*/  HMMA.1688.F32.TF32 R120, R124.reuse, R40, R120 ;  /* 0x000000287c78723c */ /* 0x044fe20000081078 */
        /* <DEDUP_REMOVED lines=139> */
[-C--:B----4-:R-:W-:Y:S01]  /*e650*/  HMMA.1688.F32.TF32 R76, R124, R100.reuse, R76 ;  /* 0x000000647c4c723c */ /* 0x090fe2000008104c */
        /* <DEDUP_REMOVED lines=37> */
[----:B------:R-:W-:Y:S08]  /*e8b0*/  HMMA.1688.F32.TF32 R120, R124, R114, R120 ;  /* 0x000000727c78723c */ /* 0x000ff00000081078 */
[-C--:B---3--:R-:W-:Y:S08]  /*e8c0*/  HMMA.1688.F32.TF32 R64, R84, R102.reuse, R64 ;  /* 0x000000665440723c */ /* 0x088ff00000081040 */
[----:B--2---:R-:W-:Y:S08]  /*e8d0*/  HMMA.1688.F32.TF32 R48, R36, R102, R48 ;  /* 0x000000662430723c */ /* 0x004ff00000081030 */
[C---:B------:R-:W-:Y:S08]  /*e8e0*/  HMMA.1688.F32.TF32 R52, R84.reuse, R46, R52 ;  /* 0x0000002e5434723c */ /* 0x040ff00000081034 */
[----:B------:R-:W-:Y:S08]  /*e8f0*/  HMMA.1688.F32.TF32 R116, R84, R42, R116 ;  /* 0x0000002a5474723c */ /* 0x000ff00000081074 */
[C---:B------:R-:W-:Y:S08]  /*e900*/  HMMA.1688.F32.TF32 R56, R36.reuse, R46, R56 ;  /* 0x0000002e2438723c */ /* 0x040ff00000081038 */
[C---:B------:R-:W-:Y:S08]  /*e910*/  HMMA.1688.F32.TF32 R104, R36.reuse, R42, R104 ;  /* 0x0000002a2468723c */ /* 0x040ff00000081068 */
[----:B------:R-:W-:Y:S01]  /*e920*/  HMMA.1688.F32.TF32 R124, R36, R114, R96 ;  /* 0x00000072247c723c */ /* 0x000fe20000081060 */
[----:B------:R-:W2:Y:S04]  /*e930*/  LDSM.16.M88.4 R96, [R5+0x2c180] ;  /* 0x02c180000560783b */ /* 0x000ea80000000200 */
[----:B------:R-:W-:Y:S03]  /*e940*/  LDSM.16.M88.4 R36, [R5+0x20180] ;  /* 0x020180000524783b */ /* 0x000fe60000000200 */
[C---:B-1----:R-:W-:Y:S01]  /*e950*/  HMMA.1688.F32.TF32 R100, R32.reuse, R102, R72 ;  /* 0x000000662064723c */ /* 0x042fe20000081048 */
[----:B------:R-:W1:Y:S07]  /*e960*/  LDSM.16.M88.4 R72, [R5+0x24180] ;  /* 0x024180000548783b */ /* 0x000e6e0000000200 */
[C---:B------:R-:W-:Y:S01]  /*e970*/  HMMA.1688.F32.TF32 R68, R32.reuse, R46, R68 ;  /* 0x0000002e2044723c */ /* 0x040fe20000081044 */
[----:B------:R-:W-:Y:S04]  /*e980*/  LDS R46, [R30+0xe880] ;  /* 0x00e880001e2e7984 */ /* 0x000fe80000000800 */
[----:B------:R-:W3:Y:S03]  /*e990*/  LDS R47, [R31+0xe880] ;  /* 0x00e880001f2f7984 */ /* 0x000ee60000000800 */
[C---:B------:R-:W-:Y:S01]  /*e9a0*/  HMMA.1688.F32.TF32 R92, R32.reuse, R42, R92 ;  /* 0x0000002a205c723c */ /* 0x040fe2000008105c */
[----:B------:R-:W-:Y:S04]  /*e9b0*/  LDS R42, [R30+0xe980] ;  /* 0x00e980001e2a7984 */ /* 0x000fe80000000800 */
[----:B------:R-:W4:Y:S03]  /*e9c0*/  LDS R43, [R31+0xe980] ;  /* 0x00e980001f2b7984 */ /* 0x000f260000000800 */
[-C--:B------:R-:W-:Y:S01]  /*e9d0*/  HMMA.1688.F32.TF32 R88, R32, R114.reuse, R88 ;  /* 0x000000722058723c */ /* 0x080fe20000081058 */
[----:B------:R-:W-:Y:S04]  /*e9e0*/  LDS R32, [R30+0xe100] ;  /* 0x00e100001e207984 */ /* 0x000fe80000000800 */
[----:B------:R-:W-:Y:S03]  /*e9f0*/  LDS R34, [R30+0xe900] ;  /* 0x00e900001e227984 */ /* 0x000fe60000000800 */
[----:B------:R-:W-:Y:S01]  /*ea00*/  HMMA.1688.F32.TF32 R108, R84, R114, R108 ;  /* 0x00000072546c723c */ /* 0x000fe2000008106c */
[----:B------:R-:W-:Y:S04]  /*ea10*/  LDS R33, [R31+0xe100] ;  /* 0x00e100001f217984 */ /* 0x000fe80000000800 */
[----:B------:R-:W5:Y:S03]  /*ea20*/  LDS R35, [R31+0xe900] ;  /* 0x00e900001f237984 */ /* 0x000f660000000800 */
[C---:B--2---:R-:W-:Y:S01]  /*ea30*/  HMMA.1688.F32.TF32 R120, R128.reuse, R96, R120 ;  /* 0x000000608078723c */ /* 0x044fe20000081078 */
[----:B------:R-:W2:Y:S04]  /*ea40*/  LDSM.16.M88.4 R84, [R5+0x28180] ;  /* 0x028180000554783b */ /* 0x000ea80000000200 */
[----:B------:R-:W-:Y:S03]  /*ea50*/  LDS R114, [R30+0xf880] ;  /* 0x00f880001e727984 */ /* 0x000fe60000000800 */
[----:B-1----:R-:W-:Y:S01]  /*ea60*/  HMMA.1688.F32.TF32 R60, R128, R72, R60 ;  /* 0x00000048803c723c */ /* 0x002fe2000008103c */
[----:B------:R-:W-:Y:S07]  /*ea70*/  LDS R115, [R31+0xf880] ;  /* 0x00f880001f737984 */ /* 0x000fee0000000800 */
[-C--:B---3--:R-:W-:Y:S08]  /*ea80*/  HMMA.1688.F32.TF32 R108, R44, R96.reuse, R108 ;  /* 0x000000602c6c723c */ /* 0x088ff0000008106c */
[----:B----4-:R-:W-:Y:S08]  /*ea90*/  HMMA.1688.F32.TF32 R88, R40, R96, R88 ;  /* 0x000000602858723c */ /* 0x010ff00000081058 */
[----:B------:R-:W-:Y:S08]  /*eaa0*/  HMMA.1688.F32.TF32 R64, R44, R36, R64 ;  /* 0x000000242c40723c */ /* 0x000ff00000081040 */
[C---:B-----5:R-:W-:Y:S01]  /*eab0*/  HMMA.1688.F32.TF32 R124, R32.reuse, R96, R124 ;  /* 0x00000060207c723c */ /* 0x060fe2000008107c */
[----:B------:R-:W3:Y:S07]  /*eac0*/  LDL R97, [R1+0x20] ;  /* 0x0000200001617983 */ /* 0x000eee0000100800 */
[C---:B------:R-:W-:Y:S08]  /*ead0*/  HMMA.1688.F32.TF32 R48, R32.reuse, R36, R48 ;  /* 0x000000242030723c */ /* 0x040ff00000081030 */
[C---:B------:R-:W-:Y:S08]  /*eae0*/  HMMA.1688.F32.TF32 R56, R32.reuse, R72, R56 ;  /* 0x000000482038723c */ /* 0x040ff00000081038 */
[----:B--2---:R-:W-:Y:S01]  /*eaf0*/  HMMA.1688.F32.TF32 R104, R32, R84, R104 ;  /* 0x000000542068723c */ /* 0x004fe20000081068 */
[----:B------:R-:W-:Y:S04]  /*eb00*/  LDS R32, [R30+0xf100] ;  /* 0x00f100001e207984 */ /* 0x000fe80000000800 */
[----:B------:R-:W-:Y:S03]  /*eb10*/  LDS R34, [R30+0xf900] ;  /* 0x00f900001e227984 */ /* 0x000fe60000000800 */
[C---:B------:R-:W-:Y:S01]  /*eb20*/  HMMA.1688.F32.TF32 R52, R44.reuse, R72, R52 ;  /* 0x000000482c34723c */ /* 0x040fe20000081034 */
[----:B------:R-:W-:Y:S04]  /*eb30*/  LDS R33, [R31+0xf100] ;  /* 0x00f100001f217984 */ /* 0x000fe80000000800 */
[----:B------:R-:W1:Y:S03]  /*eb40*/  LDS R35, [R31+0xf900] ;  /* 0x00f900001f237984 */ /* 0x000e660000000800 */
[-C--:B------:R-:W-:Y:S01]  /*eb50*/  HMMA.1688.F32.TF32 R116, R44, R84.reuse, R116 ;  /* 0x000000542c74723c */ /* 0x080fe20000081074 */
[----:B------:R-:W-:Y:S04]  /*eb60*/  LDS R46, [R30+0xf980] ;  /* 0x00f980001e2e7984 */ /* 0x000fe80000000800 */
[----:B------:R-:W-:Y:S03]  /*eb70*/  LDS R44, [R30+0xf180] ;  /* 0x00f180001e2c7984 */ /* 0x000fe60000000800 */
[-C--:B------:R-:W-:Y:S01]  /*eb80*/  HMMA.1688.F32.TF32 R80, R128, R84.reuse, R80 ;  /* 0x000000548050723c */ /* 0x080fe20000081050 */
[----:B------:R-:W-:Y:S04]  /*eb90*/  LDS R47, [R31+0xf980] ;  /* 0x00f980001f2f7984 */ /* 0x000fe80000000800 */
[----:B------:R-:W2:Y:S03]  /*eba0*/  LDS R45, [R31+0xf180] ;  /* 0x00f180001f2d7984 */ /* 0x000ea60000000800 */
[C---:B------:R-:W-:Y:S01]  /*ebb0*/  HMMA.1688.F32.TF32 R92, R40.reuse, R84, R92 ;  /* 0x00000054285c723c */ /* 0x040fe2000008105c */
[----:B------:R-:W4:Y:S04]  /*ebc0*/  LDL R84, [R1+0x18] ;  /* 0x0000180001547983 */ /* 0x000f280000100800 */
[----:B------:R-:W5:Y:S03]  /*ebd0*/  LDL R85, [R1+0x15c] ;  /* 0x00015c0001557983 */ /* 0x000f660000100800 */
[----:B------:R-:W-:Y:S01]  /*ebe0*/  HMMA.1688.F32.TF32 R68, R40, R72, R68 ;  /* 0x000000482844723c */ /* 0x000fe20000081044 */
[----:B------:R-:W5:Y:S04]  /*ebf0*/  LDL R73, [R1+0x10] ;  /* 0x0000100001497983 */ /* 0x000f680000100800 */
[----:B------:R-:W5:Y:S03]  /*ec00*/  LDL R72, [R1+0x154] ;  /* 0x0001540001487983 */ /* 0x000f660000100800 */
[----:B------:R-:W-:Y:S01]  /*ec10*/  HMMA.1688.F32.TF32 R76, R128, R36, R76 ;  /* 0x00000024804c723c */ /* 0x000fe2000008104c */
[----:B------:R-:W-:Y:S04]  /*ec20*/  LDS R128, [R30+0xf000] ;  /* 0x00f000001e807984 */ /* 0x000fe80000000800 */
[----:B------:R2:W-:Y:S03]  /*ec30*/  LDS R130, [R30+0xf800] ;  /* 0x00f800001e827984 */ /* 0x0005e60000000800 */
[C---:B-1----:R-:W-:Y:S01]  /*ec40*/  HMMA.1688.F32.TF32 R48, R32.reuse, R38, R48 ;  /* 0x000000262030723c */ /* 0x042fe20000081030 */
[----:B------:R-:W-:Y:S04]  /*ec50*/  LDS R129, [R31+0xf000] ;  /* 0x00f000001f817984 */ /* 0x000fe80000000800 */
[----:B------:R-:W1:Y:S03]  /*ec60*/  LDS R131, [R31+0xf800] ;  /* 0x00f800001f837984 */ /* 0x000e660000000800 */
[C---:B------:R-:W-:Y:S08]  /*ec70*/  HMMA.1688.F32.TF32 R56, R32.reuse, R74, R56 ;  /* 0x0000004a2038723c */ /* 0x040ff00000081038 */
[C---:B------:R-:W-:Y:S08]  /*ec80*/  HMMA.1688.F32.TF32 R104, R32.reuse, R86, R104 ;  /* 0x000000562068723c */ /* 0x040ff00000081068 */
[----:B------:R-:W-:Y:S08]  /*ec90*/  HMMA.1688.F32.TF32 R32, R32, R98, R124 ;  /* 0x000000622020723c */ /* 0x000ff0000008107c */
[----:B--2---:R-:W-:Y:S01]  /*eca0*/  HMMA.1688.F32.TF32 R124, R44, R74, R68 ;  /* 0x0000004a2c7c723c */ /* 0x004fe20000081044 */
[----:B------:R-:W2:Y:S04]  /*ecb0*/  LDL R71, [R1+0x8] ;  /* 0x0000080001477983 */ /* 0x000ea80000100800 */
[----:B------:R-:W2:Y:S03]  /*ecc0*/  LDL R69, [R1+0x14c] ;  /* 0x00014c0001457983 */ /* 0x000ea60000100800 */
[----:B------:R-:W-:Y:S01]  /*ecd0*/  HMMA.1688.F32.TF32 R100, R40, R36, R100 ;  /* 0x000000242864723c */ /* 0x000fe20000081064 */
[----:B------:R-:W2:Y:S04]  /*ece0*/  LDL R70, [R1] ;  /* 0x0000000001467983 */ /* 0x000ea80000100800 */
[----:B------:R-:W2:Y:S01]  /*ecf0*/  LDL R68, [R1+0x144] ;  /* 0x0001440001447983 */ /* 0x000ea20000100800 */
[----:B------:R-:W-:-:S04]  /*ed00*/  IADD3 R29, R245, -0x2, RZ ;  /* 0xfffffffef51d7810 */ /* 0x000fc80007ffe0ff */
[----:B------:R-:W-:Y:S01]  /*ed10*/  ISETP.LE.AND P0, PT, R29, UR4, PT ;  /* 0x000000041d007c0c */ /* 0x000fe2000bf03270 */
[C---:B------:R-:W-:Y:S01]  /*ed20*/  IMAD R29, R0.reuse, c[0x0][0x188], RZ ;  /* 0x00006200001d7a24 */ /* 0x040fe200078e02ff */
[----:B------:R-:W-:Y:S01]  /*ed30*/  ISETP.GE.AND P1, PT, R0, UR6, PT ;  /* 0x0000000600007c0c */ /* 0x000fe2000bf26270 */
[----:B------:R-:W-:Y:S02]  /*ed40*/  IMAD.MOV.U32 R30, RZ, RZ, R243 ;  /* 0x000000ffff1e7224 */ /* 0x000fe400078e00f3 */
[----:B------:R-:W-:Y:S01]  /*ed50*/  IMAD.SHL.U32 R29, R29, 0x4, RZ ;  /* 0x000000041d1d7824 */ /* 0x000fe200078e00ff */
[----:B-1----:R-:W-:Y:S01]  /*ed60*/  HMMA.1688.F32.TF32 R76, R128, R38, R76 ;  /* 0x00000026804c723c */ /* 0x002fe2000008104c */
[----:B------:R-:W-:Y:S01]  /*ed70*/  SEL R5, RZ, 0x4, P1 ;  /* 0x00000004ff057807 */ /* 0x000fe20000800000 */
[----:B------:R-:W-:Y:S01]  /*ed80*/  UIADD3 UR7, UR7, 0x1, URZ ;  /* 0x0000000107077890 */ /* 0x000fe2000fffe03f */
[----:B------:R-:W-:-:S05]  /*ed90*/  IMAD.MOV.U32 R31, RZ, RZ, R242 ;  /* 0x000000ffff1f7224 */ /* 0x000fca00078e00f2 */
[----:B------:R-:W-:Y:S01]  /*eda0*/  HMMA.1688.F32.TF32 R64, R112, R38, R64 ;  /* 0x000000267040723c */ /* 0x000fe20000081040 */
[----:B------:R-:W-:-:S07]  /*edb0*/  UISETP.GT.AND UP0, UPT, UR7, 0x1, UPT ;  /* 0x000000010700788c */ /* 0x000fce000bf04270 */
[----:B------:R-:W-:Y:S01]  /*edc0*/  HMMA.1688.F32.TF32 R132, R44, R38, R100 ;  /* 0x000000262c84723c */ /* 0x000fe20000081064 */
[----:B------:R-:W-:-:S07]  /*edd0*/  SEL R5, R5, RZ, !P0 ;  /* 0x000000ff05057207 */ /* 0x000fce0004000000 */
[C---:B------:R-:W-:Y:S08]  /*ede0*/  HMMA.1688.F32.TF32 R40, R44.reuse, R86, R92 ;  /* 0x000000562c28723c */ /* 0x040ff0000008105c */
[----:B------:R-:W-:Y:S07]  /*edf0*/  HMMA.1688.F32.TF32 R36, R44, R98, R88 ;  /* 0x000000622c24723c */ /* 0x000fee0000081058 */
[----:B------:R-:W-:-:S02]  /*ee00*/  IADD3 R44, P1, R29, R30, RZ ;  /* 0x0000001e1d2c7210 */ /* 0x000fc40007f3e0ff */
[----:B------:R-:W-:Y:S01]  /*ee10*/  LOP3.LUT R29, R0, 0x4, RZ, 0xfc, !PT ;  /* 0x00000004001d7812 */ /* 0x000fe200078efcff */
[----:B------:R-:W-:Y:S01]  /*ee20*/  USEL UR7, UR7, URZ, !UP0 ;  /* 0x0000003f07077287 */ /* 0x000fe2000c000000 */
[----:B------:R-:W-:Y:S01]  /*ee30*/  ISETP.NE.U32.AND P2, PT, R5, RZ, PT ;  /* 0x000000ff0500720c */ /* 0x000fe20003f45070 */
[----:B------:R-:W-:-:S04]  /*ee40*/  IMAD.MOV.U32 R96, RZ, RZ, c[0x0][0x188] ;  /* 0x00006200ff607624 */ /* 0x000fc800078e00ff */
[----:B------:R-:W-:-:S04]  /*ee50*/  IMAD.U32 R5, RZ, RZ, UR7 ;  /* 0x00000007ff057e24 */ /* 0x000fc8000f8e00ff */
[----:B------:R-:W-:Y:S01]  /*ee60*/  IMAD R5, R5, 0x10000, R2 ;  /* 0x0001000005057824 */ /* 0x000fe200078e0202 */
[-C--:B------:R-:W-:Y:S08]  /*ee70*/  HMMA.1688.F32.TF32 R60, R128, R74.reuse, R60 ;  /* 0x0000004a803c723c */ /* 0x080ff0000008103c */
[----:B------:R-:W-:Y:S01]  /*ee80*/  HMMA.1688.F32.TF32 R52, R112, R74, R52 ;  /* 0x0000004a7034723c */ /* 0x000fe20000081034 */
[----:B------:R-:W2:Y:S06]  /*ee90*/  LDL R75, [R1+0x160] ;  /* 0x00016000014b7983 */ /* 0x000eac0000100800 */
[----:B------:R-:W-:Y:S01]  /*eea0*/  LOP3.LUT R74, R0, 0xc, RZ, 0xfc, !PT ;  /* 0x0000000c004a7812 */ /* 0x000fe200078efcff */
[----:B---3--:R-:W-:Y:S01]  /*eeb0*/  IMAD.X R45, R31, 0x1, R97, P1 ;  /* 0x000000011f2d7824 */ /* 0x008fe200008e0661 */
[----:B------:R-:W-:Y:S01]  /*eec0*/  BAR.SYNC.DEFER_BLOCKING 0x0 ;  /* 0x0000000000007b1d */ /* 0x000fe20000010000 */
[----:B------:R-:W-:-:S02]  /*eed0*/  ISETP.GE.AND P1, PT, R29, UR6, PT ;  /* 0x000000061d007c0c */ /* 0x000fc4000bf26270 */
[C---:B------:R-:W-:Y:S02]  /*eee0*/  LOP3.LUT R97, R0.reuse, 0x8, RZ, 0xfc, !PT ;  /* 0x0000000800617812 */ /* 0x040fe400078efcff */
[----:B------:R-:W-:Y:S02]  /*eef0*/  SEL R29, RZ, 0x4, P1 ;  /* 0x00000004ff1d7807 */ /* 0x000fe40000800000 */
[----:B------:R-:W-:Y:S01]  /*ef00*/  ISETP.GE.AND P1, PT, R97, UR6, PT ;  /* 0x0000000661007c0c */ /* 0x000fe2000bf26270 */
[----:B------:R-:W-:-:S04]  /*ef10*/  IMAD R97, R0, c[0x0][0x188], RZ ;  /* 0x0000620000617a24 */ /* 0x000fc800078e02ff */
[----:B------:R-:W-:Y:S01]  /*ef20*/  IMAD R97, R96, 0x2, R97 ;  /* 0x0000000260617824 */ /* 0x000fe200078e0261 */
[----:B------:R-:W-:-:S03]  /*ef30*/  SEL R29, R29, RZ, !P0 ;  /* 0x000000ff1d1d7207 */ /* 0x000fc60004000000 */
[----:B------:R-:W-:-:S04]  /*ef40*/  IMAD R97, R96, 0x2, R97 ;  /* 0x0000000260617824 */ /* 0x000fc800078e0261 */
[----:B------:R-:W-:Y:S01]  /*ef50*/  IMAD.SHL.U32 R97, R97, 0x4, RZ ;  /* 0x0000000461617824 */ /* 0x000fe200078e00ff */
[----:B------:R-:W-:Y:S01]  /*ef60*/  @!PT LDS RZ, [RZ] ;  /* 0x00000000fffff984 */ /* 0x000fe20000000800 */
[----:B------:R-:W-:Y:S01]  /*ef70*/  @!PT LDS RZ, [RZ] ;  /* 0x00000000fffff984 */ /* 0x000fe20000000800 */
[----:B------:R-:W-:Y:S01]  /*ef80*/  @!PT LDS RZ, [RZ] ;  /* 0x00000000fffff984 */ /* 0x000fe20000000800 */
[----:B------:R1:W-:Y:S02]  /*ef90*/  LDGSTS.E [R5], [R44.64], P2 ;  /* 0x000000002c057fae */ /* 0x0003e4000912184a */
[----:B-1----:R-:W-:Y:S02]  /*efa0*/  SEL R44, RZ, 0x4, P1 ;  /* 0x00000004ff2c7807 */ /* 0x002fe40000800000 */
[----:B------:R-:W-:Y:S02]  /*efb0*/  ISETP.NE.U32.AND P1, PT, R29, RZ, PT ;  /* 0x000000ff1d00720c */ /* 0x000fe40003f25070 */
[----:B------:R-:W-:Y:S02]  /*efc0*/  SEL R29, R44, RZ, !P0 ;  /* 0x000000ff2c1d7207 */ /* 0x000fe40004000000 */
[----:B------:R-:W-:Y:S02]  /*efd0*/  IADD3 R44, P3, R97, R30, RZ ;  /* 0x0000001e612c7210 */ /* 0x000fe40007f7e0ff */
[----:B------:R-:W-:-:S03]  /*efe0*/  ISETP.NE.U32.AND P2, PT, R29, RZ, PT ;  /* 0x000000ff1d00720c */ /* 0x000fc60003f45070 */
[----:B----4-:R-:W-:Y:S01]  /*eff0*/  IMAD.X R45, R31, 0x1, R84, P3 ;  /* 0x000000011f2d7824 */ /* 0x010fe200018e0654 */
[----:B-----5:R-:W-:-:S04]  /*f000*/  IADD3 R46, P3, R85, R30, RZ ;  /* 0x0000001e552e7210 */ /* 0x020fc80007f7e0ff */
[----:B------:R1:W-:Y:S01]  /*f010*/  LDGSTS.E [R5+0x800], [R44.64], P1 ;  /* 0x008000002c057fae */ /* 0x0003e2000892184a */
[----:B------:R-:W-:Y:S01]  /*f020*/  ISETP.GE.AND P1, PT, R74, UR6, PT ;  /* 0x000000064a007c0c */ /* 0x000fe2000bf26270 */
[----:B------:R-:W-:Y:S01]  /*f030*/  IMAD.X R47, R31, 0x1, R73, P3 ;  /* 0x000000011f2f7824 */ /* 0x000fe200018e0649 */
[----:B------:R-:W-:Y:S01]  /*f040*/  LOP3.LUT R73, R0, 0x10, RZ, 0xfc, !PT ;  /* 0x0000001000497812 */ /* 0x000fe200078efcff */
[----:B------:R-:W3:Y:S01]  /*f050*/  LDL R74, [R1+0x14] ;  /* 0x00001400014a7983 */ /* 0x000ee20000100800 */
[----:B------:R-:W-:Y:S02]  /*f060*/  SEL R29, RZ, 0x4, P1 ;  /* 0x00000004ff1d7807 */ /* 0x000fe40000800000 */
[----:B------:R-:W-:Y:S01]  /*f070*/  ISETP.GE.AND P1, PT, R73, UR6, PT ;  /* 0x0000000649007c0c */ /* 0x000fe2000bf26270 */
[----:B------:R4:W-:Y:S01]  /*f080*/  LDGSTS.E [R5+0x1000], [R46.64], P2 ;  /* 0x010000002e057fae */ /* 0x0009e2000912184a */
[----:B------:R-:W-:Y:S02]  /*f090*/  SEL R29, R29, RZ, !P0 ;  /* 0x000000ff1d1d7207 */ /* 0x000fe40004000000 */
[----:B-1----:R-:W-:Y:S01]  /*f0a0*/  SEL R44, RZ, 0x4, P1 ;  /* 0x00000004ff2c7807 */ /* 0x002fe20000800000 */
[----:B------:R-:W5:Y:S01]  /*f0b0*/  LDL R73, [R1+0x158] ;  /* 0x0001580001497983 */ /* 0x000f620000100800 */
[----:B------:R-:W-:-:S02]  /*f0c0*/  ISETP.NE.U32.AND P1, PT, R29, RZ, PT ;  /* 0x000000ff1d00720c */ /* 0x000fc40003f25070 */
[----:B------:R-:W-:Y:S02]  /*f0d0*/  SEL R29, R44, RZ, !P0 ;  /* 0x000000ff2c1d7207 */ /* 0x000fe40004000000 */
[-C--:B------:R-:W-:Y:S02]  /*f0e0*/  IADD3 R44, P3, R72, R30.reuse, RZ ;  /* 0x0000001e482c7210 */ /* 0x080fe40007f7e0ff */
[----:B------:R-:W-:Y:S01]  /*f0f0*/  ISETP.NE.U32.AND P2, PT, R29, RZ, PT ;  /* 0x000000ff1d00720c */ /* 0x000fe20003f45070 */
[----:B------:R-:W3:Y:S02]  /*f100*/  LDL R72, [R1+0xc] ;  /* 0x00000c0001487983 */ /* 0x000ee40000100800 */
[----:B--2---:R-:W-:Y:S01]  /*f110*/  IMAD.X R45, R31, 0x1, R71, P3 ;  /* 0x000000011f2d7824 */ /* 0x004fe200018e0647 */
[----:B------:R-:W-:Y:S02]  /*f120*/  LOP3.LUT R71, R0, 0x14, RZ, 0xfc, !PT ;  /* 0x0000001400477812 */ /* 0x000fe400078efcff */
[----:B----4-:R-:W-:-:S02]  /*f130*/  IADD3 R46, P3, R69, R30, RZ ;  /* 0x0000001e452e7210 */ /* 0x010fc40007f7e0ff */
[----:B------:R1:W-:Y:S01]  /*f140*/  LDGSTS.E [R5+0x1800], [R44.64], P1 ;  /* 0x018000002c057fae */ /* 0x0003e2000892184a */
[----:B------:R-:W-:Y:S02]  /*f150*/  ISETP.GE.AND P1, PT, R71, UR6, PT ;  /* 0x0000000647007c0c */ /* 0x000fe4000bf26270 */
[C---:B------:R-:W-:Y:S01]  /*f160*/  LOP3.LUT R69, R0.reuse, 0x18, RZ, 0xfc, !PT ;  /* 0x0000001800457812 */ /* 0x040fe200078efcff */
[----:B------:R-:W-:Y:S01]  /*f170*/  IMAD.X R47, R31, 0x1, R70, P3 ;  /* 0x000000011f2f7824 */ /* 0x000fe200018e0646 */
[----:B------:R-:W-:Y:S01]  /*f180*/  SEL R29, RZ, 0x4, P1 ;  /* 0x00000004ff1d7807 */ /* 0x000fe20000800000 */
[----:B------:R-:W-:Y:S01]  /*f190*/  HMMA.1688.F32.TF32 R80, R128, R86, R80 ;  /* 0x000000568050723c */ /* 0x000fe20000081050 */
[----:B------:R-:W-:Y:S01]  /*f1a0*/  ISETP.GE.AND P1, PT, R69, UR6, PT ;  /* 0x0000000645007c0c */ /* 0x000fe2000bf26270 */
[----:B------:R-:W-:Y:S01]  /*f1b0*/  IMAD.MOV.U32 R85, RZ, RZ, c[0x0][0x188] ;  /* 0x00006200ff557624 */ /* 0x000fe200078e00ff */
[----:B------:R-:W-:Y:S01]  /*f1c0*/  LOP3.LUT R69, R0, 0x1c, RZ, 0xfc, !PT ;  /* 0x0000001c00457812 */ /* 0x000fe200078efcff */
[----:B------:R2:W-:Y:S01]  /*f1d0*/  LDGSTS.E [R5+0x2000], [R46.64], P2 ;  /* 0x020000002e057fae */ /* 0x0005e2000912184a */
[----:B------:R-:W-:-:S02]  /*f1e0*/  SEL R29, R29, RZ, !P0 ;  /* 0x000000ff1d1d7207 */ /* 0x000fc40004000000 */
[----:B-1----:R-:W-:Y:S01]  /*f1f0*/  SEL R44, RZ, 0x4, P1 ;  /* 0x00000004ff2c7807 */ /* 0x002fe20000800000 */
[----:B------:R-:W-:Y:S01]  /*f200*/  HMMA.1688.F32.TF32 R116, R112, R86, R116 ;  /* 0x000000567074723c */ /* 0x000fe20000081074 */
[----:B------:R-:W-:Y:S01]  /*f210*/  ISETP.GE.AND P1, PT, R69, UR6, PT ;  /* 0x0000000645007c0c */ /* 0x000fe2000bf26270 */
[----:B------:R-:W4:Y:S01]  /*f220*/  LDL R71, [R1+0x150] ;  /* 0x0001500001477983 */ /* 0x000f220000100800 */
[----:B------:R-:W-:Y:S02]  /*f230*/  ISETP.NE.U32.AND P3, PT, R29, RZ, PT ;  /* 0x000000ff1d00720c */ /* 0x000fe40003f65070 */
[----:B------:R-:W-:Y:S01]  /*f240*/  SEL R29, R44, RZ, !P0 ;  /* 0x000000ff2c1d7207 */ /* 0x000fe20004000000 */
[----:B------:R-:W-:Y:S01]  /*f250*/  IMAD.MOV.U32 R84, RZ, RZ, c[0x0][0x188] ;  /* 0x00006200ff547624 */ /* 0x000fe200078e00ff */
[----:B------:R-:W-:Y:S01]  /*f260*/  SEL R45, RZ, 0x4, P1 ;  /* 0x00000004ff2d7807 */ /* 0x000fe20000800000 */
[----:B------:R-:W3:Y:S01]  /*f270*/  LDL R70, [R1+0x4] ;  /* 0x0000040001467983 */ /* 0x000ee20000100800 */
[----:B------:R-:W-:-:S02]  /*f280*/  IADD3 R44, P1, R68, R30, RZ ;  /* 0x0000001e442c7210 */ /* 0x000fc40007f3e0ff */
[C---:B------:R-:W-:Y:S02]  /*f290*/  LOP3.LUT R69, R0.reuse, 0x18, RZ, 0xfc, !PT ;  /* 0x0000001800457812 */ /* 0x040fe400078efcff */
[----:B------:R-:W-:Y:S02]  /*f2a0*/  ISETP.NE.U32.AND P4, PT, R29, RZ, PT ;  /* 0x000000ff1d00720c */ /* 0x000fe40003f85070 */
[----:B------:R-:W-:Y:S02]  /*f2b0*/  LOP3.LUT R68, R0, 0x20, RZ, 0xfc, !PT ;  /* 0x0000002000447812 */ /* 0x000fe400078efcff */
[----:B------:R-:W-:Y:S01]  /*f2c0*/  SEL R29, R45, RZ, !P0 ;  /* 0x000000ff2d1d7207 */ /* 0x000fe20004000000 */
[----:B------:R-:W-:Y:S01]  /*f2d0*/  IMAD.X R45, R31, 0x1, R250, P1 ;  /* 0x000000011f2d7824 */ /* 0x000fe200008e06fa */
[----:B------:R-:W-:Y:S01]  /*f2e0*/  ISETP.GE.AND P2, PT, R68, UR6, PT ;  /* 0x0000000644007c0c */ /* 0x000fe2000bf46270 */
[----:B------:R-:W-:Y:S01]  /*f2f0*/  IMAD R69, R69, c[0x0][0x188], RZ ;  /* 0x0000620045457a24 */ /* 0x000fe200078e02ff */
[----:B------:R-:W-:-:S02]  /*f300*/  LOP3.LUT R68, R0, 0x24, RZ, 0xfc, !PT ;  /* 0x0000002400447812 */ /* 0x000fc400078efcff */
[----:B------:R-:W-:Y:S01]  /*f310*/  ISETP.NE.U32.AND P1, PT, R29, RZ, PT ;  /* 0x000000ff1d00720c */ /* 0x000fe20003f25070 */
[----:B------:R1:W-:Y:S01]  /*f320*/  LDGSTS.E [R5+0x2800], [R44.64], P3 ;  /* 0x028000002c057fae */ /* 0x0003e2000992184a */
[----:B------:R-:W-:Y:S02]  /*f330*/  SEL R29, RZ, 0x4, P2 ;  /* 0x00000004ff1d7807 */ /* 0x000fe40001000000 */
[----:B------:R-:W-:Y:S02]  /*f340*/  ISETP.GE.AND P2, PT, R68, UR6, PT ;  /* 0x0000000644007c0c */ /* 0x000fe4000bf46270 */
[----:B------:R-:W-:Y:S02]  /*f350*/  LOP3.LUT R68, R0, 0x1c, RZ, 0xfc, !PT ;  /* 0x0000001c00447812 */ /* 0x000fe400078efcff */
[----:B------:R-:W-:Y:S01]  /*f360*/  SEL R29, R29, RZ, !P0 ;  /* 0x000000ff1d1d7207 */ /* 0x000fe20004000000 */
[----:B-1----:R-:W-:-:S05]  /*f370*/  IMAD.WIDE R44, R69, 0x4, R30 ;  /* 0x00000004452c7825 */ /* 0x002fca00078e021e */
[----:B------:R1:W-:Y:S01]  /*f380*/  LDGSTS.E [R5+0x3000], [R44.64], P4 ;  /* 0x030000002c057fae */ /* 0x0003e2000a12184a */
[----:B------:R-:W-:Y:S01]  /*f390*/  IMAD R68, R68, c[0x0][0x188], RZ ;  /* 0x0000620044447a24 */ /* 0x000fe200078e02ff */
[----:B------:R-:W-:Y:S02]  /*f3a0*/  ISETP.NE.U32.AND P4, PT, R29, RZ, PT ;  /* 0x000000ff1d00720c */ /* 0x000fe40003f85070 */
[----:B------:R-:W-:Y:S02]  /*f3b0*/  LOP3.LUT R69, R0, 0x20, RZ, 0xfc, !PT ;  /* 0x0000002000457812 */ /* 0x000fe400078efcff */
[----:B-1----:R-:W-:-:S04]  /*f3c0*/  SEL R44, RZ, 0x4, P2 ;  /* 0x00000004ff2c7807 */ /* 0x002fc80001000000 */
[----:B------:R-:W-:Y:S01]  /*f3d0*/  SEL R29, R44, RZ, !P0 ;  /* 0x000000ff2c1d7207 */ /* 0x000fe20004000000 */
[----:B------:R-:W-:Y:S01]  /*f3e0*/  IMAD.WIDE R44, R68, 0x4, R30 ;  /* 0x00000004442c7825 */ /* 0x000fe200078e021e */
[----:B------:R-:W-:-:S03]  /*f3f0*/  LOP3.LUT R68, R0, 0x28, RZ, 0xfc, !PT ;  /* 0x0000002800447812 */ /* 0x000fc600078efcff */
[----:B------:R-:W-:Y:S01]  /*f400*/  IMAD R69, R69, c[0x0][0x188], RZ ;  /* 0x0000620045457a24 */ /* 0x000fe200078e02ff */
[----:B------:R-:W-:Y:S01]  /*f410*/  ISETP.GE.AND P3, PT, R68, UR6, PT ;  /* 0x0000000644007c0c */ /* 0x000fe2000bf66270 */
[----:B------:R1:W-:Y:S01]  /*f420*/  LDGSTS.E [R5+0x3800], [R44.64], P1 ;  /* 0x038000002c057fae */ /* 0x0003e2000892184a */
[----:B------:R-:W-:Y:S02]  /*f430*/  LOP3.LUT R68, R0, 0x2c, RZ, 0xfc, !PT ;  /* 0x0000002c00447812 */ /* 0x000fe400078efcff */
[----:B------:R-:W-:Y:S02]  /*f440*/  ISETP.NE.U32.AND P2, PT, R29, RZ, PT ;  /* 0x000000ff1d00720c */ /* 0x000fe40003f45070 */
[----:B------:R-:W-:Y:S02]  /*f450*/  SEL R29, RZ, 0x4, P3 ;  /* 0x00000004ff1d7807 */ /* 0x000fe40001800000 */
[----:B------:R-:W-:Y:S02]  /*f460*/  ISETP.GE.AND P1, PT, R68, UR6, PT ;  /* 0x0000000644007c0c */ /* 0x000fe4000bf26270 */
[----:B--2---:R-:W-:Y:S01]  /*f470*/  LOP3.LUT R46, R0, 0x24, RZ, 0xfc, !PT ;  /* 0x00000024002e7812 */ /* 0x004fe200078efcff */
[----:B-1----:R-:W-:Y:S01]  /*f480*/  IMAD.WIDE R44, R69, 0x4, R30 ;  /* 0x00000004452c7825 */ /* 0x002fe200078e021e */
[----:B------:R-:W-:Y:S01]  /*f490*/  SEL R29, R29, RZ, !P0 ;  /* 0x000000ff1d1d7207 */ /* 0x000fe20004000000 */
[----:B------:R-:W2:Y:S02]  /*f4a0*/  LDL R69, [R1+0x148] ;  /* 0x0001480001457983 */ /* 0x000ea40000100800 */
[----:B------:R-:W-:-:S02]  /*f4b0*/  IMAD R46, R46, c[0x0][0x188], RZ ;  /* 0x000062002e2e7a24 */ /* 0x000fc400078e02ff */
[----:B------:R1:W-:Y:S01]  /*f4c0*/  LDGSTS.E [R5+0x4000], [R44.64], P4 ;  /* 0x040000002c057fae */ /* 0x0003e2000a12184a */
        /* <DEDUP_REMOVED lines=13> */
[----:B------:R-:W-:Y:S01]  /*f5a0*/  LOP3.LUT R46, R0, 0x2c, RZ, 0xfc, !PT ;  /* 0x0000002c002e7812 */ /* 0x000fe200078efcff */
[----:B-1----:R-:W-:Y:S01]  /*f5b0*/  IMAD.WIDE R44, R47, 0x4, R30 ;  /* 0x000000042f2c7825 */ /* 0x002fe200078e021e */
[----:B------:R-:W-:-:S04]  /*f5c0*/  SEL R29, R29, RZ, !P0 ;  /* 0x000000ff1d1d7207 */ /* 0x000fc80004000000 */
        /* <DEDUP_REMOVED lines=146> */
[----:B------:R-:W-:Y:S02]  /*fef0*/  LOP3.LUT R68, R0, 0x70, RZ, 0xfc, !PT ;  /* 0x0000007000447812 */ /* 0x000fe400078efcff */
[----:B------:R-:W-:Y:S02]  /*ff00*/  ISETP.NE.U32.AND P4, PT, R29, RZ, PT ;  /* 0x000000ff1d00720c */ /* 0x000fe40003f85070 */
[----:B-1----:R-:W-:Y:S01]  /*ff10*/  SEL R44, RZ, 0x4, P2 ;  /* 0x00000004ff2c7807 */ /* 0x002fe20001000000 */
[----:B------:R-:W-:-:S03]  /*ff20*/  IMAD R68, R68, c[0x0][0x188], RZ ;  /* 0x0000620044447a24 */ /* 0x000fc600078e02ff */
[----:B------:R-:W-:Y:S01]  /*ff30*/  SEL R29, R44, RZ, !P0 ;  /* 0x000000ff2c1d7207 */ /* 0x000fe20004000000 */
[----:B------:R-:W-:Y:S01]  /*ff40*/  IMAD.WIDE R44, R46, 0x4, R30 ;  /* 0x000000042e2c7825 */ /* 0x000fe200078e021e */
[C---:B------:R-:W-:Y:S02]  /*ff50*/  LOP3.LUT R47, R0.reuse, 0x78, RZ, 0xfc, !PT ;  /* 0x00000078002f7812 */ /* 0x040fe400078efcff */
[----:B------:R-:W-:Y:S02]  /*ff60*/  LOP3.LUT R46, R0, 0x7c, RZ, 0xfc, !PT ;  /* 0x0000007c002e7812 */ /* 0x000fe400078efcff */
[----:B------:R1:W-:Y:S01]  /*ff70*/  LDGSTS.E [R5+0xd800], [R44.64], P1 ;  /* 0x0d8000002c057fae */ /* 0x0003e2000892184a */
[----:B------:R-:W-:Y:S02]  /*ff80*/  ISETP.GE.AND P1, PT, R47, UR6, PT ;  /* 0x000000062f007c0c */ /* 0x000fe4000bf26270 */
[----:B------:R-:W-:Y:S02]  /*ff90*/  ISETP.GE.AND P3, PT, R46, UR6, PT ;  /* 0x000000062e007c0c */ /* 0x000fe4000bf66270 */
[----:B------:R-:W-:-:S02]  /*ffa0*/  LOP3.LUT R46, R0, 0x2, RZ, 0xfc, !PT ;  /* 0x00000002002e7812 */ /* 0x000fc400078efcff */
[----:B------:R-:W-:Y:S01]  /*ffb0*/  ISETP.NE.U32.AND P2, PT, R29, RZ, PT ;  /* 0x000000ff1d00720c */ /* 0x000fe20003f45070 */
[----:B-1----:R-:W-:Y:S01]  /*ffc0*/  IMAD.WIDE R44, R68, 0x4, R30 ;  /* 0x00000004442c7825 */ /* 0x002fe200078e021e */
[----:B------:R-:W-:Y:S02]  /*ffd0*/  SEL R29, RZ, 0x4, P1 ;  /* 0x00000004ff1d7807 */ /* 0x000fe40000800000 */
[----:B------:R-:W-:Y:S02]  /*ffe0*/  ISETP.GE.AND P1, PT, R46, UR6, PT ;  /* 0x000000062e007c0c */ /* 0x000fe4000bf26270 */
[----:B------:R1:W-:Y:S01]  /*fff0*/  LDGSTS.E [R5+0xe000], [R44.64], P4 ;  /* 0x0e0000002c057fae */ /* 0x0003e2000a12184a */
[----:B------:R-:W-:Y:S02]  /*10000*/  LOP3.LUT R46, R0, 0x74, RZ, 0xfc, !PT ;  /* 0x00000074002e7812 */ /* 0x000fe400078efcff */
[----:B------:R-:W-:-:S03]  /*10010*/  SEL R29, R29, RZ, !P0 ;  /* 0x000000ff1d1d7207 */ /* 0x000fc60004000000 */
[----:B------:R-:W-:Y:S01]  /*10020*/  IMAD R46, R46, c[0x0][0x188], RZ ;  /* 0x000062002e2e7a24 */ /* 0x000fe200078e02ff */
[----:B-1----:R-:W-:Y:S02]  /*10030*/  SEL R44, RZ, 0x4, P3 ;  /* 0x00000004ff2c7807 */ /* 0x002fe40001800000 */
[----:B------:R-:W-:Y:S02]  /*10040*/  SEL R45, RZ, 0x4, P1 ;  /* 0x00000004ff2d7807 */ /* 0x000fe40000800000 */
[----:B------:R-:W-:Y:S02]  /*10050*/  SEL R44, R44, RZ, !P0 ;  /* 0x000000ff2c2c7207 */ /* 0x000fe40004000000 */
[----:B------:R-:W-:Y:S02]  /*10060*/  ISETP.NE.U32.AND P1, PT, R29, RZ, PT ;  /* 0x000000ff1d00720c */ /* 0x000fe40003f25070 */
[----:B------:R-:W-:Y:S02]  /*10070*/  ISETP.NE.U32.AND P3, PT, R44, RZ, PT ;  /* 0x000000ff2c00720c */ /* 0x000fe40003f65070 */
[----:B------:R-:W-:Y:S01]  /*10080*/  SEL R29, R45, RZ, !P0 ;  /* 0x000000ff2d1d7207 */ /* 0x000fe20004000000 */
[----:B------:R-:W-:Y:S01]  /*10090*/  IMAD.WIDE R44, R46, 0x4, R30 ;  /* 0x000000042e2c7825 */ /* 0x000fe200078e021e */
[----:B------:R-:W-:-:S03]  /*100a0*/  LOP3.LUT R46, R0, 0x7c, RZ, 0xfc, !PT ;  /* 0x0000007c002e7812 */ /* 0x000fc600078efcff */
[C---:B------:R-:W-:Y:S01]  /*100b0*/  IMAD R68, R0.reuse, c[0x0][0x188], RZ ;  /* 0x0000620000447a24 */ /* 0x040fe200078e02ff */
[----:B------:R1:W-:Y:S01]  /*100c0*/  LDGSTS.E [R5+0xe800], [R44.64], P2 ;  /* 0x0e8000002c057fae */ /* 0x0003e2000912184a */
[----:B------:R-:W-:Y:S02]  /*100d0*/  IMAD R86, R0, c[0x0][0x188], RZ ;  /* 0x0000620000567a24 */ /* 0x000fe400078e02ff */
[----:B------:R-:W-:Y:S02]  /*100e0*/  IMAD R47, R47, c[0x0][0x188], RZ ;  /* 0x000062002f2f7a24 */ /* 0x000fe400078e02ff */
[----:B------:R-:W-:Y:S02]  /*100f0*/  IMAD R68, R85, 0x2, R68 ;  /* 0x0000000255447824 */ /* 0x000fe400078e0244 */
[----:B------:R-:W-:Y:S02]  /*10100*/  IMAD R46, R46, c[0x0][0x188], RZ ;  /* 0x000062002e2e7a24 */ /* 0x000fe400078e02ff */
[----:B------:R-:W-:-:S02]  /*10110*/  IMAD R86, R84, 0x2, R86 ;  /* 0x0000000254567824 */ /* 0x000fc400078e0256 */
[----:B------:R-:W-:Y:S02]  /*10120*/  IMAD R85, R0, c[0x0][0x188], RZ ;  /* 0x0000620000557a24 */ /* 0x000fe400078e02ff */
[----:B-1----:R-:W-:Y:S01]  /*10130*/  IMAD.WIDE R44, R47, 0x4, R30 ;  /* 0x000000042f2c7825 */ /* 0x002fe200078e021e */
[----:B------:R-:W-:-:S03]  /*10140*/  SHF.R.S32.HI R86, RZ, 0x1f, R86 ;  /* 0x0000001fff567819 */ /* 0x000fc60000011456 */
[----:B------:R-:W-:Y:S01]  /*10150*/  IMAD.SHL.U32 R68, R68, 0x4, RZ ;  /* 0x0000000444447824 */ /* 0x000fe200078e00ff */
[----:B------:R1:W-:Y:S01]  /*10160*/  LDGSTS.E [R5+0xf000], [R44.64], P1 ;  /* 0x0f0000002c057fae */ /* 0x0003e2000892184a */
[----:B------:R-:W-:-:S04]  /*10170*/  IMAD.WIDE R46, R46, 0x4, R30 ;  /* 0x000000042e2e7825 */ /* 0x000fc800078e021e */
[----:B------:R-:W-:Y:S01]  /*10180*/  IMAD R85, R84, 0x2, R85 ;  /* 0x0000000254557824 */ /* 0x000fe200078e0255 */
[----:B------:R2:W-:Y:S01]  /*10190*/  LDGSTS.E [R5+0xf800], [R46.64], P3 ;  /* 0x0f8000002e057fae */ /* 0x0005e2000992184a */
[----:B------:R-:W-:-:S03]  /*101a0*/  LOP3.LUT R84, R0, 0x6, RZ, 0xfc, !PT ;  /* 0x0000000600547812 */ /* 0x000fc600078efcff */
[----:B------:R-:W-:Y:S02]  /*101b0*/  SHF.L.U64.HI R85, R85, 0x2, R86 ;  /* 0x0000000255557819 */ /* 0x000fe40000010256 */
[----:B-1----:R-:W-:Y:S02]  /*101c0*/  IADD3 R44, P1, R68, R30, RZ ;  /* 0x0000001e442c7210 */ /* 0x002fe40007f3e0ff */
[----:B------:R-:W-:Y:S01]  /*101d0*/  LOP3.LUT R68, R2, 0x40, RZ, 0x3c, !PT ;  /* 0x0000004002447812 */ /* 0x000fe200078e3cff */
[----:B--2---:R-:W-:Y:S02]  /*101e0*/  IMAD.U32 R5, RZ, RZ, UR7 ;  /* 0x00000007ff057e24 */ /* 0x004fe4000f8e00ff */
[----:B------:R-:W-:Y:S01]  /*101f0*/  IMAD.X R45, R31, 0x1, R85, P1 ;  /* 0x000000011f2d7824 */ /* 0x000fe200008e0655 */
[----:B------:R-:W-:Y:S01]  /*10200*/  ISETP.GE.AND P1, PT, R84, UR6, PT ;  /* 0x0000000654007c0c */ /* 0x000fe2000bf26270 */
[----:B------:R-:W-:Y:S01]  /*10210*/  IMAD R5, R5, 0x10000, R68 ;  /* 0x0001000005057824 */ /* 0x000fe200078e0244 */
[----:B------:R-:W-:-:S02]  /*10220*/  LOP3.LUT R68, R0, 0xa, RZ, 0xfc, !PT ;  /* 0x0000000a00447812 */ /* 0x000fc400078efcff */
[----:B------:R-:W-:Y:S02]  /*10230*/  ISETP.NE.U32.AND P4, PT, R29, RZ, PT ;  /* 0x000000ff1d00720c */ /* 0x000fe40003f85070 */
[----:B------:R-:W-:Y:S02]  /*10240*/  SEL R29, RZ, 0x4, P1 ;  /* 0x00000004ff1d7807 */ /* 0x000fe40000800000 */
[----:B------:R-:W-:Y:S02]  /*10250*/  ISETP.GE.AND P1, PT, R68, UR6, PT ;  /* 0x0000000644007c0c */ /* 0x000fe4000bf26270 */
[----:B------:R-:W2:Y:S01]  /*10260*/  LDL R68, [R1+0x140] ;  /* 0x0001400001447983 */ /* 0x000ea20000100800 */
[----:B------:R-:W-:-:S06]  /*10270*/  SEL R29, R29, RZ, !P0 ;  /* 0x000000ff1d1d7207 */ /* 0x000fcc0004000000 */
[----:B------:R1:W-:Y:S02]  /*10280*/  LDGSTS.E [R5+0x400], [R44.64], P4 ;  /* 0x004000002c057fae */ /* 0x0003e4000a12184a */
[----:B-1----:R-:W-:Y:S02]  /*10290*/  SEL R44, RZ, 0x4, P1 ;  /* 0x00000004ff2c7807 */ /* 0x002fe40000800000 */
[----:B------:R-:W-:Y:S02]  /*102a0*/  ISETP.NE.U32.AND P1, PT, R29, RZ, PT ;  /* 0x000000ff1d00720c */ /* 0x000fe40003f25070 */
[----:B------:R-:W-:Y:S02]  /*102b0*/  SEL R29, R44, RZ, !P0 ;  /* 0x000000ff2c1d7207 */ /* 0x000fe40004000000 */
[----:B------:R-:W-:-:S05]  /*102c0*/  IADD3 R44, P3, R75, R30, RZ ;  /* 0x0000001e4b2c7210 */ /* 0x000fca0007f7e0ff */
[----:B---3--:R-:W-:Y:S01]  /*102d0*/  IMAD.X R45, R31, 0x1, R74, P3 ;  /* 0x000000011f2d7824 */ /* 0x008fe200018e064a */
[----:B-----5:R-:W-:Y:S02]  /*102e0*/  IADD3 R46, P3, R73, R30, RZ ;  /* 0x0000001e492e7210 */ /* 0x020fe40007f7e0ff */
[C---:B------:R-:W-:Y:S02]  /*102f0*/  LOP3.LUT R73, R0.reuse, 0xe, RZ, 0xfc, !PT ;  /* 0x0000000e00497812 */ /* 0x040fe400078efcff */
[----:B------:R1:W-:Y:S01]  /*10300*/  LDGSTS.E [R5+0xc00], [R44.64], P1 ;  /* 0x00c000002c057fae */ /* 0x0003e2000892184a */
[----:B------:R-:W-:Y:S01]  /*10310*/  IMAD.X R47, R31, 0x1, R72, P3 ;  /* 0x000000011f2f7824 */ /* 0x000fe200018e0648 */
[----:B------:R-:W-:Y:S02]  /*10320*/  ISETP.GE.AND P1, PT, R73, UR6, PT ;  /* 0x0000000649007c0c */ /* 0x000fe4000bf26270 */
[----:B------:R-:W-:Y:S02]  /*10330*/  LOP3.LUT R72, R0, 0x12, RZ, 0xfc, !PT ;  /* 0x0000001200487812 */ /* 0x000fe400078efcff */
[----:B------:R-:W-:-:S02]  /*10340*/  ISETP.NE.U32.AND P2, PT, R29, RZ, PT ;  /* 0x000000ff1d00720c */ /* 0x000fc40003f45070 */
[----:B------:R-:W-:Y:S02]  /*10350*/  SEL R29, RZ, 0x4, P1 ;  /* 0x00000004ff1d7807 */ /* 0x000fe40000800000 */
[----:B------:R-:W-:Y:S02]  /*10360*/  ISETP.GE.AND P1, PT, R72, UR6, PT ;  /* 0x0000000648007c0c */ /* 0x000fe4000bf26270 */
[----:B------:R-:W-:Y:S02]  /*10370*/  SEL R29, R29, RZ, !P0 ;  /* 0x000000ff1d1d7207 */ /* 0x000fe40004000000 */
[----:B-1----:R-:W-:Y:S02]  /*10380*/  SEL R44, RZ, 0x4, P1 ;  /* 0x00000004ff2c7807 */ /* 0x002fe40000800000 */
[----:B------:R-:W-:Y:S02]  /*10390*/  ISETP.NE.U32.AND P1, PT, R29, RZ, PT ;  /* 0x000000ff1d00720c */ /* 0x000fe40003f25070 */
[----:B------:R-:W-:Y:S01]  /*103a0*/  SEL R29, R44, RZ, !P0 ;  /* 0x000000ff2c1d7207 */ /* 0x000fe20004000000 */
[----:B------:R1:W-:Y:S01]  /*103b0*/  LDGSTS.E [R5+0x1400], [R46.64], P2 ;  /* 0x014000002e057fae */ /* 0x0003e2000912184a */
[----:B----4-:R-:W-:-:S05]  /*103c0*/  IADD3 R44, P3, R71, R30, RZ ;  /* 0x0000001e472c7210 */ /* 0x010fca0007f7e0ff */
[----:B------:R-:W-:Y:S01]  /*103d0*/  IMAD.X R45, R31, 0x1, R70, P3 ;  /* 0x000000011f2d7824 */ /* 0x000fe200018e0646 */
[----:B------:R-:W-:-:S04]  /*103e0*/  LOP3.LUT R70, R0, 0x16, RZ, 0xfc, !PT ;  /* 0x0000001600467812 */ /* 0x000fc800078efcff */
[----:B------:R3:W-:Y:S01]  /*103f0*/  LDGSTS.E [R5+0x1c00], [R44.64], P1 ;  /* 0x01c000002c057fae */ /* 0x0007e2000892184a */
[----:B-1----:R-:W-:Y:S02]  /*10400*/  IADD3 R46, P3, R69, R30, RZ ;  /* 0x0000001e452e7210 */ /* 0x002fe40007f7e0ff */
[----:B------:R-:W-:Y:S02]  /*10410*/  ISETP.GE.AND P1, PT, R70, UR6, PT ;  /* 0x0000000646007c0c */ /* 0x000fe4000bf26270 */
[----:B------:R-:W-:Y:S02]  /*10420*/  LOP3.LUT R69, R0, 0x1a, RZ, 0xfc, !PT ;  /* 0x0000001a00457812 */ /* 0x000fe400078efcff */
[----:B------:R-:W-:Y:S02]  /*10430*/  ISETP.NE.U32.AND P2, PT, R29, RZ, PT ;  /* 0x000000ff1d00720c */ /* 0x000fe40003f45070 */
[----:B------:R-:W-:Y:S02]  /*10440*/  SEL R29, RZ, 0x4, P1 ;  /* 0x00000004ff1d7807 */ /* 0x000fe40000800000 */
[----:B------:R-:W-:-:S02]  /*10450*/  ISETP.GE.AND P1, PT, R69, UR6, PT ;  /* 0x0000000645007c0c */ /* 0x000fc4000bf26270 */
[----:B------:R-:W-:Y:S02]  /*10460*/  LOP3.LUT R69, R0, 0x1e, RZ, 0xfc, !PT ;  /* 0x0000001e00457812 */ /* 0x000fe400078efcff */
[----:B------:R-:W-:Y:S02]  /*10470*/  SEL R29, R29, RZ, !P0 ;  /* 0x000000ff1d1d7207 */ /* 0x000fe40004000000 */
[----:B---3--:R-:W-:Y:S01]  /*10480*/  SEL R44, RZ, 0x4, P1 ;  /* 0x00000004ff2c7807 */ /* 0x008fe20000800000 */
[----:B------:R-:W-:Y:S01]  /*10490*/  IMAD.X R47, R31, 0x1, R251, P3 ;  /* 0x000000011f2f7824 */ /* 0x000fe200018e06fb */
[----:B------:R-:W-:Y:S02]  /*104a0*/  ISETP.GE.AND P1, PT, R69, UR6, PT ;  /* 0x0000000645007c0c */ /* 0x000fe4000bf26270 */
[----:B------:R-:W-:Y:S02]  /*104b0*/  ISETP.NE.U32.AND P3, PT, R29, RZ, PT ;  /* 0x000000ff1d00720c */ /* 0x000fe40003f65070 */
[----:B------:R-:W-:Y:S01]  /*104c0*/  SEL R29, R44, RZ, !P0 ;  /* 0x000000ff2c1d7207 */ /* 0x000fe20004000000 */
[----:B------:R1:W-:Y:S01]  /*104d0*/  LDGSTS.E [R5+0x2400], [R46.64], P2 ;  /* 0x024000002e057fae */ /* 0x0003e2000912184a */
[----:B------:R-:W-:-:S02]  /*104e0*/  SEL R45, RZ, 0x4, P1 ;  /* 0x00000004ff2d7807 */ /* 0x000fc40000800000 */
[C---:B------:R-:W-:Y:S02]  /*104f0*/  LOP3.LUT R69, R0.reuse, 0x1a, RZ, 0xfc, !PT ;  /* 0x0000001a00457812 */ /* 0x040fe400078efcff */
[----:B------:R-:W-:Y:S02]  /*10500*/  ISETP.NE.U32.AND P4, PT, R29, RZ, PT ;  /* 0x000000ff1d00720c */ /* 0x000fe40003f85070 */
[----:B------:R-:W-:Y:S01]  /*10510*/  SEL R29, R45, RZ, !P0 ;  /* 0x000000ff2d1d7207 */ /* 0x000fe20004000000 */
[----:B------:R-:W-:Y:S01]  /*10520*/  IMAD R69, R69, c[0x0][0x188], RZ ;  /* 0x0000620045457a24 */ /* 0x000fe200078e02ff */
[----:B-1----:R-:W-:-:S05]  /*10530*/  LOP3.LUT R46, R0, 0x26, RZ, 0xfc, !PT ;  /* 0x00000026002e7812 */ /* 0x002fca00078efcff */
[----:B------:R-:W-:Y:S01]  /*10540*/  IMAD R46, R46, c[0x0][0x188], RZ ;  /* 0x000062002e2e7a24 */ /* 0x000fe200078e02ff */
[----:B------:R-:W-:-:S05]  /*10550*/  LOP3.LUT R47, R0, 0x2a, RZ, 0xfc, !PT ;  /* 0x0000002a002f7812 */ /* 0x000fca00078efcff */
[----:B------:R-:W-:Y:S01]  /*10560*/  IMAD R47, R47, c[0x0][0x188], RZ ;  /* 0x000062002f2f7a24 */ /* 0x000fe200078e02ff */
[----:B--2---:R-:W-:Y:S02]  /*10570*/  IADD3 R44, P1, R68, R30, RZ ;  /* 0x0000001e442c7210 */ /* 0x004fe40007f3e0ff */
[----:B------:R-:W-:-:S03]  /*10580*/  LOP3.LUT R68, R0, 0x22, RZ, 0xfc, !PT ;  /* 0x0000002200447812 */ /* 0x000fc600078efcff */
[----:B------:R-:W-:Y:S01]  /*10590*/  IMAD.X R45, R31, 0x1, R249, P1 ;  /* 0x000000011f2d7824 */ /* 0x000fe200008e06f9 */
[----:B------:R-:W-:Y:S02]  /*105a0*/  ISETP.GE.AND P2, PT, R68, UR6, PT ;  /* 0x0000000644007c0c */ /* 0x000fe4000bf46270 */
[----:B------:R-:W-:Y:S02]  /*105b0*/  LOP3.LUT R68, R0, 0x26, RZ, 0xfc, !PT ;  /* 0x0000002600447812 */ /* 0x000fe400078efcff */
[----:B------:R-:W-:Y:S01]  /*105c0*/  ISETP.NE.U32.AND P1, PT, R29, RZ, PT ;  /* 0x000000ff1d00720c */ /* 0x000fe20003f25070 */
[----:B------:R1:W-:Y:S01]  /*105d0*/  LDGSTS.E [R5+0x2c00], [R44.64], P3 ;  /* 0x02c000002c057fae */ /* 0x0003e2000992184a */
[----:B------:R-:W-:Y:S02]  /*105e0*/  SEL R29, RZ, 0x4, P2 ;  /* 0x00000004ff1d7807 */ /* 0x000fe40001000000 */
[----:B------:R-:W-:Y:S02]  /*105f0*/  ISETP.GE.AND P2, PT, R68, UR6, PT ;  /* 0x0000000644007c0c */ /* 0x000fe4000bf46270 */
[----:B------:R-:W-:-:S02]  /*10600*/  LOP3.LUT R68, R0, 0x1e, RZ, 0xfc, !PT ;  /* 0x0000001e00447812 */ /* 0x000fc400078efcff */
        /* <DEDUP_REMOVED lines=16> */
[----:B------:R-:W-:Y:S01]  /*10710*/  ISETP.GE.AND P1, PT, R68, UR6, PT ;  /* 0x0000000644007c0c */ /* 0x000fe2000bf26270 */
[----:B-1----:R-:W-:Y:S01]  /*10720*/  IMAD.WIDE R44, R69, 0x4, R30 ;  /* 0x00000004452c7825 */ /* 0x002fe200078e021e */
[----:B------:R-:W-:-:S04]  /*10730*/  SEL R29, R29, RZ, !P0 ;  /* 0x000000ff1d1d7207 */ /* 0x000fc80004000000 */
[----:B------:R1:W-:Y:S01]  /*10740*/  LDGSTS.E [R5+0x4400], [R44.64], P4 ;  /* 0x044000002c057fae */ /* 0x0003e2000a12184a */
[----:B------:R-:W-:Y:S02]  /*10750*/  ISETP.NE.U32.AND P4, PT, R29, RZ, PT ;  /* 0x000000ff1d00720c */ /* 0x000fe40003f85070 */
[----:B-1----:R-:W-:-:S04]  /*10760*/  SEL R44, RZ, 0x4, P1 ;  /* 0x00000004ff2c7807 */ /* 0x002fc80000800000 */
[----:B------:R-:W-:Y:S01]  /*10770*/  SEL R29, R44, RZ, !P0 ;  /* 0x000000ff2c1d7207 */ /* 0x000fe20004000000 */
[----:B------:R-:W-:Y:S01]  /*10780*/  IMAD.WIDE R44, R46, 0x4, R30 ;  /* 0x000000042e2c7825 */ /* 0x000fe200078e021e */
[----:B------:R-:W-:-:S04]  /*10790*/  LOP3.LUT R46, R0, 0x32, RZ, 0xfc, !PT ;  /* 0x00000032002e7812 */ /* 0x000fc800078efcff */
        /* <DEDUP_REMOVED lines=160> */
[----:B------:R-:W-:Y:S01]  /*111a0*/  LOP3.LUT R46, R0, 0x7a, RZ, 0xfc, !PT ;  /* 0x0000007a002e7812 */ /* 0x000fe200078efcff */
[----:B------:R-:W1:Y:S02]  /*111b0*/  S2R R73, SR_TID.X ;  /* 0x0000000000497919 */ /* 0x000e640000002100 */
[----:B------:R-:W-:Y:S01]  /*111c0*/  IMAD R47, R47, c[0x0][0x188], RZ ;  /* 0x000062002f2f7a24 */ /* 0x000fe200078e02ff */
[----:B------:R-:W-:Y:S01]  /*111d0*/  ISETP.GE.AND P3, PT, R46, UR6, PT ;  /* 0x000000062e007c0c */ /* 0x000fe2000bf66270 */
[----:B------:R2:W-:Y:S01]  /*111e0*/  LDGSTS.E [R5+0xdc00], [R44.64], P1 ;  /* 0x0dc000002c057fae */ /* 0x0005e2000892184a */
[----:B------:R-:W-:Y:S02]  /*111f0*/  LOP3.LUT R46, R0, 0x7e, RZ, 0xfc, !PT ;  /* 0x0000007e002e7812 */ /* 0x000fe400078efcff */
[----:B------:R-:W-:-:S02]  /*11200*/  ISETP.NE.U32.AND P2, PT, R29, RZ, PT ;  /* 0x000000ff1d00720c */ /* 0x000fc40003f45070 */
[----:B------:R-:W-:Y:S02]  /*11210*/  SEL R29, RZ, 0x4, P3 ;  /* 0x00000004ff1d7807 */ /* 0x000fe40001800000 */
[----:B------:R-:W-:Y:S02]  /*11220*/  ISETP.GE.AND P1, PT, R46, UR6, PT ;  /* 0x000000062e007c0c */ /* 0x000fe4000bf26270 */
[----:B------:R-:W-:Y:S01]  /*11230*/  LOP3.LUT R46, R0, 0x76, RZ, 0xfc, !PT ;  /* 0x00000076002e7812 */ /* 0x000fe200078efcff */
[----:B--2---:R-:W-:Y:S01]  /*11240*/  IMAD.WIDE R44, R47, 0x4, R30 ;  /* 0x000000042f2c7825 */ /* 0x004fe200078e021e */
[----:B------:R-:W-:-:S04]  /*11250*/  SEL R29, R29, RZ, !P0 ;  /* 0x000000ff1d1d7207 */ /* 0x000fc80004000000 */
[----:B------:R2:W-:Y:S01]  /*11260*/  LDGSTS.E [R5+0xe400], [R44.64], P4 ;  /* 0x0e4000002c057fae */ /* 0x0005e2000a12184a */
[----:B------:R-:W-:Y:S01]  /*11270*/  IMAD R46, R46, c[0x0][0x188], RZ ;  /* 0x000062002e2e7a24 */ /* 0x000fe200078e02ff */
[----:B--2---:R-:W-:Y:S02]  /*11280*/  SEL R44, RZ, 0x4, P1 ;  /* 0x00000004ff2c7807 */ /* 0x004fe40000800000 */
[----:B------:R-:W-:Y:S02]  /*11290*/  ISETP.NE.U32.AND P1, PT, R29, RZ, PT ;  /* 0x000000ff1d00720c */ /* 0x000fe40003f25070 */
[----:B------:R-:W-:Y:S01]  /*112a0*/  SEL R29, R44, RZ, !P0 ;  /* 0x000000ff2c1d7207 */ /* 0x000fe20004000000 */
[----:B------:R-:W-:Y:S01]  /*112b0*/  IMAD.WIDE R44, R46, 0x4, R30 ;  /* 0x000000042e2c7825 */ /* 0x000fe200078e021e */
[----:B------:R-:W-:Y:S02]  /*112c0*/  LOP3.LUT R46, R0, 0x7a, RZ, 0xfc, !PT ;  /* 0x0000007a002e7812 */ /* 0x000fe400078efcff */
[----:B-1----:R-:W-:-:S02]  /*112d0*/  LOP3.LUT R47, R73, 0x7f, RZ, 0xc0, !PT ;  /* 0x0000007f492f7812 */ /* 0x002fc400078ec0ff */
[----:B------:R1:W-:Y:S01]  /*112e0*/  LDGSTS.E [R5+0xec00], [R44.64], P2 ;  /* 0x0ec000002c057fae */ /* 0x0003e2000912184a */
[----:B------:R-:W-:Y:S01]  /*112f0*/  IMAD R46, R46, c[0x0][0x188], RZ ;  /* 0x000062002e2e7a24 */ /* 0x000fe200078e02ff */
[----:B------:R-:W-:Y:S02]  /*11300*/  ISETP.GE.AND P4, PT, R47, UR6, PT ;  /* 0x000000062f007c0c */ /* 0x000fe4000bf86270 */
[----:B------:R-:W-:Y:S02]  /*11310*/  ISETP.NE.U32.AND P3, PT, R29, RZ, PT ;  /* 0x000000ff1d00720c */ /* 0x000fe40003f65070 */
[----:B------:R-:W-:Y:S01]  /*11320*/  SEL R29, RZ, 0x4, P4 ;  /* 0x00000004ff1d7807 */ /* 0x000fe20002000000 */
[----:B-1----:R-:W-:Y:S01]  /*11330*/  IMAD.WIDE R44, R46, 0x4, R30 ;  /* 0x000000042e2c7825 */ /* 0x002fe200078e021e */
[----:B------:R-:W-:Y:S02]  /*11340*/  LOP3.LUT R46, R0, 0x7e, RZ, 0xfc, !PT ;  /* 0x0000007e002e7812 */ /* 0x000fe400078efcff */
[----:B------:R-:W-:-:S02]  /*11350*/  SEL R29, R29, RZ, !P0 ;  /* 0x000000ff1d1d7207 */ /* 0x000fc40004000000 */
[----:B------:R1:W-:Y:S01]  /*11360*/  LDGSTS.E [R5+0xf400], [R44.64], P1 ;  /* 0x0f4000002c057fae */ /* 0x0003e2000892184a */
[----:B------:R-:W-:Y:S01]  /*11370*/  IMAD R46, R46, c[0x0][0x188], RZ ;  /* 0x000062002e2e7a24 */ /* 0x000fe200078e02ff */
[----:B------:R-:W-:-:S03]  /*11380*/  ISETP.NE.U32.AND P0, PT, R29, RZ, PT ;  /* 0x000000ff1d00720c */ /* 0x000fc60003f05070 */
[----:B-1----:R-:W-:Y:S01]  /*11390*/  IMAD.WIDE R44, R46, 0x4, R30 ;  /* 0x000000042e2c7825 */ /* 0x002fe200078e021e */
[----:B------:R-:W-:-:S04]  /*113a0*/  IADD3 R46, P2, R4, R233, RZ ;  /* 0x000000e9042e7210 */ /* 0x000fc80007f5e0ff */
[----:B------:R1:W-:Y:S01]  /*113b0*/  LDGSTS.E [R5+0xfc00], [R44.64], P3 ;  /* 0x0fc000002c057fae */ /* 0x0003e2000992184a */
[----:B------:R-:W-:-:S03]  /*113c0*/  IMAD.X R47, R232, 0x1, R6, P2 ;  /* 0x00000001e82f7824 */ /* 0x000fc600010e0606 */
[----:B------:R-:W0:Y:S01]  /*113d0*/  LDGDEPBAR ;  /* 0x00000000000079af */ /* 0x000e220000000000 */
[----:B-1----:R-:W-:Y:S01]  /*113e0*/  IADD3 R44, P1, R4, R241, RZ ;  /* 0x000000f1042c7210 */ /* 0x002fe20007f3e0ff */
[----:B------:R-:W-:-:S04]  /*113f0*/  IMAD.U32 R5, RZ, RZ, UR7 ;  /* 0x00000007ff057e24 */ /* 0x000fc8000f8e00ff */
[----:B------:R-:W-:Y:S02]  /*11400*/  IMAD.X R45, R240, 0x1, R6, P1 ;  /* 0x00000001f02d7824 */ /* 0x000fe400008e0606 */
[----:B------:R-:W-:-:S05]  /*11410*/  IMAD R5, R5, 0x10000, R3 ;  /* 0x0001000005057824 */ /* 0x000fca00078e0203 */
[----:B------:R1:W-:Y:S04]  /*11420*/  LDGSTS.E [R5+0x20000], [R44.64], P0 ;  /* 0x200000002c057fae */ /* 0x0003e8000812184a */
[----:B------:R2:W-:Y:S01]  /*11430*/  LDGSTS.E [R5+0x21000], [R46.64], P0 ;  /* 0x210000002e057fae */ /* 0x0005e2000812184a */
[C---:B-1----:R-:W-:Y:S02]  /*11440*/  IADD3 R44, P1, R4.reuse, R225, RZ ;  /* 0x000000e1042c7210 */ /* 0x042fe40007f3e0ff */
[----:B--2---:R-:W-:-:S03]  /*11450*/  IADD3 R46, P2, R4, R217, RZ ;  /* 0x000000d9042e7210 */ /* 0x004fc60007f5e0ff */
[--C-:B------:R-:W-:Y:S02]  /*11460*/  IMAD.X R45, R224, 0x1, R6.reuse, P1 ;  /* 0x00000001e02d7824 */ /* 0x100fe400008e0606 */
[----:B------:R-:W-:-:S03]  /*11470*/  IMAD.X R47, R216, 0x1, R6, P2 ;  /* 0x00000001d82f7824 */ /* 0x000fc600010e0606 */
        /* <DEDUP_REMOVED lines=36> */
[----:B------:R1:W-:Y:S01]  /*116c0*/  LDGSTS.E [R5+0x2e000], [R44.64], P0 ;  /* 0x2e0000002c057fae */ /* 0x0003e2000812184a */
[----:B------:R-:W-:-:S03]  /*116d0*/  LOP3.LUT R68, R3, 0x20, RZ, 0x3c, !PT ;  /* 0x0000002003447812 */ /* 0x000fc600078e3cff */
[----:B------:R2:W-:Y:S01]  /*116e0*/  LDGSTS.E [R5+0x2f000], [R46.64], P0 ;  /* 0x2f0000002e057fae */ /* 0x0005e2000812184a */
[C---:B-1----:R-:W-:Y:S01]  /*116f0*/  IADD3 R44, P1, R4.reuse, R239, RZ ;  /* 0x000000ef042c7210 */ /* 0x042fe20007f3e0ff */
[----:B--2---:R-:W-:Y:S01]  /*11700*/  IMAD.U32 R5, RZ, RZ, UR7 ;  /* 0x00000007ff057e24 */ /* 0x004fe2000f8e00ff */
[----:B------:R-:W-:-:S03]  /*11710*/  IADD3 R46, P2, R4, R231, RZ ;  /* 0x000000e7042e7210 */ /* 0x000fc60007f5e0ff */
[----:B------:R-:W-:Y:S02]  /*11720*/  IMAD.X R45, R238, 0x1, R6, P1 ;  /* 0x00000001ee2d7824 */ /* 0x000fe400008e0606 */
[----:B------:R-:W-:Y:S02]  /*11730*/  IMAD R5, R5, 0x10000, R68 ;  /* 0x0001000005057824 */ /* 0x000fe400078e0244 */
        /* <DEDUP_REMOVED lines=49> */
[--C-:B------:R-:W-:Y:S02]  /*11a50*/  IMAD.X R45, R236, 0x1, R6.reuse, P1 ;  /* 0x00000001ec2d7824 */ /* 0x100fe400008e0606 */
        /* <DEDUP_REMOVED lines=46> */
[----:B------:R2:W-:Y:S02]  /*11d40*/  LDGSTS.E [R5+0x2f800], [R46.64], P0 ;  /* 0x2f8000002e057fae */ /* 0x0005e4000812184a */
[----:B--2---:R-:W-:Y:S01]  /*11d50*/  IADD3 R46, P1, R4, R235, RZ ;  /* 0x000000eb042e7210 */ /* 0x004fe20007f3e0ff */
[----:B-1----:R-:W-:-:S04]  /*11d60*/  IMAD.U32 R5, RZ, RZ, UR7 ;  /* 0x00000007ff057e24 */ /* 0x002fc8000f8e00ff */
[----:B------:R-:W-:Y:S01]  /*11d70*/  IMAD.X R47, R234, 0x1, R6, P1 ;  /* 0x00000001ea2f7824 */ /* 0x000fe200008e0606 */
[----:B------:R-:W-:Y:S01]  /*11d80*/  IADD3 R44, P1, R4, R227, RZ ;  /* 0x000000e3042c7210 */ /* 0x000fe20007f3e0ff */
[----:B------:R-:W-:-:S04]  /*11d90*/  IMAD R5, R5, 0x10000, R29 ;  /* 0x0001000005057824 */ /* 0x000fc800078e021d */
[----:B------:R-:W-:Y:S01]  /*11da0*/  IMAD.X R45, R226, 0x1, R6, P1 ;  /* 0x00000001e22d7824 */ /* 0x000fe200008e0606 */
[----:B------:R1:W-:Y:S04]  /*11db0*/  LDGSTS.E [R5+0x20c00], [R46.64], P0 ;  /* 0x20c000002e057fae */ /* 0x0003e8000812184a */
[----:B------:R2:W-:Y:S01]  /*11dc0*/  LDGSTS.E [R5+0x21c00], [R44.64], P0 ;  /* 0x21c000002c057fae */ /* 0x0005e2000812184a */
[----:B-1----:R-:W-:-:S05]  /*11dd0*/  IADD3 R46, P1, R4, R219, RZ ;  /* 0x000000db042e7210 */ /* 0x002fca0007f3e0ff */
[----:B------:R-:W-:Y:S01]  /*11de0*/  IMAD.X R47, R218, 0x1, R6, P1 ;  /* 0x00000001da2f7824 */ /* 0x000fe200008e0606 */
[----:B--2---:R-:W-:-:S04]  /*11df0*/  IADD3 R44, P1, R4, R211, RZ ;  /* 0x000000d3042c7210 */ /* 0x004fc80007f3e0ff */
[----:B------:R1:W-:Y:S01]  /*11e00*/  LDGSTS.E [R5+0x22c00], [R46.64], P0 ;  /* 0x22c000002e057fae */ /* 0x0003e2000812184a */
[----:B------:R-:W-:-:S05]  /*11e10*/  IMAD.X R45, R210, 0x1, R6, P1 ;  /* 0x00000001d22d7824 */ /* 0x000fca00008e0606 */
        /* <DEDUP_REMOVED lines=27> */
[----:B--2---:R-:W-:Y:S01]  /*11fd0*/  IADD3 R44, P1, R4, R14, RZ ;  /* 0x0000000e042c7210 */ /* 0x004fe20007f3e0ff */
[----:B------:R-:W-:-:S03]  /*11fe0*/  IMAD.MOV.U32 R73, RZ, RZ, c[0x0][0x188] ;  /* 0x00006200ff497624 */ /* 0x000fc600078e00ff */
[----:B------:R1:W-:Y:S01]  /*11ff0*/  LDGSTS.E [R5+0x2cc00], [R46.64], P0 ;  /* 0x2cc000002e057fae */ /* 0x0003e2000812184a */
[----:B------:R-:W-:Y:S01]  /*12000*/  IMAD.X R45, R25, 0x1, R6, P1 ;  /* 0x00000001192d7824 */ /* 0x000fe200008e0606 */
[----:B------:R-:W-:Y:S01]  /*12010*/  IADD3 R7, P6, R7, UR12, RZ ;  /* 0x0000000c07077c10 */ /* 0x000fe2000ffde0ff */
[----:B------:R-:W-:-:S03]  /*12020*/  IMAD.SHL.U32 R29, R73, 0x80, RZ ;  /* 0x00000080491d7824 */ /* 0x000fc600078e00ff */
[----:B------:R2:W-:Y:S01]  /*12030*/  LDGSTS.E [R5+0x2dc00], [R44.64], P0 ;  /* 0x2dc000002c057fae */ /* 0x0005e2000812184a */
[----:B-1----:R-:W-:Y:S02]  /*12040*/  IADD3 R46, P1, R4, R10, RZ ;  /* 0x0000000a042e7210 */ /* 0x002fe40007f3e0ff */
[----:B------:R-:W-:-:S03]  /*12050*/  IADD3.X R17, R17, UR8, RZ, P6, !PT ;  /* 0x0000000811117c10 */ /* 0x000fc6000b7fe4ff */
[--C-:B------:R-:W-:Y:S01]  /*12060*/  IMAD.X R47, R21, 0x1, R6.reuse, P1 ;  /* 0x00000001152f7824 */ /* 0x100fe200008e0606 */
[----:B--2---:R-:W-:Y:S02]  /*12070*/  IADD3 R44, P1, R4, R28, RZ ;  /* 0x0000001c042c7210 */ /* 0x004fe40007f3e0ff */
[----:B------:R-:W-:Y:S02]  /*12080*/  IADD3 R14, P6, R14, UR12, RZ ;  /* 0x0000000c0e0e7c10 */ /* 0x000fe4000ffde0ff */
[----:B------:R-:W-:Y:S01]  /*12090*/  LEA R243, P2, R29, R30, 0x2 ;  /* 0x0000001e1df37211 */ /* 0x000fe200078410ff */
[----:B------:R-:W-:Y:S01]  /*120a0*/  IMAD.X R45, R15, 0x1, R6, P1 ;  /* 0x000000010f2d7824 */ /* 0x000fe200008e0606 */
[----:B------:R-:W-:Y:S01]  /*120b0*/  IADD3 R28, P4, R28, UR12, RZ ;  /* 0x0000000c1c1c7c10 */ /* 0x000fe2000ff9e0ff */
[----:B------:R1:W-:Y:S01]  /*120c0*/  LDGSTS.E [R5+0x2ec00], [R46.64], P0 ;  /* 0x2ec000002e057fae */ /* 0x0003e2000812184a */
[----:B------:R-:W-:Y:S02]  /*120d0*/  IADD3.X R25, R25, UR8, RZ, P6, !PT ;  /* 0x0000000819197c10 */ /* 0x000fe4000b7fe4ff */
[----:B------:R-:W-:Y:S01]  /*120e0*/  IADD3 R145, P6, R145, UR12, RZ ;  /* 0x0000000c91917c10 */ /* 0x000fe2000ffde0ff */
[----:B------:R-:W-:Y:S01]  /*120f0*/  IMAD.X R242, R31, 0x1, R247, P2 ;  /* 0x000000011ff27824 */ /* 0x000fe200010e06f7 */
[----:B------:R1:W-:Y:S01]  /*12100*/  LDGSTS.E [R5+0x2fc00], [R44.64], P0 ;  /* 0x2fc000002c057fae */ /* 0x0003e2000812184a */
[----:B------:R-:W-:-:S02]  /*12110*/  IADD3.X R15, R15, UR8, RZ, P4, !PT ;  /* 0x000000080f0f7c10 */ /* 0x000fc4000a7fe4ff */
[----:B------:R-:W-:Y:S01]  /*12120*/  IADD3 R8, P5, R8, UR12, RZ ;  /* 0x0000000c08087c10 */ /* 0x000fe2000ffbe0ff */
[----:B------:R-:W-:Y:S01]  /*12130*/  UIADD3 UR4, UR4, 0x1, URZ ;  /* 0x0000000104047890 */ /* 0x000fe2000fffe03f */
[----:B------:R-:W-:Y:S01]  /*12140*/  IADD3 R9, P3, R9, UR12, RZ ;  /* 0x0000000c09097c10 */ /* 0x000fe2000ff7e0ff */
[----:B------:R-:W-:Y:S01]  /*12150*/  HMMA.1688.F32.TF32 R120, R128, R98, R120 ;  /* 0x000000628078723c */ /* 0x000fe20000081078 */
[----:B------:R-:W-:Y:S01]  /*12160*/  IADD3 R10, P2, R10, UR12, RZ ;  /* 0x0000000c0a0a7c10 */ /* 0x000fe2000ff5e0ff */
[----:B------:R-:W-:Y:S01]  /*12170*/  UIADD3 UR6, UR6, -0x80, URZ ;  /* 0xffffff8006067890 */ /* 0x000fe2000fffe03f */
[----:B------:R-:W-:Y:S01]  /*12180*/  IADD3 R11, P1, R11, UR12, RZ ;  /* 0x0000000c0b0b7c10 */ /* 0x000fe2000ff3e0ff */
[----:B------:R-:W0:Y:S01]  /*12190*/  LDGDEPBAR ;  /* 0x00000000000079af */ /* 0x000e220000000000 */
[----:B------:R-:W-:Y:S02]  /*121a0*/  IADD3 R13, P0, R13, UR12, RZ ;  /* 0x0000000c0d0d7c10 */ /* 0x000fe4000ff1e0ff */
[----:B------:R-:W-:-:S02]  /*121b0*/  IADD3 R12, P4, R12, UR12, RZ ;  /* 0x0000000c0c0c7c10 */ /* 0x000fc4000ff9e0ff */
[----:B------:R-:W-:Y:S02]  /*121c0*/  IADD3.X R144, R144, UR8, RZ, P6, !PT ;  /* 0x0000000890907c10 */ /* 0x000fe4000b7fe4ff */
[----:B------:R-:W-:Y:S02]  /*121d0*/  IADD3 R159, P6, R159, UR12, RZ ;  /* 0x0000000c9f9f7c10 */ /* 0x000fe4000ffde0ff */
[----:B------:R-:W-:Y:S02]  /*121e0*/  IADD3.X R19, R19, UR8, RZ, P5, !PT ;  /* 0x0000000813137c10 */ /* 0x000fe4000affe4ff */
[----:B------:R-:W-:Y:S02]  /*121f0*/  IADD3.X R20, R20, UR8, RZ, P3, !PT ;  /* 0x0000000814147c10 */ /* 0x000fe40009ffe4ff */
[----:B------:R-:W-:Y:S02]  /*12200*/  IADD3.X R21, R21, UR8, RZ, P2, !PT ;  /* 0x0000000815157c10 */ /* 0x000fe400097fe4ff */
[----:B------:R-:W-:-:S02]  /*12210*/  IADD3.X R22, R22, UR8, RZ, P1, !PT ;  /* 0x0000000816167c10 */ /* 0x000fc40008ffe4ff */
[----:B------:R-:W-:Y:S02]  /*12220*/  IADD3.X R23, R23, UR8, RZ, P0, !PT ;  /* 0x0000000817177c10 */ /* 0x000fe400087fe4ff */
[----:B------:R-:W-:Y:S02]  /*12230*/  IADD3.X R24, R24, UR8, RZ, P4, !PT ;  /* 0x0000000818187c10 */ /* 0x000fe4000a7fe4ff */
[----:B------:R-:W-:Y:S02]  /*12240*/  IADD3 R16, P5, R16, UR12, RZ ;  /* 0x0000000c10107c10 */ /* 0x000fe4000ffbe0ff */
[----:B------:R-:W-:Y:S02]  /*12250*/  IADD3 R18, P3, R18, UR12, RZ ;  /* 0x0000000c12127c10 */ /* 0x000fe4000ff7e0ff */
[----:B------:R-:W-:Y:S02]  /*12260*/  IADD3 R137, P2, R137, UR12, RZ ;  /* 0x0000000c89897c10 */ /* 0x000fe4000ff5e0ff */
[----:B------:R-:W-:-:S02]  /*12270*/  IADD3 R139, P1, R139, UR12, RZ ;  /* 0x0000000c8b8b7c10 */ /* 0x000fc4000ff3e0ff */
[----:B------:R-:W-:Y:S02]  /*12280*/  IADD3 R141, P0, R141, UR12, RZ ;  /* 0x0000000c8d8d7c10 */ /* 0x000fe4000ff1e0ff */
[----:B------:R-:W-:Y:S02]  /*12290*/  IADD3 R143, P4, R143, UR12, RZ ;  /* 0x0000000c8f8f7c10 */ /* 0x000fe4000ff9e0ff */
[----:B------:R-:W-:Y:S02]  /*122a0*/  IADD3.X R158, R158, UR8, RZ, P6, !PT ;  /* 0x000000089e9e7c10 */ /* 0x000fe4000b7fe4ff */
[----:B------:R-:W-:Y:S02]  /*122b0*/  IADD3 R173, P6, R173, UR12, RZ ;  /* 0x0000000cadad7c10 */ /* 0x000fe4000ffde0ff */
[----:B------:R-:W-:Y:S02]  /*122c0*/  IADD3.X R26, R26, UR8, RZ, P5, !PT ;  /* 0x000000081a1a7c10 */ /* 0x000fe4000affe4ff */
[----:B------:R-:W-:-:S02]  /*122d0*/  IADD3.X R27, R27, UR8, RZ, P3, !PT ;  /* 0x000000081b1b7c10 */ /* 0x000fc40009ffe4ff */
[----:B------:R-:W-:Y:S02]  /*122e0*/  IADD3.X R136, R136, UR8, RZ, P2, !PT ;  /* 0x0000000888887c10 */ /* 0x000fe400097fe4ff */
[----:B------:R-:W-:Y:S02]  /*122f0*/  IADD3.X R138, R138, UR8, RZ, P1, !PT ;  /* 0x000000088a8a7c10 */ /* 0x000fe40008ffe4ff */
[----:B------:R-:W-:Y:S02]  /*12300*/  IADD3.X R140, R140, UR8, RZ, P0, !PT ;  /* 0x000000088c8c7c10 */ /* 0x000fe400087fe4ff */
[----:B------:R-:W-:Y:S02]  /*12310*/  IADD3.X R142, R142, UR8, RZ, P4, !PT ;  /* 0x000000088e8e7c10 */ /* 0x000fe4000a7fe4ff */
[----:B------:R-:W-:Y:S02]  /*12320*/  IADD3 R147, P5, R147, UR12, RZ ;  /* 0x0000000c93937c10 */ /* 0x000fe4000ffbe0ff */
[----:B------:R-:W-:-:S02]  /*12330*/  IADD3 R149, P3, R149, UR12, RZ ;  /* 0x0000000c95957c10 */ /* 0x000fc4000ff7e0ff */
[----:B------:R-:W-:Y:S02]  /*12340*/  IADD3 R151, P2, R151, UR12, RZ ;  /* 0x0000000c97977c10 */ /* 0x000fe4000ff5e0ff */
[----:B------:R-:W-:Y:S02]  /*12350*/  IADD3 R153, P1, R153, UR12, RZ ;  /* 0x0000000c99997c10 */ /* 0x000fe4000ff3e0ff */
[----:B------:R-:W-:Y:S02]  /*12360*/  IADD3 R155, P0, R155, UR12, RZ ;  /* 0x0000000c9b9b7c10 */ /* 0x000fe4000ff1e0ff */
[----:B------:R-:W-:Y:S02]  /*12370*/  IADD3 R157, P4, R157, UR12, RZ ;  /* 0x0000000c9d9d7c10 */ /* 0x000fe4000ff9e0ff */
[----:B------:R-:W-:Y:S02]  /*12380*/  IADD3.X R172, R172, UR8, RZ, P6, !PT ;  /* 0x00000008acac7c10 */ /* 0x000fe4000b7fe4ff */
[----:B------:R-:W-:-:S02]  /*12390*/  IADD3 R187, P6, R187, UR12, RZ ;  /* 0x0000000cbbbb7c10 */ /* 0x000fc4000ffde0ff */
[----:B------:R-:W-:Y:S02]  /*123a0*/  IADD3.X R146, R146, UR8, RZ, P5, !PT ;  /* 0x0000000892927c10 */ /* 0x000fe4000affe4ff */
[----:B------:R-:W-:Y:S02]  /*123b0*/  IADD3.X R148, R148, UR8, RZ, P3, !PT ;  /* 0x0000000894947c10 */ /* 0x000fe40009ffe4ff */
[----:B------:R-:W-:Y:S02]  /*123c0*/  IADD3.X R150, R150, UR8, RZ, P2, !PT ;  /* 0x0000000896967c10 */ /* 0x000fe400097fe4ff */
[----:B------:R-:W-:Y:S02]  /*123d0*/  IADD3.X R152, R152, UR8, RZ, P1, !PT ;  /* 0x0000000898987c10 */ /* 0x000fe40008ffe4ff */
[----:B------:R-:W-:Y:S02]  /*123e0*/  IADD3.X R154, R154, UR8, RZ, P0, !PT ;  /* 0x000000089a9a7c10 */ /* 0x000fe400087fe4ff */
[----:B------:R-:W-:-:S02]  /*123f0*/  IADD3.X R156, R156, UR8, RZ, P4, !PT ;  /* 0x000000089c9c7c10 */ /* 0x000fc4000a7fe4ff */
[----:B------:R-:W-:Y:S02]  /*12400*/  IADD3 R161, P5, R161, UR12, RZ ;  /* 0x0000000ca1a17c10 */ /* 0x000fe4000ffbe0ff */
[----:B------:R-:W-:Y:S02]  /*12410*/  IADD3 R163, P3, R163, UR12, RZ ;  /* 0x0000000ca3a37c10 */ /* 0x000fe4000ff7e0ff */
[----:B------:R-:W-:Y:S02]  /*12420*/  IADD3 R165, P2, R165, UR12, RZ ;  /* 0x0000000ca5a57c10 */ /* 0x000fe4000ff5e0ff */
[----:B------:R-:W-:Y:S02]  /*12430*/  IADD3 R167, P1, R167, UR12, RZ ;  /* 0x0000000ca7a77c10 */ /* 0x000fe4000ff3e0ff */
        /* <DEDUP_REMOVED lines=45> */
[----:B------:R-:W-:Y:S02]  /*12710*/  ISETP.NE.U32.AND P6, PT, R245, UR4, PT ;  /* 0x00000004f5007c0c */ /* 0x000fe4000bfc5070 */
        /* <DEDUP_REMOVED lines=23> */
[----:B------:R-:W-:Y:S01]  /*12890*/  IADD3 R241, P4, R241, UR12, RZ ;  /* 0x0000000cf1f17c10 */ /* 0x000fe2000ff9e0ff */
[----:B------:R-:W-:Y:S01]  /*128a0*/  HMMA.1688.F32.TF32 R108, R112, R98, R108 ;  /* 0x00000062706c723c */ /* 0x000fe2000008106c */
[----:B------:R-:W-:Y:S02]  /*128b0*/  IADD3.X R230, R230, UR8, RZ, P5, !PT ;  /* 0x00000008e6e67c10 */ /* 0x000fe4000affe4ff */
[----:B------:R-:W-:Y:S02]  /*128c0*/  IADD3.X R232, R232, UR8, RZ, P3, !PT ;  /* 0x00000008e8e87c10 */ /* 0x000fe40009ffe4ff */
[----:B------:R-:W-:Y:S02]  /*128d0*/  IADD3.X R234, R234, UR8, RZ, P2, !PT ;  /* 0x00000008eaea7c10 */ /* 0x000fe400097fe4ff */
[----:B------:R-:W-:-:S02]  /*128e0*/  IADD3.X R236, R236, UR8, RZ, P1, !PT ;  /* 0x00000008ecec7c10 */ /* 0x000fc40008ffe4ff */
[----:B------:R-:W-:Y:S02]  /*128f0*/  IADD3.X R238, R238, UR8, RZ, P0, !PT ;  /* 0x00000008eeee7c10 */ /* 0x000fe400087fe4ff */
[----:B------:R-:W-:Y:S01]  /*12900*/  IADD3.X R240, R240, UR8, RZ, P4, !PT ;  /* 0x00000008f0f07c10 */ /* 0x000fe2000a7fe4ff */
[----:B-1----:R-:W-:Y:S01]  /*12910*/  @!P6 CALL.REL.NOINC `(.L_x_1) ;  /* 0x000000100000e944 */ /* 0x002fe20003c00000 */
[----:B------:R-:W-:Y:S05]  /*12920*/  BRA `(.L_x_2) ;  /* 0xffffa11000007947 */ /* 0x000fea000383ffff */
.L_x_1:
[----:B------:R-:W1:Y:S01]  /*12930*/  S2R R29, SR_TID.X ;  /* 0x00000000001d7919 */ /* 0x000e620000002100 */
[----:B------:R-:W-:Y:S01]  /*12940*/  IMAD.U32 R5, RZ, RZ, UR9 ;  /* 0x00000009ff057e24 */ /* 0x000fe2000f8e00ff */
[----:B------:R-:W-:-:S04]  /*12950*/  DEPBAR.LE SB0, 0x0 ;  /* 0x000080000000791a */ /* 0x000fc80000000000 */
[----:B------:R-:W-:Y:S02]  /*12960*/  IMAD.MOV.U32 R4, RZ, RZ, R76 ;  /* 0x000000ffff047224 */ /* 0x000fe400078e004c */
[----:B------:R-:W-:Y:S02]  /*12970*/  IMAD.MOV.U32 R6, RZ, RZ, R80 ;  /* 0x000000ffff067224 */ /* 0x000fe400078e0050 */
[----:B------:R-:W-:Y:S02]  /*12980*/  IMAD.MOV.U32 R7, RZ, RZ, R120 ;  /* 0x000000ffff077224 */ /* 0x000fe400078e0078 */
[----:B------:R-:W-:Y:S02]  /*12990*/  IMAD.MOV.U32 R8, RZ, RZ, R77 ;  /* 0x000000ffff087224 */ /* 0x000fe400078e004d */
[----:B------:R-:W-:Y:S02]  /*129a0*/  IMAD.MOV.U32 R9, RZ, RZ, R61 ;  /* 0x000000ffff097224 */ /* 0x000fe400078e003d */
[----:B------:R-:W-:-:S02]  /*129b0*/  IMAD.MOV.U32 R10, RZ, RZ, R81 ;  /* 0x000000ffff0a7224 */ /* 0x000fc400078e0051 */
[----:B------:R-:W-:Y:S02]  /*129c0*/  IMAD.MOV.U32 R11, RZ, RZ, R121 ;  /* 0x000000ffff0b7224 */ /* 0x000fe400078e0079 */
[----:B------:R-:W-:Y:S02]  /*129d0*/  IMAD.MOV.U32 R12, RZ, RZ, R65 ;  /* 0x000000ffff0c7224 */ /* 0x000fe400078e0041 */
[----:B------:R-:W-:Y:S02]  /*129e0*/  IMAD.MOV.U32 R13, RZ, RZ, R53 ;  /* 0x000000ffff0d7224 */ /* 0x000fe400078e0035 */
[C---:B-1----:R-:W-:Y:S02]  /*129f0*/  IMAD.SHL.U32 R0, R29.reuse, 0x800, RZ ;  /* 0x000008001d007824 */ /* 0x042fe400078e00ff */
[C---:B------:R-:W-:Y:S02]  /*12a00*/  IMAD.SHL.U32 R2, R29.reuse, 0x20, RZ ;  /* 0x000000201d027824 */ /* 0x040fe400078e00ff */
[----:B------:R-:W-:Y:S01]  /*12a10*/  IMAD.SHL.U32 R3, R29, 0x4, RZ ;  /* 0x000000041d037824 */ /* 0x000fe200078e00ff */
[----:B------:R-:W-:Y:S01]  /*12a20*/  LOP3.LUT R0, R0, 0xc000, RZ, 0xc0, !PT ;  /* 0x0000c00000007812 */ /* 0x000fe200078ec0ff */
[----:B------:R-:W-:Y:S01]  /*12a30*/  IMAD.MOV.U32 R14, RZ, RZ, R117 ;  /* 0x000000ffff0e7224 */ /* 0x000fe200078e0075 */
[----:B------:R-:W-:Y:S01]  /*12a40*/  LOP3.LUT R2, R2, 0x60, RZ, 0xc0, !PT ;  /* 0x0000006002027812 */ /* 0x000fe200078ec0ff */
[----:B------:R-:W-:-:S02]  /*12a50*/  IMAD.MOV.U32 R15, RZ, RZ, R109 ;  /* 0x000000ffff0f7224 */ /* 0x000fc400078e006d */
[----:B------:R-:W-:Y:S01]  /*12a60*/  IMAD R0, R5, 0x2, R0 ;  /* 0x0000000205007824 */ /* 0x000fe200078e0200 */
[----:B------:R-:W-:Y:S01]  /*12a70*/  LOP3.LUT R3, R2, 0x70, R3, 0x78, !PT ;  /* 0x0000007002037812 */ /* 0x000fe200078e7803 */
[----:B------:R-:W-:Y:S02]  /*12a80*/  IMAD.MOV.U32 R5, RZ, RZ, R60 ;  /* 0x000000ffff057224 */ /* 0x000fe400078e003c */
[----:B------:R-:W-:Y:S01]  /*12a90*/  IMAD.MOV.U32 R19, RZ, RZ, R110 ;  /* 0x000000ffff137224 */ /* 0x000fe200078e006e */
[----:B------:R-:W-:Y:S01]  /*12aa0*/  IADD3 R252, R3, R0, R252 ;  /* 0x0000000003fc7210 */ /* 0x000fe20007ffe0fc */
[----:B------:R-:W-:Y:S01]  /*12ab0*/  BAR.SYNC.DEFER_BLOCKING 0x0 ;  /* 0x0000000000007b1d */ /* 0x000fe20000010000 */
[----:B------:R-:W-:Y:S02]  /*12ac0*/  IMAD.MOV.U32 R120, RZ, RZ, R79 ;  /* 0x000000ffff787224 */ /* 0x000fe400078e004f */
[----:B------:R-:W-:Y:S02]  /*12ad0*/  IMAD.MOV.U32 R121, RZ, RZ, R63 ;  /* 0x000000ffff797224 */ /* 0x000fe400078e003f */
[----:B------:R-:W-:Y:S01]  /*12ae0*/  IMAD.MOV.U32 R16, RZ, RZ, R66 ;  /* 0x000000ffff107224 */ /* 0x000fe200078e0042 */
[----:B------:R-:W2:Y:S01]  /*12af0*/  LDL.LU R3, [R1+0x254] ;  /* 0x0002540001037983 */ /* 0x000ea20000300800 */
[----:B------:R-:W-:-:S02]  /*12b00*/  IMAD.MOV.U32 R17, RZ, RZ, R54 ;  /* 0x000000ffff117224 */ /* 0x000fc400078e0036 */
[----:B------:R-:W-:Y:S01]  /*12b10*/  IMAD.MOV.U32 R18, RZ, RZ, R118 ;  /* 0x000000ffff127224 */ /* 0x000fe200078e0076 */
[----:B------:R-:W3:Y:S01]  /*12b20*/  LDL.LU R2, [R1+0x250] ;  /* 0x0002500001027983 */ /* 0x000ee20000300800 */
[----:B------:R-:W-:Y:S02]  /*12b30*/  IMAD.MOV.U32 R109, RZ, RZ, R55 ;  /* 0x000000ffff6d7224 */ /* 0x000fe400078e0037 */
[----:B------:R-:W-:Y:S01]  /*12b40*/  IMAD.MOV.U32 R110, RZ, RZ, R119 ;  /* 0x000000ffff6e7224 */ /* 0x000fe200078e0077 */
[----:B------:R-:W4:Y:S01]  /*12b50*/  LDL.LU R26, [R1+0x24c] ;  /* 0x00024c00011a7983 */ /* 0x000f220000300800 */
[----:B------:R-:W-:-:S03]  /*12b60*/  IMAD R0, R29, 0x200, R29 ;  /* 0x000002001d007824 */ /* 0x000fc600078e021d */
[----:B------:R-:W5:Y:S04]  /*12b70*/  LDL.LU R25, [R1+0x248] ;  /* 0x0002480001197983 */ /* 0x000f680000300800 */
[----:B------:R1:W-:Y:S04]  /*12b80*/  STS.128 [R252], R4 ;  /* 0x00000004fc007388 */ /* 0x0003e80000000c00 */
[----:B------:R1:W-:Y:S04]  /*12b90*/  STS.128 [R252+0x800], R8 ;  /* 0x00080008fc007388 */ /* 0x0003e80000000c00 */
[----:B------:R1:W-:Y:S04]  /*12ba0*/  STS.128 [R252+0xa00], R12 ;  /* 0x000a000cfc007388 */ /* 0x0003e80000000c00 */
[----:B------:R-:W-:Y:S01]  /*12bb0*/  STS.128 [R252+0x280], R16 ;  /* 0x00028010fc007388 */ /* 0x000fe20000000c00 */
[----:B-1----:R-:W-:-:S03]  /*12bc0*/  IMAD.MOV.U32 R4, RZ, RZ, R78 ;  /* 0x000000ffff047224 */ /* 0x002fc600078e004e */
[----:B------:R-:W4:Y:S01]  /*12bd0*/  LDL.LU R24, [R1+0x244] ;  /* 0x0002440001187983 */ /* 0x000f220000300800 */
[----:B------:R-:W-:Y:S02]  /*12be0*/  IMAD.MOV.U32 R5, RZ, RZ, R62 ;  /* 0x000000ffff057224 */ /* 0x000fe400078e003e */
[----:B------:R-:W-:Y:S01]  /*12bf0*/  IMAD.MOV.U32 R6, RZ, RZ, R82 ;  /* 0x000000ffff067224 */ /* 0x000fe200078e0052 */
[----:B------:R-:W5:Y:S01]  /*12c00*/  LDL.LU R30, [R1+0x240] ;  /* 0x00024000011e7983 */ /* 0x000f620000300800 */
[----:B------:R-:W-:Y:S02]  /*12c10*/  IMAD.MOV.U32 R7, RZ, RZ, R122 ;  /* 0x000000ffff077224 */ /* 0x000fe400078e007a */
[----:B------:R-:W-:Y:S02]  /*12c20*/  IMAD.MOV.U32 R8, RZ, RZ, R64 ;  /* 0x000000ffff087224 */ /* 0x000fe400078e0040 */
[----:B------:R-:W-:Y:S01]  /*12c30*/  IMAD.MOV.U32 R9, RZ, RZ, R52 ;  /* 0x000000ffff097224 */ /* 0x000fe200078e0034 */
[----:B------:R1:W-:Y:S01]  /*12c40*/  STS.128 [R252+0x80], R4 ;  /* 0x00008004fc007388 */ /* 0x0003e20000000c00 */
[----:B------:R-:W-:-:S02]  /*12c50*/  IMAD.MOV.U32 R10, RZ, RZ, R116 ;  /* 0x000000ffff0a7224 */ /* 0x000fc400078e0074 */
[----:B------:R-:W-:Y:S02]  /*12c60*/  IMAD.MOV.U32 R11, RZ, RZ, R108 ;  /* 0x000000ffff0b7224 */ /* 0x000fe400078e006c */
[----:B------:R-:W-:Y:S02]  /*12c70*/  IMAD.MOV.U32 R12, RZ, RZ, R50 ;  /* 0x000000ffff0c7224 */ /* 0x000fe400078e0032 */
[----:B------:R-:W-:Y:S01]  /*12c80*/  IMAD.MOV.U32 R13, RZ, RZ, R58 ;  /* 0x000000ffff0d7224 */ /* 0x000fe200078e003a */
[----:B------:R1:W-:Y:S01]  /*12c90*/  STS.128 [R252+0x200], R8 ;  /* 0x00020008fc007388 */ /* 0x0003e20000000c00 */
[----:B------:R-:W-:Y:S02]  /*12ca0*/  IMAD.MOV.U32 R14, RZ, RZ, R106 ;  /* 0x000000ffff0e7224 */ /* 0x000fe400078e006a */
[----:B------:R-:W-:Y:S02]  /*12cb0*/  IMAD.MOV.U32 R15, RZ, RZ, R34 ;  /* 0x000000ffff0f7224 */ /* 0x000fe400078e0022 */
[----:B------:R-:W-:-:S02]  /*12cc0*/  IMAD.MOV.U32 R122, RZ, RZ, R83 ;  /* 0x000000ffff7a7224 */ /* 0x000fc400078e0053 */
[----:B------:R-:W-:Y:S01]  /*12cd0*/  IMAD.MOV.U32 R108, RZ, RZ, R67 ;  /* 0x000000ffff6c7224 */ /* 0x000fe200078e0043 */
[----:B------:R1:W-:Y:S02]  /*12ce0*/  STS.128 [R252+0x480], R12 ;  /* 0x0004800cfc007388 */ /* 0x0003e40000000c00 */
[----:B-1----:R-:W-:Y:S02]  /*12cf0*/  IMAD.MOV.U32 R4, RZ, RZ, R48 ;  /* 0x000000ffff047224 */ /* 0x002fe400078e0030 */
[----:B------:R-:W-:Y:S01]  /*12d00*/  IMAD.MOV.U32 R5, RZ, RZ, R56 ;  /* 0x000000ffff057224 */ /* 0x000fe200078e0038 */
[----:B------:R-:W-:Y:S01]  /*12d10*/  STS.128 [R252+0x880], R120 ;  /* 0x00088078fc007388 */ /* 0x000fe20000000c00 */
[----:B------:R-:W-:Y:S02]  /*12d20*/  IMAD.MOV.U32 R6, RZ, RZ, R104 ;  /* 0x000000ffff067224 */ /* 0x000fe400078e0068 */
[----:B------:R-:W-:Y:S01]  /*12d30*/  IMAD.MOV.U32 R7, RZ, RZ, R32 ;  /* 0x000000ffff077224 */ /* 0x000fe200078e0020 */
[----:B------:R-:W-:Y:S01]  /*12d40*/  STS.128 [R252+0xa80], R108 ;  /* 0x000a806cfc007388 */ /* 0x000fe20000000c00 */
[----:B------:R-:W-:-:S02]  /*12d50*/  IMAD.MOV.U32 R8, RZ, RZ, R49 ;  /* 0x000000ffff087224 */ /* 0x000fc400078e0031 */
[----:B------:R-:W-:Y:S01]  /*12d60*/  IMAD.MOV.U32 R9, RZ, RZ, R57 ;  /* 0x000000ffff097224 */ /* 0x000fe200078e0039 */
[----:B------:R1:W-:Y:S01]  /*12d70*/  STS.128 [R252+0x400], R4 ;  /* 0x00040004fc007388 */ /* 0x0003e20000000c00 */
[----:B------:R-:W-:Y:S02]  /*12d80*/  IMAD.MOV.U32 R10, RZ, RZ, R105 ;  /* 0x000000ffff0a7224 */ /* 0x000fe400078e0069 */
        /* <DEDUP_REMOVED lines=8> */
[----:B------:R-:W-:Y:S01]  /*12e10*/  STS.128 [R252+0xc80], R32 ;  /* 0x000c8020fc007388 */ /* 0x000fe20000000c00 */
[----:B-1----:R-:W-:Y:S02]  /*12e20*/  IMAD.MOV.U32 R7, RZ, RZ, R36 ;  /* 0x000000ffff077224 */ /* 0x002fe400078e0024 */
[----:B------:R-:W-:Y:S02]  /*12e30*/  IMAD.MOV.U32 R4, RZ, RZ, R132 ;  /* 0x000000ffff047224 */ /* 0x000fe400078e0084 */
[----:B------:R-:W-:-:S02]  /*12e40*/  IMAD.MOV.U32 R5, RZ, RZ, R124 ;  /* 0x000000ffff057224 */ /* 0x000fc400078e007c */
        /* <DEDUP_REMOVED lines=8> */
[----:B------:R-:W-:Y:S01]  /*12ed0*/  IMAD.MOV.U32 R38, RZ, RZ, R43 ;  /* 0x000000ffff267224 */ /* 0x000fe200078e002b */
[----:B------:R-:W-:Y:S04]  /*12ee0*/  STS.128 [R252+0x600], R4 ;  /* 0x00060004fc007388 */ /* 0x000fe80000000c00 */
[----:B------:R-:W-:Y:S04]  /*12ef0*/  STS.128 [R252+0xe00], R8 ;  /* 0x000e0008fc007388 */ /* 0x000fe80000000c00 */
[----:B------:R-:W-:Y:S04]  /*12f00*/  STS.128 [R252+0x680], R12 ;  /* 0x0006800cfc007388 */ /* 0x000fe80000000c00 */
[----:B------:R-:W-:Y:S01]  /*12f10*/  STS.128 [R252+0xe80], R36 ;  /* 0x000e8024fc007388 */ /* 0x000fe20000000c00 */
[----:B------:R-:W-:-:S03]  /*12f20*/  IMAD.SHL.U32 R0, R0, 0x10, RZ ;  /* 0x0000001000007824 */ /* 0x000fc600078e00ff */
[----:B------:R-:W5:Y:S02]  /*12f30*/  LDL.LU R42, [R1+0x23c] ;  /* 0x00023c00012a7983 */ /* 0x000f640000300800 */
[----:B------:R-:W-:Y:S02]  /*12f40*/  LOP3.LUT R52, R0, 0xcff0, RZ, 0xc0, !PT ;  /* 0x0000cff000347812 */ /* 0x000fe400078ec0ff */
[----:B------:R-:W-:Y:S06]  /*12f50*/  BAR.SYNC.DEFER_BLOCKING 0x0 ;  /* 0x0000000000007b1d */ /* 0x000fec0000010000 */
[----:B------:R-:W5:Y:S04]  /*12f60*/  LDL.LU R40, [R1+0x238] ;  /* 0x0002380001287983 */ /* 0x000f680000300800 */
[----:B------:R-:W5:Y:S04]  /*12f70*/  LDL.LU R54, [R1+0x234] ;  /* 0x0002340001367983 */ /* 0x000f680000300800 */
[----:B------:R-:W1:Y:S01]  /*12f80*/  LDS.128 R4, [R52] ;  /* 0x0000000034047984 */ /* 0x000e620000000c00 */
[C---:B--2---:R-:W-:Y:S01]  /*12f90*/  ISETP.GE.AND P0, PT, R3.reuse, c[0x0][0x178], PT ;  /* 0x00005e0003007a0c */ /* 0x044fe20003f06270 */
[----:B------:R-:W-:Y:S01]  /*12fa0*/  IMAD R0, R3, c[0x0][0x194], RZ ;  /* 0x0000650003007a24 */ /* 0x000fe200078e02ff */
[----:B------:R-:W-:Y:S01]  /*12fb0*/  LOP3.LUT R56, R52, 0x20, RZ, 0x3c, !PT ;  /* 0x0000002034387812 */ /* 0x000fe200078e3cff */
[----:B------:R-:W-:Y:S01]  /*12fc0*/  LDS.128 R12, [R52+0x1000] ;  /* 0x00100000340c7984 */ /* 0x000fe20000000c00 */
[C---:B---3--:R-:W-:Y:S01]  /*12fd0*/  ISETP.LT.AND P1, PT, R2.reuse, c[0x0][0x17c], !P0 ;  /* 0x00005f0002007a0c */ /* 0x048fe20004721270 */
[----:B------:R-:W-:Y:S01]  /*12fe0*/  IMAD R3, R2, c[0x0][0x198], RZ ;  /* 0x0000660002037a24 */ /* 0x000fe200078e02ff */
[C---:B------:R-:W-:Y:S01]  /*12ff0*/  LEA R2, P2, R0.reuse, c[0x0][0x170], 0x2 ;  /* 0x00005c0000027a11 */ /* 0x040fe200078410ff */
[----:B------:R-:W2:Y:S03]  /*13000*/  LDS.128 R8, [R56] ;  /* 0x0000000038087984 */ /* 0x000ea60000000c00 */
[----:B------:R-:W-:-:S02]  /*13010*/  LEA.HI.X.SX32 R0, R0, c[0x0][0x174], 0x2, P2 ;  /* 0x00005d0000007a11 */ /* 0x000fc400010f16ff */
[----:B------:R-:W-:-:S04]  /*13020*/  LEA R28, P2, R3, R2, 0x2 ;  /* 0x00000002031c7211 */ /* 0x000fc800078410ff */
[----:B------:R-:W-:-:S05]  /*13030*/  LEA.HI.X.SX32 R29, R3, R0, 0x2, P2 ;  /* 0x00000000031d7211 */ /* 0x000fca00010f16ff */
[----:B-1----:R1:W-:Y:S04]  /*13040*/  @P1 STG.E [R28.64], R4 ;  /* 0x000000041c001986 */ /* 0x0023e8000c10190a */
[----:B-1----:R-:W3:Y:S01]  /*13050*/  LDL.LU R4, [R1+0x230] ;  /* 0x0002300001047983 */ /* 0x002ee20000300800 */
[C---:B------:R-:W-:Y:S02]  /*13060*/  LOP3.LUT R76, R52.reuse, 0x40, RZ, 0x3c, !PT ;  /* 0x00000040344c7812 */ /* 0x040fe400078e3cff */
[----:B------:R-:W-:Y:S01]  /*13070*/  LOP3.LUT R66, R52, 0x60, RZ, 0x3c, !PT ;  /* 0x0000006034427812 */ /* 0x000fe200078e3cff */
[C---:B----4-:R-:W-:Y:S01]  /*13080*/  IMAD R3, R26.reuse, c[0x0][0x198], RZ ;  /* 0x000066001a037a24 */ /* 0x050fe200078e02ff */
[----:B------:R-:W-:Y:S01]  /*13090*/  ISETP.LT.AND P4, PT, R26, c[0x0][0x17c], !P0 ;  /* 0x00005f001a007a0c */ /* 0x000fe20004781270 */
[----:B------:R-:W1:Y:S04]  /*130a0*/  LDS.128 R20, [R76] ;  /* 0x000000004c147984 */ /* 0x000e680000000c00 */
[----:B------:R-:W4:Y:S01]  /*130b0*/  LDS.128 R16, [R66] ;  /* 0x0000000042107984 */ /* 0x000f220000000c00 */
[C---:B-----5:R-:W-:Y:S01]  /*130c0*/  ISETP.LT.AND P3, PT, R25.reuse, c[0x0][0x17c], !P0 ;  /* 0x00005f0019007a0c */ /* 0x060fe20004761270 */
[----:B------:R-:W-:Y:S01]  /*130d0*/  IMAD R37, R25, c[0x0][0x198], RZ ;  /* 0x0000660019257a24 */ /* 0x000fe200078e02ff */
[C---:B------:R-:W-:Y:S01]  /*130e0*/  ISETP.LT.AND P2, PT, R24.reuse, c[0x0][0x17c], !P0 ;  /* 0x00005f0018007a0c */ /* 0x040fe20004741270 */
[----:B------:R-:W-:Y:S01]  /*130f0*/  IMAD R41, R24, c[0x0][0x198], RZ ;  /* 0x0000660018297a24 */ /* 0x000fe200078e02ff */
[----:B------:R-:W-:Y:S01]  /*13100*/  ISETP.LT.AND P1, PT, R30, c[0x0][0x17c], !P0 ;  /* 0x00005f001e007a0c */ /* 0x000fe20004721270 */
[----:B------:R-:W5:Y:S01]  /*13110*/  LDS.128 R24, [R56+0x1000] ;  /* 0x0010000038187984 */ /* 0x000f620000000c00 */
[----:B------:R-:W-:-:S02]  /*13120*/  LEA R44, P6, R3, R2, 0x2 ;  /* 0x00000002032c7211 */ /* 0x000fc400078c10ff */
[----:B------:R-:W-:Y:S01]  /*13130*/  LEA R46, P5, R37, R2, 0x2 ;  /* 0x00000002252e7211 */ /* 0x000fe200078a10ff */
[----:B------:R-:W-:Y:S01]  /*13140*/  IMAD R43, R30, c[0x0][0x198], RZ ;  /* 0x000066001e2b7a24 */ /* 0x000fe200078e02ff */
[----:B------:R-:W-:Y:S01]  /*13150*/  LEA.HI.X.SX32 R45, R3, R0, 0x2, P6 ;  /* 0x00000000032d7211 */ /* 0x000fe200030f16ff */
[----:B------:R-:W3:Y:S01]  /*13160*/  LDL.LU R67, [R1+0x258] ;  /* 0x0002580001437983 */ /* 0x000ee20000300800 */
[----:B------:R-:W-:Y:S02]  /*13170*/  LEA R48, P6, R41, R2, 0x2 ;  /* 0x0000000229307211 */ /* 0x000fe400078c10ff */
[-C--:B------:R-:W-:Y:S01]  /*13180*/  LEA.HI.X.SX32 R47, R37, R0.reuse, 0x2, P5 ;  /* 0x00000000252f7211 */ /* 0x080fe200028f16ff */
[----:B------:R-:W3:Y:S01]  /*13190*/  LDS.128 R32, [R76+0x1000] ;  /* 0x001000004c207984 */ /* 0x000ee20000000c00 */
[----:B------:R-:W-:-:S03]  /*131a0*/  LEA.HI.X.SX32 R49, R41, R0, 0x2, P6 ;  /* 0x0000000029317211 */ /* 0x000fc600030f16ff */
[----:B--2---:R-:W-:Y:S01]  /*131b0*/  @P4 STG.E [R44.64], R8 ;  /* 0x000000082c004986 */ /* 0x004fe2000c10190a */
[----:B------:R-:W-:-:S03]  /*131c0*/  LEA R50, P5, R43, R2, 0x2 ;  /* 0x000000022b327211 */ /* 0x000fc600078a10ff */
[----:B------:R-:W2:Y:S01]  /*131d0*/  LDS.128 R28, [R66+0x1000] ;  /* 0x00100000421c7984 */ /* 0x000ea20000000c00 */
[----:B------:R-:W-:-:S03]  /*131e0*/  LEA.HI.X.SX32 R51, R43, R0, 0x2, P5 ;  /* 0x000000002b337211 */ /* 0x000fc600028f16ff */
[----:B------:R-:W2:Y:S04]  /*131f0*/  LDS.128 R36, [R52+0x2000] ;  /* 0x0020000034247984 */ /* 0x000ea80000000c00 */
[----:B-1----:R-:W-:Y:S04]  /*13200*/  @P3 STG.E [R46.64], R20 ;  /* 0x000000142e003986 */ /* 0x002fe8000c10190a */
[----:B----4-:R1:W-:Y:S04]  /*13210*/  @P2 STG.E [R48.64], R16 ;  /* 0x0000001030002986 */ /* 0x0103e8000c10190a */
[----:B------:R-:W-:Y:S04]  /*13220*/  LDS.128 R44, [R76+0x2000] ;  /* 0x002000004c2c7984 */ /* 0x000fe80000000c00 */
[----:B-1----:R-:W4:Y:S04]  /*13230*/  LDL.LU R16, [R1+0x22c] ;  /* 0x00022c0001107983 */ /* 0x002f280000300800 */
[----:B------:R-:W4:Y:S04]  /*13240*/  LDL.LU R8, [R1+0x228] ;  /* 0x0002280001087983 */ /* 0x000f280000300800 */
[----:B------:R1:W-:Y:S04]  /*13250*/  @P1 STG.E [R50.64], R12 ;  /* 0x0000000c32001986 */ /* 0x0003e8000c10190a */
[----:B------:R-:W-:Y:S04]  /*13260*/  LDS.128 R48, [R66+0x2000] ;  /* 0x0020000042307984 */ /* 0x000fe80000000c00 */
[----:B-1----:R-:W4:Y:S01]  /*13270*/  LDL.LU R12, [R1+0x270] ;  /* 0x00027000010c7983 */ /* 0x002f220000300800 */
[C---:B------:R-:W-:Y:S01]  /*13280*/  IMAD R3, R42.reuse, c[0x0][0x198], RZ ;  /* 0x000066002a037a24 */ /* 0x040fe200078e02ff */
[----:B------:R-:W-:-:S04]  /*13290*/  ISETP.LT.AND P4, PT, R42, c[0x0][0x17c], !P0 ;  /* 0x00005f002a007a0c */ /* 0x000fc80004781270 */
[----:B------:R-:W-:-:S04]  /*132a0*/  LEA R60, P6, R3, R2, 0x2 ;  /* 0x00000002033c7211 */ /* 0x000fc800078c10ff */
[----:B------:R-:W-:-:S05]  /*132b0*/  LEA.HI.X.SX32 R61, R3, R0, 0x2, P6 ;  /* 0x00000000033d7211 */ /* 0x000fca00030f16ff */
[----:B-----5:R1:W-:Y:S01]  /*132c0*/  @P4 STG.E [R60.64], R24 ;  /* 0x000000183c004986 */ /* 0x0203e2000c10190a */
[C---:B---3--:R-:W-:Y:S01]  /*132d0*/  ISETP.LT.AND P1, PT, R4.reuse, c[0x0][0x17c], !P0 ;  /* 0x00005f0004007a0c */ /* 0x048fe20004721270 */
[----:B------:R-:W-:Y:S02]  /*132e0*/  IMAD R59, R4, c[0x0][0x198], RZ ;  /* 0x00006600043b7a24 */ /* 0x000fe400078e02ff */
[----:B------:R-:W3:Y:S04]  /*132f0*/  LDL.LU R4, [R1+0x26c] ;  /* 0x00026c0001047983 */ /* 0x000ee80000300800 */
[----:B-1----:R-:W5:Y:S01]  /*13300*/  LDL.LU R24, [R1+0x268] ;  /* 0x0002680001187983 */ /* 0x002f620000300800 */
[C---:B------:R-:W-:Y:S01]  /*13310*/  ISETP.LT.AND P3, PT, R40.reuse, c[0x0][0x17c], !P0 ;  /* 0x00005f0028007a0c */ /* 0x040fe20004761270 */
[----:B------:R-:W-:-:S02]  /*13320*/  IMAD R53, R40, c[0x0][0x198], RZ ;  /* 0x0000660028357a24 */ /* 0x000fc400078e02ff */
[----:B------:R-:W1:Y:S01]  /*13330*/  LDS.128 R40, [R56+0x2000] ;  /* 0x0020000038287984 */ /* 0x000e620000000c00 */
[C---:B------:R-:W-:Y:S01]  /*13340*/  IMAD R57, R54.reuse, c[0x0][0x198], RZ ;  /* 0x0000660036397a24 */ /* 0x040fe200078e02ff */
[----:B------:R-:W-:Y:S02]  /*13350*/  ISETP.LT.AND P2, PT, R54, c[0x0][0x17c], !P0 ;  /* 0x00005f0036007a0c */ /* 0x000fe40004741270 */
[-C--:B------:R-:W-:Y:S01]  /*13360*/  LEA R62, P5, R53, R2.reuse, 0x2 ;  /* 0x00000002353e7211 */ /* 0x080fe200078a10ff */
[----:B------:R-:W5:Y:S01]  /*13370*/  LDL.LU R20, [R1+0x264] ;  /* 0x0002640001147983 */ /* 0x000f620000300800 */
[----:B------:R-:W-:Y:S02]  /*13380*/  LEA R64, P6, R57, R2, 0x2 ;  /* 0x0000000239407211 */ /* 0x000fe400078c10ff */
[----:B------:R-:W-:Y:S02]  /*13390*/  LEA.HI.X.SX32 R63, R53, R0, 0x2, P5 ;  /* 0x00000000353f7211 */ /* 0x000fe400028f16ff */
[----:B------:R-:W-:Y:S01]  /*133a0*/  LEA R68, P5, R59, R2, 0x2 ;  /* 0x000000023b447211 */ /* 0x000fe200078a10ff */
[----:B------:R-:W-:Y:S01]  /*133b0*/  IMAD R3, R67, c[0x0][0x198], RZ ;  /* 0x0000660043037a24 */ /* 0x000fe200078e02ff */
[-C--:B------:R-:W-:Y:S01]  /*133c0*/  LEA.HI.X.SX32 R65, R57, R0.reuse, 0x2, P6 ;  /* 0x0000000039417211 */ /* 0x080fe200030f16ff */
[----:B------:R-:W1:Y:S01]  /*133d0*/  LDS.128 R52, [R52+0x3000] ;  /* 0x0030000034347984 */ /* 0x000e620000000c00 */
[----:B------:R-:W-:-:S03]  /*133e0*/  LEA.HI.X.SX32 R69, R59, R0, 0x2, P5 ;  /* 0x000000003b457211 */ /* 0x000fc600028f16ff */
[----:B------:R-:W-:Y:S01]  /*133f0*/  @P3 STG.E [R62.64], R32 ;  /* 0x000000203e003986 */ /* 0x000fe2000c10190a */
[----:B------:R-:W-:-:S03]  /*13400*/  ISETP.LT.AND P3, PT, R67, c[0x0][0x17c], !P0 ;  /* 0x00005f0043007a0c */ /* 0x000fc60004761270 */
[----:B--2---:R2:W-:Y:S04]  /*13410*/  @P2 STG.E [R64.64], R28 ;  /* 0x0000001c40002986 */ /* 0x0045e8000c10190a */
[----:B------:R1:W-:Y:S01]  /*13420*/  @P1 STG.E [R68.64], R36 ;  /* 0x0000002444001986 */ /* 0x0003e2000c10190a */
[----:B------:R-:W-:-:S03]  /*13430*/  LEA R70, P2, R3, R2, 0x2 ;  /* 0x0000000203467211 */ /* 0x000fc600078410ff */
[----:B------:R-:W3:Y:S01]  /*13440*/  LDS.128 R56, [R56+0x3000] ;  /* 0x0030000038387984 */ /* 0x000ee20000000c00 */
[----:B------:R-:W-:-:S03]  /*13450*/  LEA.HI.X.SX32 R71, R3, R0, 0x2, P2 ;  /* 0x0000000003477211 */ /* 0x000fc600010f16ff */
[----:B------:R-:W3:Y:S04]  /*13460*/  LDS.128 R60, [R76+0x3000] ;  /* 0x003000004c3c7984 */ /* 0x000ee80000000c00 */
[----:B------:R-:W3:Y:S01]  /*13470*/  LDS.128 R64, [R66+0x3000] ;  /* 0x0030000042407984 */ /* 0x000ee20000000c00 */
[C---:B----4-:R-:W-:Y:S01]  /*13480*/  ISETP.LT.AND P4, PT, R16.reuse, c[0x0][0x17c], !P0 ;  /* 0x00005f0010007a0c */ /* 0x050fe20004781270 */
[----:B------:R-:W-:Y:S02]  /*13490*/  IMAD R73, R16, c[0x0][0x198], RZ ;  /* 0x0000660010497a24 */ /* 0x000fe400078e02ff */
[----:B------:R-:W4:Y:S01]  /*134a0*/  LDL.LU R16, [R1+0x260] ;  /* 0x0002600001107983 */ /* 0x000f220000300800 */
[C---:B------:R-:W-:Y:S01]  /*134b0*/  ISETP.LT.AND P1, PT, R8.reuse, c[0x0][0x17c], !P0 ;  /* 0x00005f0008007a0c */ /* 0x040fe20004721270 */
[----:B------:R-:W-:-:S02]  /*134c0*/  IMAD R75, R8, c[0x0][0x198], RZ ;  /* 0x00006600084b7a24 */ /* 0x000fc400078e02ff */
[----:B------:R-:W4:Y:S04]  /*134d0*/  LDL.LU R8, [R1+0x25c] ;  /* 0x00025c0001087983 */ /* 0x000f280000300800 */
[----:B--2---:R-:W2:Y:S01]  /*134e0*/  LDL.LU R28, [R1+0x224] ;  /* 0x00022400011c7983 */ /* 0x004ea20000300800 */
[-C--:B-1----:R-:W-:Y:S02]  /*134f0*/  LEA R68, P6, R75, R2.reuse, 0x2 ;  /* 0x000000024b447211 */ /* 0x082fe400078c10ff */
[----:B------:R-:W-:Y:S01]  /*13500*/  LEA R72, P5, R73, R2, 0x2 ;  /* 0x0000000249487211 */ /* 0x000fe200078a10ff */
[----:B------:R1:W-:Y:S01]  /*13510*/  @P3 STG.E [R70.64], R40 ;  /* 0x0000002846003986 */ /* 0x0003e2000c10190a */
[C---:B------:R-:W-:Y:S01]  /*13520*/  IMAD R3, R12.reuse, c[0x0][0x198], RZ ;  /* 0x000066000c037a24 */ /* 0x040fe200078e02ff */
[----:B------:R-:W-:-:S02]  /*13530*/  ISETP.LT.AND P2, PT, R12, c[0x0][0x17c], !P0 ;  /* 0x00005f000c007a0c */ /* 0x000fc40004741270 */
[----:B------:R-:W2:Y:S02]  /*13540*/  LDL.LU R12, [R1+0x220] ;  /* 0x00022000010c7983 */ /* 0x000ea40000300800 */
[----:B------:R-:W-:Y:S02]  /*13550*/  LEA R74, P3, R3, R2, 0x2 ;  /* 0x00000002034a7211 */ /* 0x000fe400078610ff */
[-C--:B------:R-:W-:Y:S02]  /*13560*/  LEA.HI.X.SX32 R69, R75, R0.reuse, 0x2, P6 ;  /* 0x000000004b457211 */ /* 0x080fe400030f16ff */
[-C--:B------:R-:W-:Y:S02]  /*13570*/  LEA.HI.X.SX32 R73, R73, R0.reuse, 0x2, P5 ;  /* 0x0000000049497211 */ /* 0x080fe400028f16ff */
[----:B------:R-:W-:Y:S02]  /*13580*/  LEA.HI.X.SX32 R75, R3, R0, 0x2, P3 ;  /* 0x00000000034b7211 */ /* 0x000fe400018f16ff */
[C---:B---3--:R-:W-:Y:S01]  /*13590*/  ISETP.LT.AND P5, PT, R4.reuse, c[0x0][0x17c], !P0 ;  /* 0x00005f0004007a0c */ /* 0x048fe200047a1270 */
[----:B------:R-:W-:-:S02]  /*135a0*/  IMAD R3, R4, c[0x0][0x198], RZ ;  /* 0x0000660004037a24 */ /* 0x000fc400078e02ff */
[----:B------:R-:W3:Y:S01]  /*135b0*/  LDL.LU R4, [R1+0x21c] ;  /* 0x00021c0001047983 */ /* 0x000ee20000300800 */
[C---:B-----5:R-:W-:Y:S01]  /*135c0*/  ISETP.LT.AND P3, PT, R24.reuse, c[0x0][0x17c], !P0 ;  /* 0x00005f0018007a0c */ /* 0x060fe20004761270 */
[----:B-1----:R-:W-:Y:S02]  /*135d0*/  IMAD R71, R24, c[0x0][0x198], RZ ;  /* 0x0000660018477a24 */ /* 0x002fe400078e02ff */
[----:B------:R-:W5:Y:S04]  /*135e0*/  LDL.LU R24, [R1+0x218] ;  /* 0x0002180001187983 */ /* 0x000f680000300800 */
[----:B------:R-:W-:Y:S04]  /*135f0*/  @P4 STG.E [R72.64], R44 ;  /* 0x0000002c48004986 */ /* 0x000fe8000c10190a */
[----:B------:R1:W-:Y:S01]  /*13600*/  @P1 STG.E [R68.64], R48 ;  /* 0x0000003044001986 */ /* 0x0003e2000c10190a */
[----:B------:R-:W-:-:S04]  /*13610*/  LEA R76, P1, R3, R2, 0x2 ;  /* 0x00000002034c7211 */ /* 0x000fc800078210ff */
[----:B------:R-:W-:Y:S01]  /*13620*/  LEA.HI.X.SX32 R77, R3, R0, 0x2, P1 ;  /* 0x00000000034d7211 */ /* 0x000fe200008f16ff */
[C---:B------:R-:W-:Y:S01]  /*13630*/  IMAD R3, R20.reuse, c[0x0][0x198], RZ ;  /* 0x0000660014037a24 */ /* 0x040fe200078e02ff */
[----:B------:R4:W-:Y:S01]  /*13640*/  @P2 STG.E [R74.64], R52 ;  /* 0x000000344a002986 */ /* 0x0009e2000c10190a */
[----:B------:R-:W-:-:S03]  /*13650*/  ISETP.LT.AND P2, PT, R20, c[0x0][0x17c], !P0 ;  /* 0x00005f0014007a0c */ /* 0x000fc60004741270 */
[----:B------:R2:W-:Y:S01]  /*13660*/  @P5 STG.E [R76.64], R56 ;  /* 0x000000384c005986 */ /* 0x0005e2000c10190a */
[----:B-1----:R-:W-:-:S03]  /*13670*/  LEA R68, P5, R3, R2, 0x2 ;  /* 0x0000000203447211 */ /* 0x002fc600078a10ff */
[----:B------:R-:W3:Y:S01]  /*13680*/  LDL.LU R20, [R1+0x214] ;  /* 0x0002140001147983 */ /* 0x000ee20000300800 */
[----:B------:R-:W-:Y:S02]  /*13690*/  LEA R70, P4, R71, R2, 0x2 ;  /* 0x0000000247467211 */ /* 0x000fe400078810ff */
[-C--:B------:R-:W-:Y:S02]  /*136a0*/  LEA.HI.X.SX32 R69, R3, R0.reuse, 0x2, P5 ;  /* 0x0000000003457211 */ /* 0x080fe400028f16ff */
[----:B------:R-:W-:-:S05]  /*136b0*/  LEA.HI.X.SX32 R71, R71, R0, 0x2, P4 ;  /* 0x0000000047477211 */ /* 0x000fca00020f16ff */
[----:B------:R1:W-:Y:S04]  /*136c0*/  @P3 STG.E [R70.64], R60 ;  /* 0x0000003c46003986 */ /* 0x0003e8000c10190a */
[----:B------:R1:W-:Y:S01]  /*136d0*/  @P2 STG.E [R68.64], R64 ;  /* 0x0000004044002986 */ /* 0x0003e2000c10190a */
[C---:B----4-:R-:W-:Y:S01]  /*136e0*/  IMAD R73, R16.reuse, c[0x0][0x198], RZ ;  /* 0x0000660010497a24 */ /* 0x050fe200078e02ff */
[----:B------:R-:W-:Y:S02]  /*136f0*/  ISETP.LT.AND P1, PT, R16, c[0x0][0x17c], !P0 ;  /* 0x00005f0010007a0c */ /* 0x000fe40004721270 */
[----:B------:R-:W4:Y:S01]  /*13700*/  LDL.LU R16, [R1+0x210] ;  /* 0x0002100001107983 */ /* 0x000f220000300800 */
[C---:B------:R-:W-:Y:S01]  /*13710*/  IMAD R3, R8.reuse, c[0x0][0x198], RZ ;  /* 0x0000660008037a24 */ /* 0x040fe200078e02ff */
[----:B------:R-:W-:-:S02]  /*13720*/  ISETP.LT.AND P4, PT, R8, c[0x0][0x17c], !P0 ;  /* 0x00005f0008007a0c */ /* 0x000fc40004781270 */
[-C--:B------:R-:W-:Y:S01]  /*13730*/  LEA R72, P6, R73, R2.reuse, 0x2 ;  /* 0x0000000249487211 */ /* 0x080fe200078c10ff */
[----:B------:R-:W4:Y:S01]  /*13740*/  LDL.LU R8, [R1+0x20c] ;  /* 0x00020c0001087983 */ /* 0x000f220000300800 */
[----:B------:R-:W-:Y:S02]  /*13750*/  LEA R74, P5, R3, R2, 0x2 ;  /* 0x00000002034a7211 */ /* 0x000fe400078a10ff */
[-C--:B------:R-:W-:Y:S01]  /*13760*/  LEA.HI.X.SX32 R73, R73, R0.reuse, 0x2, P6 ;  /* 0x0000000049497211 */ /* 0x080fe200030f16ff */
[----:B--2---:R-:W-:Y:S01]  /*13770*/  IMAD R77, R28, c[0x0][0x198], RZ ;  /* 0x000066001c4d7a24 */ /* 0x004fe200078e02ff */
[----:B------:R-:W-:-:S03]  /*13780*/  LEA.HI.X.SX32 R75, R3, R0, 0x2, P5 ;  /* 0x00000000034b7211 */ /* 0x000fc600028f16ff */
[----:B------:R-:W-:Y:S01]  /*13790*/  @P1 STG.E [R72.64], R5 ;  /* 0x0000000548001986 */ /* 0x000fe2000c10190a */
[----:B------:R-:W-:-:S03]  /*137a0*/  IMAD R3, R12, c[0x0][0x198], RZ ;  /* 0x000066000c037a24 */ /* 0x000fc600078e02ff */
[----:B------:R2:W-:Y:S01]  /*137b0*/  @P4 STG.E [R74.64], R9 ;  /* 0x000000094a004986 */ /* 0x0005e2000c10190a */
[-C--:B-1----:R-:W-:Y:S02]  /*137c0*/  LEA R70, P5, R77, R2.reuse, 0x2 ;  /* 0x000000024d467211 */ /* 0x082fe400078a10ff */
[----:B------:R-:W-:Y:S02]  /*137d0*/  LEA R68, P4, R3, R2, 0x2 ;  /* 0x0000000203447211 */ /* 0x000fe400078810ff */
[----:B------:R-:W-:Y:S02]  /*137e0*/  ISETP.LT.AND P2, PT, R12, c[0x0][0x17c], !P0 ;  /* 0x00005f000c007a0c */ /* 0x000fe40004741270 */
[----:B------:R-:W4:Y:S01]  /*137f0*/  LDL.LU R12, [R1+0x208] ;  /* 0x00020800010c7983 */ /* 0x000f220000300800 */
[-C--:B------:R-:W-:Y:S02]  /*13800*/  LEA.HI.X.SX32 R71, R77, R0.reuse, 0x2, P5 ;  /* 0x000000004d477211 */ /* 0x080fe400028f16ff */
[----:B------:R-:W-:Y:S01]  /*13810*/  LEA.HI.X.SX32 R69, R3, R0, 0x2, P4 ;  /* 0x0000000003457211 */ /* 0x000fe200020f16ff */
[----:B------:R-:W4:Y:S04]  /*13820*/  LDL.LU R44, [R1+0x204] ;  /* 0x00020400012c7983 */ /* 0x000f280000300800 */
[----:B------:R-:W4:Y:S01]  /*13830*/  LDL.LU R32, [R1+0x200] ;  /* 0x0002000001207983 */ /* 0x000f220000300800 */
[C---:B-----5:R-:W-:Y:S01]  /*13840*/  ISETP.LT.AND P5, PT, R24.reuse, c[0x0][0x17c], !P0 ;  /* 0x00005f0018007a0c */ /* 0x060fe200047a1270 */
[----:B------:R-:W-:-:S02]  /*13850*/  IMAD R3, R24, c[0x0][0x198], RZ ;  /* 0x0000660018037a24 */ /* 0x000fc400078e02ff */
[----:B------:R-:W5:Y:S01]  /*13860*/  LDL.LU R24, [R1+0x1fc] ;  /* 0x0001fc0001187983 */ /* 0x000f620000300800 */
[----:B------:R-:W-:Y:S01]  /*13870*/  ISETP.LT.AND P3, PT, R28, c[0x0][0x17c], !P0 ;  /* 0x00005f001c007a0c */ /* 0x000fe20004761270 */
[C---:B---3--:R-:W-:Y:S01]  /*13880*/  IMAD R79, R4.reuse, c[0x0][0x198], RZ ;  /* 0x00006600044f7a24 */ /* 0x048fe200078e02ff */
[----:B------:R-:W-:-:S04]  /*13890*/  ISETP.LT.AND P1, PT, R4, c[0x0][0x17c], !P0 ;  /* 0x00005f0004007a0c */ /* 0x000fc80004721270 */
[----:B------:R-:W-:-:S07]  /*138a0*/  LEA R4, P6, R79, R2, 0x2 ;  /* 0x000000024f047211 */ /* 0x000fce00078c10ff */
[----:B------:R-:W-:Y:S01]  /*138b0*/  @P3 STG.E [R70.64], R21 ;  /* 0x0000001546003986 */ /* 0x000fe2000c10190a */
[C---:B------:R-:W-:Y:S01]  /*138c0*/  ISETP.LT.AND P3, PT, R20.reuse, c[0x0][0x17c], !P0 ;  /* 0x00005f0014007a0c */ /* 0x040fe20004761270 */
[----:B--2---:R-:W-:Y:S02]  /*138d0*/  IMAD R9, R20, c[0x0][0x198], RZ ;  /* 0x0000660014097a24 */ /* 0x004fe400078e02ff */
[----:B------:R-:W2:Y:S01]  /*138e0*/  LDL.LU R20, [R1+0x1f8] ;  /* 0x0001f80001147983 */ /* 0x000ea20000300800 */
[----:B------:R-:W-:Y:S02]  /*138f0*/  LEA R72, P4, R3, R2, 0x2 ;  /* 0x0000000203487211 */ /* 0x000fe400078810ff */
[-C--:B------:R-:W-:Y:S01]  /*13900*/  LEA.HI.X.SX32 R5, R79, R0.reuse, 0x2, P6 ;  /* 0x000000004f057211 */ /* 0x080fe200030f16ff */
[----:B------:R-:W3:Y:S01]  /*13910*/  LDL.LU R40, [R1+0x1f4] ;  /* 0x0001f40001287983 */ /* 0x000ee20000300800 */
[----:B------:R-:W-:-:S03]  /*13920*/  LEA.HI.X.SX32 R73, R3, R0, 0x2, P4 ;  /* 0x0000000003497211 */ /* 0x000fc600020f16ff */
[----:B------:R-:W3:Y:S04]  /*13930*/  LDL.LU R36, [R1+0x1f0] ;  /* 0x0001f00001247983 */ /* 0x000ee80000300800 */
[----:B------:R-:W-:Y:S04]  /*13940*/  @P2 STG.E [R68.64], R17 ;  /* 0x0000001144002986 */ /* 0x000fe8000c10190a */
[----:B------:R-:W3:Y:S04]  /*13950*/  LDL.LU R28, [R1+0x1ec] ;  /* 0x0001ec00011c7983 */ /* 0x000ee80000300800 */
[----:B------:R1:W-:Y:S04]  /*13960*/  @P1 STG.E [R4.64], R13 ;  /* 0x0000000d04001986 */ /* 0x0003e8000c10190a */
[----:B------:R1:W-:Y:S01]  /*13970*/  @P5 STG.E [R72.64], R25 ;  /* 0x0000001948005986 */ /* 0x0003e2000c10190a */
[C---:B----4-:R-:W-:Y:S01]  /*13980*/  IMAD R3, R16.reuse, c[0x0][0x198], RZ ;  /* 0x0000660010037a24 */ /* 0x050fe200078e02ff */
[----:B------:R-:W-:Y:S01]  /*13990*/  ISETP.LT.AND P2, PT, R16, c[0x0][0x17c], !P0 ;  /* 0x00005f0010007a0c */ /* 0x000fe20004741270 */
[C---:B------:R-:W-:Y:S01]  /*139a0*/  IMAD R75, R8.reuse, c[0x0][0x198], RZ ;  /* 0x00006600084b7a24 */ /* 0x040fe200078e02ff */
[----:B------:R-:W-:-:S02]  /*139b0*/  ISETP.LT.AND P1, PT, R8, c[0x0][0x17c], !P0 ;  /* 0x00005f0008007a0c */ /* 0x000fc40004721270 */
[-C--:B------:R-:W-:Y:S02]  /*139c0*/  LEA R8, P4, R9, R2.reuse, 0x2 ;  /* 0x0000000209087211 */ /* 0x080fe400078810ff */
[-C--:B------:R-:W-:Y:S02]  /*139d0*/  LEA R16, P5, R3, R2.reuse, 0x2 ;  /* 0x0000000203107211 */ /* 0x080fe400078a10ff */
[----:B-1----:R-:W-:Y:S02]  /*139e0*/  LEA R4, P6, R75, R2, 0x2 ;  /* 0x000000024b047211 */ /* 0x002fe400078c10ff */
[-C--:B------:R-:W-:Y:S02]  /*139f0*/  LEA.HI.X.SX32 R9, R9, R0.reuse, 0x2, P4 ;  /* 0x0000000009097211 */ /* 0x080fe400020f16ff */
[-C--:B------:R-:W-:Y:S02]  /*13a00*/  LEA.HI.X.SX32 R17, R3, R0.reuse, 0x2, P5 ;  /* 0x0000000003117211 */ /* 0x080fe400028f16ff */
[----:B------:R-:W-:Y:S01]  /*13a10*/  LEA.HI.X.SX32 R5, R75, R0, 0x2, P6 ;  /* 0x000000004b057211 */ /* 0x000fe200030f16ff */
[----:B------:R-:W-:Y:S04]  /*13a20*/  @P3 STG.E [R8.64], R33 ;  /* 0x0000002108003986 */ /* 0x000fe8000c10190a */
[----:B------:R-:W-:Y:S04]  /*13a30*/  @P2 STG.E [R16.64], R29 ;  /* 0x0000001d10002986 */ /* 0x000fe8000c10190a */
[----:B------:R1:W-:Y:S01]  /*13a40*/  @P1 STG.E [R4.64], R37 ;  /* 0x0000002504001986 */ /* 0x0003e2000c10190a */
[C---:B-----5:R-:W-:Y:S01]  /*13a50*/  ISETP.LT.AND P1, PT, R24.reuse, c[0x0][0x17c], !P0 ;  /* 0x00005f0018007a0c */ /* 0x060fe20004721270 */
[----:B------:R-:W-:-:S02]  /*13a60*/  IMAD R25, R24, c[0x0][0x198], RZ ;  /* 0x0000660018197a24 */ /* 0x000fc400078e02ff */
[----:B------:R-:W4:Y:S01]  /*13a70*/  LDL.LU R24, [R1+0x1e8] ;  /* 0x0001e80001187983 */ /* 0x000f220000300800 */
[C---:B------:R-:W-:Y:S01]  /*13a80*/  IMAD R3, R12.reuse, c[0x0][0x198], RZ ;  /* 0x000066000c037a24 */ /* 0x040fe200078e02ff */
[----:B------:R-:W-:Y:S01]  /*13a90*/  ISETP.LT.AND P4, PT, R12, c[0x0][0x17c], !P0 ;  /* 0x00005f000c007a0c */ /* 0x000fe20004781270 */
[C---:B------:R-:W-:Y:S01]  /*13aa0*/  IMAD R21, R44.reuse, c[0x0][0x198], RZ ;  /* 0x000066002c157a24 */ /* 0x040fe200078e02ff */
[----:B------:R-:W-:Y:S01]  /*13ab0*/  ISETP.LT.AND P3, PT, R44, c[0x0][0x17c], !P0 ;  /* 0x00005f002c007a0c */ /* 0x000fe20004761270 */
[----:B-1----:R-:W5:Y:S01]  /*13ac0*/  LDL.LU R37, [R1+0x1e4] ;  /* 0x0001e40001257983 */ /* 0x002f620000300800 */
[C---:B------:R-:W-:Y:S02]  /*13ad0*/  LEA R12, P5, R3.reuse, R2, 0x2 ;  /* 0x00000002030c7211 */ /* 0x040fe400078a10ff */
[C---:B------:R-:W-:Y:S02]  /*13ae0*/  ISETP.LT.AND P2, PT, R32.reuse, c[0x0][0x17c], !P0 ;  /* 0x00005f0020007a0c */ /* 0x040fe40004741270 */
[----:B------:R-:W-:Y:S01]  /*13af0*/  LEA.HI.X.SX32 R13, R3, R0, 0x2, P5 ;  /* 0x00000000030d7211 */ /* 0x000fe200028f16ff */
[----:B------:R-:W-:Y:S01]  /*13b00*/  IMAD R3, R32, c[0x0][0x198], RZ ;  /* 0x0000660020037a24 */ /* 0x000fe200078e02ff */
[-C--:B------:R-:W-:Y:S01]  /*13b10*/  LEA R8, P5, R21, R2.reuse, 0x2 ;  /* 0x0000000215087211 */ /* 0x080fe200078a10ff */
[----:B------:R-:W5:Y:S04]  /*13b20*/  LDL.LU R32, [R1+0x1e0] ;  /* 0x0001e00001207983 */ /* 0x000f680000300800 */
[----:B------:R1:W-:Y:S01]  /*13b30*/  @P4 STG.E [R12.64], R41 ;  /* 0x000000290c004986 */ /* 0x0003e2000c10190a */
[----:B------:R-:W-:-:S02]  /*13b40*/  LEA R16, P4, R3, R2, 0x2 ;  /* 0x0000000203107211 */ /* 0x000fc400078810ff */
[-C--:B------:R-:W-:Y:S01]  /*13b50*/  LEA.HI.X.SX32 R9, R21, R0.reuse, 0x2, P5 ;  /* 0x0000000015097211 */ /* 0x080fe200028f16ff */
[----:B------:R-:W5:Y:S01]  /*13b60*/  LDL.LU R29, [R1+0x1dc] ;  /* 0x0001dc00011d7983 */ /* 0x000f620000300800 */
[----:B------:R-:W-:Y:S01]  /*13b70*/  LEA.HI.X.SX32 R17, R3, R0, 0x2, P4 ;  /* 0x0000000003117211 */ /* 0x000fe200020f16ff */
[C---:B--2---:R-:W-:Y:S01]  /*13b80*/  IMAD R3, R20.reuse, c[0x0][0x198], RZ ;  /* 0x0000660014037a24 */ /* 0x044fe200078e02ff */
[----:B------:R-:W-:Y:S01]  /*13b90*/  ISETP.LT.AND P5, PT, R20, c[0x0][0x17c], !P0 ;  /* 0x00005f0014007a0c */ /* 0x000fe200047a1270 */
[----:B------:R2:W-:Y:S01]  /*13ba0*/  @P3 STG.E [R8.64], R45 ;  /* 0x0000002d08003986 */ /* 0x0005e2000c10190a */
[----:B------:R-:W-:-:S03]  /*13bb0*/  LEA R4, P6, R25, R2, 0x2 ;  /* 0x0000000219047211 */ /* 0x000fc600078c10ff */
[----:B------:R-:W-:Y:S01]  /*13bc0*/  @P2 STG.E [R16.64], R49 ;  /* 0x0000003110002986 */ /* 0x000fe2000c10190a */
[----:B------:R-:W-:Y:S02]  /*13bd0*/  LEA R20, P2, R3, R2, 0x2 ;  /* 0x0000000203147211 */ /* 0x000fe400078410ff */
[-C--:B------:R-:W-:Y:S02]  /*13be0*/  LEA.HI.X.SX32 R5, R25, R0.reuse, 0x2, P6 ;  /* 0x0000000019057211 */ /* 0x080fe400030f16ff */
[----:B------:R-:W-:Y:S02]  /*13bf0*/  LEA.HI.X.SX32 R21, R3, R0, 0x2, P2 ;  /* 0x0000000003157211 */ /* 0x000fe400010f16ff */
[C---:B---3--:R-:W-:Y:S01]  /*13c00*/  ISETP.LT.AND P2, PT, R28.reuse, c[0x0][0x17c], !P0 ;  /* 0x00005f001c007a0c */ /* 0x048fe20004741270 */
[----:B------:R-:W-:Y:S02]  /*13c10*/  IMAD R25, R28, c[0x0][0x198], RZ ;  /* 0x000066001c197a24 */ /* 0x000fe400078e02ff */
[----:B------:R-:W3:Y:S01]  /*13c20*/  LDL.LU R28, [R1+0x1d8] ;  /* 0x0001d800011c7983 */ /* 0x000ee20000300800 */
[----:B-1----:R-:W-:-:S02]  /*13c30*/  IMAD R13, R40, c[0x0][0x198], RZ ;  /* 0x00006600280d7a24 */ /* 0x002fc400078e02ff */
[----:B------:R-:W-:Y:S01]  /*13c40*/  IMAD R3, R36, c[0x0][0x198], RZ ;  /* 0x0000660024037a24 */ /* 0x000fe200078e02ff */
[----:B------:R1:W-:Y:S01]  /*13c50*/  @P1 STG.E [R4.64], R53 ;  /* 0x0000003504001986 */ /* 0x0003e2000c10190a */
[----:B------:R-:W-:Y:S02]  /*13c60*/  ISETP.LT.AND P4, PT, R40, c[0x0][0x17c], !P0 ;  /* 0x00005f0028007a0c */ /* 0x000fe40004781270 */
[-C--:B--2---:R-:W-:Y:S01]  /*13c70*/  LEA R8, P1, R13, R2.reuse, 0x2 ;  /* 0x000000020d087211 */ /* 0x084fe200078210ff */
[----:B------:R-:W-:Y:S01]  /*13c80*/  @P5 STG.E [R20.64], R57 ;  /* 0x0000003914005986 */ /* 0x000fe2000c10190a */
[----:B------:R-:W-:Y:S02]  /*13c90*/  ISETP.LT.AND P3, PT, R36, c[0x0][0x17c], !P0 ;  /* 0x00005f0024007a0c */ /* 0x000fe40004761270 */
[----:B------:R-:W-:Y:S01]  /*13ca0*/  LEA R12, P5, R3, R2, 0x2 ;  /* 0x00000002030c7211 */ /* 0x000fe200078a10ff */
[----:B------:R-:W2:Y:S01]  /*13cb0*/  LDL.LU R36, [R1+0x1d4] ;  /* 0x0001d40001247983 */ /* 0x000ea20000300800 */
[----:B------:R-:W-:-:S02]  /*13cc0*/  LEA.HI.X.SX32 R9, R13, R0, 0x2, P1 ;  /* 0x000000000d097211 */ /* 0x000fc400008f16ff */
[----:B------:R-:W-:Y:S01]  /*13cd0*/  LEA.HI.X.SX32 R13, R3, R0, 0x2, P5 ;  /* 0x00000000030d7211 */ /* 0x000fe200028f16ff */
[----:B------:R-:W2:Y:S01]  /*13ce0*/  LDL.LU R33, [R1+0x1d0] ;  /* 0x0001d00001217983 */ /* 0x000ea20000300800 */
[----:B-1----:R-:W-:-:S04]  /*13cf0*/  LEA R4, P6, R25, R2, 0x2 ;  /* 0x0000000219047211 */ /* 0x002fc800078c10ff */
[----:B------:R-:W-:Y:S01]  /*13d00*/  LEA.HI.X.SX32 R5, R25, R0, 0x2, P6 ;  /* 0x0000000019057211 */ /* 0x000fe200030f16ff */
[----:B------:R-:W-:Y:S04]  /*13d10*/  @P4 STG.E [R8.64], R61 ;  /* 0x0000003d08004986 */ /* 0x000fe8000c10190a */
[----:B------:R-:W-:Y:S04]  /*13d20*/  @P3 STG.E [R12.64], R65 ;  /* 0x000000410c003986 */ /* 0x000fe8000c10190a */
[----:B------:R1:W-:Y:S01]  /*13d30*/  @P2 STG.E [R4.64], R6 ;  /* 0x0000000604002986 */ /* 0x0003e2000c10190a */
[C---:B----4-:R-:W-:Y:S01]  /*13d40*/  ISETP.LT.AND P1, PT, R24.reuse, c[0x0][0x17c], !P0 ;  /* 0x00005f0018007a0c */ /* 0x050fe20004721270 */
[----:B------:R-:W-:-:S02]  /*13d50*/  IMAD R3, R24, c[0x0][0x198], RZ ;  /* 0x0000660018037a24 */ /* 0x000fc400078e02ff */
[----:B------:R-:W4:Y:S04]  /*13d60*/  LDL.LU R24, [R1+0x1cc] ;  /* 0x0001cc0001187983 */ /* 0x000f280000300800 */
[----:B-1----:R-:W4:Y:S01]  /*13d70*/  LDL.LU R6, [R1+0x1c8] ;  /* 0x0001c80001067983 */ /* 0x002f220000300800 */
[----:B------:R-:W-:Y:S01]  /*13d80*/  LEA R16, P5, R3, R2, 0x2 ;  /* 0x0000000203107211 */ /* 0x000fe200078a10ff */
[----:B-----5:R-:W-:-:S03]  /*13d90*/  IMAD R21, R37, c[0x0][0x198], RZ ;  /* 0x0000660025157a24 */ /* 0x020fc600078e02ff */
[----:B------:R-:W-:Y:S01]  /*13da0*/  LEA.HI.X.SX32 R17, R3, R0, 0x2, P5 ;  /* 0x0000000003117211 */ /* 0x000fe200028f16ff */
[C---:B------:R-:W-:Y:S01]  /*13db0*/  IMAD R3, R32.reuse, c[0x0][0x198], RZ ;  /* 0x0000660020037a24 */ /* 0x040fe200078e02ff */
[----:B------:R-:W-:Y:S02]  /*13dc0*/  ISETP.LT.AND P3, PT, R32, c[0x0][0x17c], !P0 ;  /* 0x00005f0020007a0c */ /* 0x000fe40004761270 */
[----:B------:R-:W5:Y:S01]  /*13dd0*/  LDL.LU R32, [R1+0x1c4] ;  /* 0x0001c40001207983 */ /* 0x000f620000300800 */
[-C--:B------:R-:W-:Y:S02]  /*13de0*/  LEA R8, P5, R21, R2.reuse, 0x2 ;  /* 0x0000000215087211 */ /* 0x080fe400078a10ff */
[C---:B------:R-:W-:Y:S01]  /*13df0*/  ISETP.LT.AND P2, PT, R29.reuse, c[0x0][0x17c], !P0 ;  /* 0x00005f001d007a0c */ /* 0x040fe20004741270 */
[----:B------:R-:W-:Y:S02]  /*13e00*/  IMAD R25, R29, c[0x0][0x198], RZ ;  /* 0x000066001d197a24 */ /* 0x000fe400078e02ff */
[----:B------:R-:W5:Y:S01]  /*13e10*/  LDL.LU R29, [R1+0x1c0] ;  /* 0x0001c000011d7983 */ /* 0x000f620000300800 */
[----:B------:R-:W-:-:S02]  /*13e20*/  LEA R12, P6, R3, R2, 0x2 ;  /* 0x00000002030c7211 */ /* 0x000fc400078c10ff */
[-C--:B------:R-:W-:Y:S02]  /*13e30*/  LEA.HI.X.SX32 R9, R21, R0.reuse, 0x2, P5 ;  /* 0x0000000015097211 */ /* 0x080fe400028f16ff */
[----:B------:R-:W-:Y:S01]  /*13e40*/  LEA.HI.X.SX32 R13, R3, R0, 0x2, P6 ;  /* 0x00000000030d7211 */ /* 0x000fe200030f16ff */
[----:B------:R1:W-:Y:S01]  /*13e50*/  @P1 STG.E [R16.64], R10 ;  /* 0x0000000a10001986 */ /* 0x0003e2000c10190a */
[----:B------:R-:W-:Y:S02]  /*13e60*/  ISETP.LT.AND P4, PT, R37, c[0x0][0x17c], !P0 ;  /* 0x00005f0025007a0c */ /* 0x000fe40004781270 */
[C---:B------:R-:W-:Y:S02]  /*13e70*/  LEA R4, P1, R25.reuse, R2, 0x2 ;  /* 0x0000000219047211 */ /* 0x040fe400078210ff */
[C---:B---3--:R-:W-:Y:S01]  /*13e80*/  ISETP.LT.AND P5, PT, R28.reuse, c[0x0][0x17c], !P0 ;  /* 0x00005f001c007a0c */ /* 0x048fe200047a1270 */
[----:B------:R-:W-:Y:S02]  /*13e90*/  IMAD R3, R28, c[0x0][0x198], RZ ;  /* 0x000066001c037a24 */ /* 0x000fe400078e02ff */
[----:B------:R-:W3:Y:S04]  /*13ea0*/  LDL.LU R28, [R1+0x1bc] ;  /* 0x0001bc00011c7983 */ /* 0x000ee80000300800 */
[----:B-1----:R-:W3:Y:S01]  /*13eb0*/  LDL.LU R10, [R1+0x1b8] ;  /* 0x0001b800010a7983 */ /* 0x002ee20000300800 */
[----:B------:R-:W-:-:S02]  /*13ec0*/  LEA.HI.X.SX32 R5, R25, R0, 0x2, P1 ;  /* 0x0000000019057211 */ /* 0x000fc400008f16ff */
[C---:B------:R-:W-:Y:S01]  /*13ed0*/  LEA R20, P1, R3.reuse, R2, 0x2 ;  /* 0x0000000203147211 */ /* 0x040fe200078210ff */
[----:B------:R1:W-:Y:S03]  /*13ee0*/  @P4 STG.E [R8.64], R22 ;  /* 0x0000001608004986 */ /* 0x0003e6000c10190a */
[----:B------:R-:W-:Y:S01]  /*13ef0*/  LEA.HI.X.SX32 R21, R3, R0, 0x2, P1 ;  /* 0x0000000003157211 */ /* 0x000fe200008f16ff */
[----:B------:R1:W-:Y:S01]  /*13f00*/  @P3 STG.E [R12.64], R18 ;  /* 0x000000120c003986 */ /* 0x0003e2000c10190a */
[----:B--2---:R-:W-:Y:S02]  /*13f10*/  IMAD R17, R36, c[0x0][0x198], RZ ;  /* 0x0000660024117a24 */ /* 0x004fe400078e02ff */
[----:B------:R-:W-:Y:S01]  /*13f20*/  IMAD R3, R33, c[0x0][0x198], RZ ;  /* 0x0000660021037a24 */ /* 0x000fe200078e02ff */
[----:B------:R-:W-:Y:S04]  /*13f30*/  @P2 STG.E [R4.64], R14 ;  /* 0x0000000e04002986 */ /* 0x000fe8000c10190a */
[----:B------:R2:W-:Y:S01]  /*13f40*/  @P5 STG.E [R20.64], R26 ;  /* 0x0000001a14005986 */ /* 0x0005e2000c10190a */
[----:B-1----:R-:W-:-:S02]  /*13f50*/  LEA R8, P4, R17, R2, 0x2 ;  /* 0x0000000211087211 */ /* 0x002fc400078810ff */
[----:B------:R-:W-:Y:S01]  /*13f60*/  LEA R12, P6, R3, R2, 0x2 ;  /* 0x00000002030c7211 */ /* 0x000fe200078c10ff */
[----:B--2---:R-:W2:Y:S01]  /*13f70*/  LDL.LU R26, [R1+0x1b4] ;  /* 0x0001b400011a7983 */ /* 0x004ea20000300800 */
[-C--:B------:R-:W-:Y:S02]  /*13f80*/  LEA.HI.X.SX32 R9, R17, R0.reuse, 0x2, P4 ;  /* 0x0000000011097211 */ /* 0x080fe400020f16ff */
[----:B------:R-:W-:Y:S02]  /*13f90*/  LEA.HI.X.SX32 R13, R3, R0, 0x2, P6 ;  /* 0x00000000030d7211 */ /* 0x000fe400030f16ff */
[C---:B----4-:R-:W-:Y:S01]  /*13fa0*/  ISETP.LT.AND P1, PT, R24.reuse, c[0x0][0x17c], !P0 ;  /* 0x00005f0018007a0c */ /* 0x050fe20004721270 */
[----:B------:R-:W-:Y:S02]  /*13fb0*/  IMAD R25, R24, c[0x0][0x198], RZ ;  /* 0x0000660018197a24 */ /* 0x000fe400078e02ff */
[----:B------:R-:W4:Y:S01]  /*13fc0*/  LDL.LU R24, [R1+0x1b0] ;  /* 0x0001b00001187983 */ /* 0x000f220000300800 */
[C---:B------:R-:W-:Y:S01]  /*13fd0*/  ISETP.LT.AND P4, PT, R6.reuse, c[0x0][0x17c], !P0 ;  /* 0x00005f0006007a0c */ /* 0x040fe20004781270 */
[----:B------:R-:W-:-:S02]  /*13fe0*/  IMAD R3, R6, c[0x0][0x198], RZ ;  /* 0x0000660006037a24 */ /* 0x000fc400078e02ff */
[----:B------:R-:W4:Y:S04]  /*13ff0*/  LDL.LU R6, [R1+0x1ac] ;  /* 0x0001ac0001067983 */ /* 0x000f280000300800 */
[----:B------:R-:W4:Y:S01]  /*14000*/  LDL.LU R14, [R1+0x1a8] ;  /* 0x0001a800010e7983 */ /* 0x000f220000300800 */
[----:B------:R-:W-:Y:S02]  /*14010*/  ISETP.LT.AND P3, PT, R36, c[0x0][0x17c], !P0 ;  /* 0x00005f0024007a0c */ /* 0x000fe40004761270 */
[----:B------:R-:W-:Y:S02]  /*14020*/  LEA R4, P5, R25, R2, 0x2 ;  /* 0x0000000219047211 */ /* 0x000fe400078a10ff */
[----:B------:R-:W-:Y:S02]  /*14030*/  ISETP.LT.AND P2, PT, R33, c[0x0][0x17c], !P0 ;  /* 0x00005f0021007a0c */ /* 0x000fe40004741270 */
[----:B------:R-:W-:-:S02]  /*14040*/  LEA.HI.X.SX32 R5, R25, R0, 0x2, P5 ;  /* 0x0000000019057211 */ /* 0x000fc400028f16ff */
[----:B------:R-:W-:Y:S01]  /*14050*/  LEA R16, P5, R3, R2, 0x2 ;  /* 0x0000000203107211 */ /* 0x000fe200078a10ff */
[----:B-----5:R-:W-:-:S03]  /*14060*/  IMAD R21, R32, c[0x0][0x198], RZ ;  /* 0x0000660020157a24 */ /* 0x020fc600078e02ff */
[----:B------:R-:W-:Y:S01]  /*14070*/  LEA.HI.X.SX32 R17, R3, R0, 0x2, P5 ;  /* 0x0000000003117211 */ /* 0x000fe200028f16ff */
[----:B------:R-:W-:Y:S01]  /*14080*/  IMAD R3, R29, c[0x0][0x198], RZ ;  /* 0x000066001d037a24 */ /* 0x000fe200078e02ff */
[----:B------:R1:W-:Y:S04]  /*14090*/  @P3 STG.E [R8.64], R34 ;  /* 0x0000002208003986 */ /* 0x0003e8000c10190a */
[----:B------:R5:W-:Y:S01]  /*140a0*/  @P2 STG.E [R12.64], R30 ;  /* 0x0000001e0c002986 */ /* 0x000be2000c10190a */
[-C--:B-1----:R-:W-:Y:S02]  /*140b0*/  LEA R8, P5, R21, R2.reuse, 0x2 ;  /* 0x0000000215087211 */ /* 0x082fe400078a10ff */
[----:B-----5:R-:W-:Y:S02]  /*140c0*/  LEA R12, P6, R3, R2, 0x2 ;  /* 0x00000002030c7211 */ /* 0x020fe400078c10ff */
[----:B------:R-:W-:-:S02]  /*140d0*/  LEA.HI.X.SX32 R9, R21, R0, 0x2, P5 ;  /* 0x0000000015097211 */ /* 0x000fc400028f16ff */
[----:B------:R-:W-:Y:S01]  /*140e0*/  LEA.HI.X.SX32 R13, R3, R0, 0x2, P6 ;  /* 0x00000000030d7211 */ /* 0x000fe200030f16ff */
[C---:B---3--:R-:W-:Y:S01]  /*140f0*/  IMAD R3, R10.reuse, c[0x0][0x198], RZ ;  /* 0x000066000a037a24 */ /* 0x048fe200078e02ff */
[----:B------:R-:W-:Y:S01]  /*14100*/  ISETP.LT.AND P5, PT, R10, c[0x0][0x17c], !P0 ;  /* 0x00005f000a007a0c */ /* 0x000fe200047a1270 */
[----:B------:R-:W-:Y:S01]  /*14110*/  IMAD R25, R28, c[0x0][0x198], RZ ;  /* 0x000066001c197a24 */ /* 0x000fe200078e02ff */
[----:B------:R-:W3:Y:S01]  /*14120*/  LDL.LU R10, [R1+0x1a4] ;  /* 0x0001a400010a7983 */ /* 0x000ee20000300800 */
[----:B------:R-:W-:-:S03]  /*14130*/  ISETP.LT.AND P3, PT, R32, c[0x0][0x17c], !P0 ;  /* 0x00005f0020007a0c */ /* 0x000fc60004761270 */
[----:B------:R1:W-:Y:S01]  /*14140*/  @P1 STG.E [R4.64], R38 ;  /* 0x0000002604001986 */ /* 0x0003e2000c10190a */
[----:B------:R-:W-:-:S03]  /*14150*/  ISETP.LT.AND P2, PT, R29, c[0x0][0x17c], !P0 ;  /* 0x00005f001d007a0c */ /* 0x000fc60004741270 */
[----:B------:R2:W-:Y:S01]  /*14160*/  @P4 STG.E [R16.64], R42 ;  /* 0x0000002a10004986 */ /* 0x0005e2000c10190a */
[----:B------:R-:W-:-:S03]  /*14170*/  ISETP.LT.AND P1, PT, R28, c[0x0][0x17c], !P0 ;  /* 0x00005f001c007a0c */ /* 0x000fc60004721270 */
[----:B------:R-:W5:Y:S01]  /*14180*/  LDL.LU R22, [R1+0x1a0] ;  /* 0x0001a00001167983 */ /* 0x000f620000300800 */
[----:B-1----:R-:W-:-:S03]  /*14190*/  LEA R4, P4, R25, R2, 0x2 ;  /* 0x0000000219047211 */ /* 0x002fc600078810ff */
[----:B------:R-:W5:Y:S01]  /*141a0*/  LDL.LU R18, [R1+0x19c] ;  /* 0x00019c0001127983 */ /* 0x000f620000300800 */
[----:B------:R-:W-:Y:S02]  /*141b0*/  LEA.HI.X.SX32 R5, R25, R0, 0x2, P4 ;  /* 0x0000000019057211 */ /* 0x000fe400020f16ff */
[----:B------:R-:W-:Y:S01]  /*141c0*/  LEA R20, P4, R3, R2, 0x2 ;  /* 0x0000000203147211 */ /* 0x000fe200078810ff */
[----:B--2---:R-:W-:-:S03]  /*141d0*/  IMAD R17, R26, c[0x0][0x198], RZ ;  /* 0x000066001a117a24 */ /* 0x004fc600078e02ff */
[----:B------:R-:W-:Y:S01]  /*141e0*/  LEA.HI.X.SX32 R21, R3, R0, 0x2, P4 ;  /* 0x0000000003157211 */ /* 0x000fe200020f16ff */
[----:B------:R1:W-:Y:S04]  /*141f0*/  @P3 STG.E [R8.64], R46 ;  /* 0x0000002e08003986 */ /* 0x0003e8000c10190a */
[----:B------:R2:W-:Y:S04]  /*14200*/  @P2 STG.E [R12.64], R50 ;  /* 0x000000320c002986 */ /* 0x0005e8000c10190a */
[----:B------:R2:W-:Y:S01]  /*14210*/  @P1 STG.E [R4.64], R54 ;  /* 0x0000003604001986 */ /* 0x0005e2000c10190a */
[----:B-1----:R-:W-:-:S04]  /*14220*/  LEA R8, P4, R17, R2, 0x2 ;  /* 0x0000000211087211 */ /* 0x002fc800078810ff */
[----:B------:R-:W-:Y:S01]  /*14230*/  LEA.HI.X.SX32 R9, R17, R0, 0x2, P4 ;  /* 0x0000000011097211 */ /* 0x000fe200020f16ff */
[----:B----4-:R-:W-:-:S05]  /*14240*/  IMAD R3, R24, c[0x0][0x198], RZ ;  /* 0x0000660018037a24 */ /* 0x010fca00078e02ff */
[C---:B--2---:R-:W-:Y:S01]  /*14250*/  LEA R12, P6, R3.reuse, R2, 0x2 ;  /* 0x00000002030c7211 */ /* 0x044fe200078c10ff */
[C---:B------:R-:W-:Y:S01]  /*14260*/  IMAD R25, R6.reuse, c[0x0][0x198], RZ ;  /* 0x0000660006197a24 */ /* 0x040fe200078e02ff */
[----:B------:R-:W-:Y:S02]  /*14270*/  ISETP.LT.AND P1, PT, R6, c[0x0][0x17c], !P0 ;  /* 0x00005f0006007a0c */ /* 0x000fe40004721270 */
[----:B------:R-:W-:Y:S01]  /*14280*/  LEA.HI.X.SX32 R13, R3, R0, 0x2, P6 ;  /* 0x00000000030d7211 */ /* 0x000fe200030f16ff */
[----:B------:R-:W2:Y:S01]  /*14290*/  LDL.LU R6, [R1+0x198] ;  /* 0x0001980001067983 */ /* 0x000ea20000300800 */
[C---:B------:R-:W-:Y:S01]  /*142a0*/  ISETP.LT.AND P4, PT, R14.reuse, c[0x0][0x17c], !P0 ;  /* 0x00005f000e007a0c */ /* 0x040fe20004781270 */
[----:B------:R-:W-:Y:S02]  /*142b0*/  IMAD R3, R14, c[0x0][0x198], RZ ;  /* 0x000066000e037a24 */ /* 0x000fe400078e02ff */
[----:B------:R-:W4:Y:S01]  /*142c0*/  LDL.LU R14, [R1+0x194] ;  /* 0x00019400010e7983 */ /* 0x000f220000300800 */
[----:B------:R-:W-:-:S02]  /*142d0*/  ISETP.LT.AND P3, PT, R26, c[0x0][0x17c], !P0 ;  /* 0x00005f001a007a0c */ /* 0x000fc40004761270 */
[----:B------:R-:W-:Y:S01]  /*142e0*/  ISETP.LT.AND P2, PT, R24, c[0x0][0x17c], !P0 ;  /* 0x00005f0018007a0c */ /* 0x000fe20004741270 */
[----:B------:R1:W-:Y:S01]  /*142f0*/  @P5 STG.E [R20.64], R58 ;  /* 0x0000003a14005986 */ /* 0x0003e2000c10190a */
[----:B------:R-:W-:-:S03]  /*14300*/  LEA R4, P5, R25, R2, 0x2 ;  /* 0x0000000219047211 */ /* 0x000fc600078a10ff */
[----:B------:R-:W2:Y:S01]  /*14310*/  LDL.LU R26, [R1+0x190] ;  /* 0x00019000011a7983 */ /* 0x000ea20000300800 */
[----:B------:R-:W-:-:S05]  /*14320*/  LEA.HI.X.SX32 R5, R25, R0, 0x2, P5 ;  /* 0x0000000019057211 */ /* 0x000fca00028f16ff */
[----:B------:R1:W-:Y:S01]  /*14330*/  @P3 STG.E [R8.64], R62 ;  /* 0x0000003e08003986 */ /* 0x0003e2000c10190a */
[----:B------:R-:W-:-:S03]  /*14340*/  LEA R16, P5, R3, R2, 0x2 ;  /* 0x0000000203107211 */ /* 0x000fc600078a10ff */
[----:B------:R-:W-:Y:S01]  /*14350*/  @P2 STG.E [R12.64], R66 ;  /* 0x000000420c002986 */ /* 0x000fe2000c10190a */
[----:B------:R-:W-:Y:S02]  /*14360*/  LEA.HI.X.SX32 R17, R3, R0, 0x2, P5 ;  /* 0x0000000003117211 */ /* 0x000fe400028f16ff */
[C---:B---3--:R-:W-:Y:S01]  /*14370*/  ISETP.LT.AND P3, PT, R10.reuse, c[0x0][0x17c], !P0 ;  /* 0x00005f000a007a0c */ /* 0x048fe20004761270 */
[----:B-1----:R-:W-:Y:S02]  /*14380*/  IMAD R21, R10, c[0x0][0x198], RZ ;  /* 0x000066000a157a24 */ /* 0x002fe400078e02ff */
[----:B------:R-:W3:Y:S03]  /*14390*/  LDL.LU R10, [R1+0x18c] ;  /* 0x00018c00010a7983 */ /* 0x000ee60000300800 */
[----:B------:R-:W-:Y:S01]  /*143a0*/  LEA R8, P5, R21, R2, 0x2 ;  /* 0x0000000215087211 */ /* 0x000fe200078a10ff */
[----:B------:R-:W3:Y:S01]  /*143b0*/  LDL.LU R24, [R1+0x188] ;  /* 0x0001880001187983 */ /* 0x000ee20000300800 */
[C---:B-----5:R-:W-:Y:S01]  /*143c0*/  ISETP.LT.AND P2, PT, R22.reuse, c[0x0][0x17c], !P0 ;  /* 0x00005f0016007a0c */ /* 0x060fe20004741270 */
[----:B------:R-:W-:-:S02]  /*143d0*/  IMAD R3, R22, c[0x0][0x198], RZ ;  /* 0x0000660016037a24 */ /* 0x000fc400078e02ff */
[----:B------:R-:W5:Y:S01]  /*143e0*/  LDL.LU R22, [R1+0x184] ;  /* 0x0001840001167983 */ /* 0x000f620000300800 */
[----:B------:R-:W-:Y:S01]  /*143f0*/  LEA.HI.X.SX32 R9, R21, R0, 0x2, P5 ;  /* 0x0000000015097211 */ /* 0x000fe200028f16ff */
[C---:B------:R-:W-:Y:S02]  /*14400*/  IMAD R25, R18.reuse, c[0x0][0x198], RZ ;  /* 0x0000660012197a24 */ /* 0x040fe400078e02ff */
[----:B------:R-:W-:Y:S01]  /*14410*/  @P1 STG.E [R4.64], R7 ;  /* 0x0000000704001986 */ /* 0x000fe2000c10190a */
[----:B------:R-:W-:-:S03]  /*14420*/  ISETP.LT.AND P1, PT, R18, c[0x0][0x17c], !P0 ;  /* 0x00005f0012007a0c */ /* 0x000fc60004721270 */
[----:B------:R-:W5:Y:S04]  /*14430*/  LDL.LU R21, [R1+0x180] ;  /* 0x0001800001157983 */ /* 0x000f680000300800 */
[----:B------:R-:W5:Y:S04]  /*14440*/  LDL.LU R20, [R1+0x17c] ;  /* 0x00017c0001147983 */ /* 0x000f680000300800 */
[----:B------:R-:W5:Y:S04]  /*14450*/  LDL.LU R18, [R1+0x178] ;  /* 0x0001780001127983 */ /* 0x000f680000300800 */
[----:B------:R1:W-:Y:S04]  /*14460*/  @P4 STG.E [R16.64], R11 ;  /* 0x0000000b10004986 */ /* 0x0003e8000c10190a */
[----:B------:R2:W-:Y:S04]  /*14470*/  @P3 STG.E [R8.64], R23 ;  /* 0x0000001708003986 */ /* 0x0005e8000c10190a */
[----:B-1----:R-:W5:Y:S01]  /*14480*/  LDL.LU R16, [R1+0x174] ;  /* 0x0001740001107983 */ /* 0x002f620000300800 */
[C---:B----4-:R-:W-:Y:S01]  /*14490*/  ISETP.LT.AND P3, PT, R14.reuse, c[0x0][0x17c], !P0 ;  /* 0x00005f000e007a0c */ /* 0x050fe20004761270 */
[----:B------:R-:W-:-:S02]  /*144a0*/  IMAD R11, R14, c[0x0][0x198], RZ ;  /* 0x000066000e0b7a24 */ /* 0x000fc400078e02ff */
[----:B------:R-:W4:Y:S01]  /*144b0*/  LDL.LU R14, [R1+0x170] ;  /* 0x00017000010e7983 */ /* 0x000f220000300800 */
[C---:B------:R-:W-:Y:S02]  /*144c0*/  LEA R12, P6, R3.reuse, R2, 0x2 ;  /* 0x00000002030c7211 */ /* 0x040fe400078c10ff */
[C---:B--2---:R-:W-:Y:S02]  /*144d0*/  ISETP.LT.AND P5, PT, R6.reuse, c[0x0][0x17c], !P0 ;  /* 0x00005f0006007a0c */ /* 0x044fe400047a1270 */
[----:B------:R-:W-:Y:S01]  /*144e0*/  LEA.HI.X.SX32 R13, R3, R0, 0x2, P6 ;  /* 0x00000000030d7211 */ /* 0x000fe200030f16ff */
[----:B------:R-:W-:Y:S01]  /*144f0*/  IMAD R3, R6, c[0x0][0x198], RZ ;  /* 0x0000660006037a24 */ /* 0x000fe200078e02ff */
[----:B------:R-:W-:-:S03]  /*14500*/  LEA R4, P4, R25, R2, 0x2 ;  /* 0x0000000219047211 */ /* 0x000fc600078810ff */
[----:B------:R-:W-:Y:S01]  /*14510*/  @P2 STG.E [R12.64], R19 ;  /* 0x000000130c002986 */ /* 0x000fe2000c10190a */
[----:B------:R-:W-:Y:S02]  /*14520*/  LEA R6, P2, R3, R2, 0x2 ;  /* 0x0000000203067211 */ /* 0x000fe400078410ff */
[-C--:B------:R-:W-:Y:S02]  /*14530*/  LEA.HI.X.SX32 R5, R25, R0.reuse, 0x2, P4 ;  /* 0x0000000019057211 */ /* 0x080fe400020f16ff */
[----:B------:R-:W-:Y:S01]  /*14540*/  LEA.HI.X.SX32 R7, R3, R0, 0x2, P2 ;  /* 0x0000000003077211 */ /* 0x000fe200010f16ff */
[C---:B------:R-:W-:Y:S01]  /*14550*/  IMAD R3, R26.reuse, c[0x0][0x198], RZ ;  /* 0x000066001a037a24 */ /* 0x040fe200078e02ff */
[----:B------:R-:W-:Y:S01]  /*14560*/  ISETP.LT.AND P2, PT, R26, c[0x0][0x17c], !P0 ;  /* 0x00005f001a007a0c */ /* 0x000fe20004741270 */
[----:B------:R1:W-:Y:S01]  /*14570*/  @P1 STG.E [R4.64], R15 ;  /* 0x0000000f04001986 */ /* 0x0003e2000c10190a */
[----:B------:R-:W-:-:S03]  /*14580*/  LEA R8, P4, R11, R2, 0x2 ;  /* 0x000000020b087211 */ /* 0x000fc600078810ff */
[----:B------:R-:W-:Y:S01]  /*14590*/  @P5 STG.E [R6.64], R27 ;  /* 0x0000001b06005986 */ /* 0x000fe2000c10190a */
[----:B------:R-:W-:Y:S01]  /*145a0*/  LEA.HI.X.SX32 R9, R11, R0, 0x2, P4 ;  /* 0x000000000b097211 */ /* 0x000fe200020f16ff */
[C---:B---3--:R-:W-:Y:S01]  /*145b0*/  IMAD R17, R10.reuse, c[0x0][0x198], RZ ;  /* 0x000066000a117a24 */ /* 0x048fe200078e02ff */
[----:B------:R-:W-:Y:S02]  /*145c0*/  ISETP.LT.AND P1, PT, R10, c[0x0][0x17c], !P0 ;  /* 0x00005f000a007a0c */ /* 0x000fe40004721270 */
[-C--:B-1----:R-:W-:Y:S02]  /*145d0*/  LEA R4, P5, R3, R2.reuse, 0x2 ;  /* 0x0000000203047211 */ /* 0x082fe400078a10ff */
[----:B------:R-:W-:Y:S01]  /*145e0*/  LEA R10, P6, R17, R2, 0x2 ;  /* 0x00000002110a7211 */ /* 0x000fe200078c10ff */
[C---:B------:R-:W-:Y:S01]  /*145f0*/  IMAD R13, R24.reuse, c[0x0][0x198], RZ ;  /* 0x00006600180d7a24 */ /* 0x040fe200078e02ff */
[----:B------:R-:W-:Y:S02]  /*14600*/  ISETP.LT.AND P4, PT, R24, c[0x0][0x17c], !P0 ;  /* 0x00005f0018007a0c */ /* 0x000fe40004781270 */
[----:B------:R-:W-:-:S02]  /*14610*/  LEA.HI.X.SX32 R5, R3, R0, 0x2, P5 ;  /* 0x0000000003057211 */ /* 0x000fc400028f16ff */
[----:B------:R-:W-:Y:S01]  /*14620*/  LEA.HI.X.SX32 R11, R17, R0, 0x2, P6 ;  /* 0x00000000110b7211 */ /* 0x000fe200030f16ff */
[----:B-----5:R-:W-:Y:S01]  /*14630*/  IMAD R3, R22, c[0x0][0x198], RZ ;  /* 0x0000660016037a24 */ /* 0x020fe200078e02ff */
[C---:B------:R-:W-:Y:S01]  /*14640*/  LEA R12, P5, R13.reuse, R2, 0x2 ;  /* 0x000000020d0c7211 */ /* 0x040fe200078a10ff */
[----:B------:R-:W-:Y:S04]  /*14650*/  @P3 STG.E [R8.64], R35 ;  /* 0x0000002308003986 */ /* 0x000fe8000c10190a */
[----:B------:R1:W-:Y:S01]  /*14660*/  @P2 STG.E [R4.64], R31 ;  /* 0x0000001f04002986 */ /* 0x0003e2000c10190a */
[----:B------:R-:W-:-:S03]  /*14670*/  LEA.HI.X.SX32 R13, R13, R0, 0x2, P5 ;  /* 0x000000000d0d7211 */ /* 0x000fc600028f16ff */
[----:B------:R2:W-:Y:S01]  /*14680*/  @P1 STG.E [R10.64], R39 ;  /* 0x000000270a001986 */ /* 0x0005e2000c10190a */
[----:B------:R-:W-:Y:S02]  /*14690*/  IMAD R15, R20, c[0x0][0x198], RZ ;  /* 0x00006600140f7a24 */ /* 0x000fe400078e02ff */
[----:B------:R-:W-:Y:S01]  /*146a0*/  IMAD R17, R18, c[0x0][0x198], RZ ;  /* 0x0000660012117a24 */ /* 0x000fe200078e02ff */
[-C--:B-1----:R-:W-:Y:S01]  /*146b0*/  LEA R4, P1, R3, R2.reuse, 0x2 ;  /* 0x0000000203047211 */ /* 0x082fe200078210ff */
[----:B------:R-:W-:Y:S01]  /*146c0*/  IMAD R7, R21, c[0x0][0x198], RZ ;  /* 0x0000660015077a24 */ /* 0x000fe200078e02ff */
[----:B------:R-:W-:Y:S02]  /*146d0*/  LEA R8, P2, R15, R2, 0x2 ;  /* 0x000000020f087211 */ /* 0x000fe400078410ff */
[----:B------:R-:W-:Y:S01]  /*146e0*/  LEA.HI.X.SX32 R5, R3, R0, 0x2, P1 ;  /* 0x0000000003057211 */ /* 0x000fe200008f16ff */
[----:B------:R1:W-:Y:S01]  /*146f0*/  @P4 STG.E [R12.64], R43 ;  /* 0x0000002b0c004986 */ /* 0x0003e2000c10190a */
[----:B--2---:R-:W-:-:S02]  /*14700*/  LEA R10, P1, R17, R2, 0x2 ;  /* 0x00000002110a7211 */ /* 0x004fc400078210ff */
[----:B------:R-:W-:Y:S02]  /*14710*/  ISETP.LT.AND P5, PT, R22, c[0x0][0x17c], !P0 ;  /* 0x00005f0016007a0c */ /* 0x000fe400047a1270 */
[----:B------:R-:W-:Y:S02]  /*14720*/  ISETP.LT.AND P4, PT, R21, c[0x0][0x17c], !P0 ;  /* 0x00005f0015007a0c */ /* 0x000fe40004781270 */
[----:B------:R-:W-:Y:S02]  /*14730*/  ISETP.LT.AND P3, PT, R20, c[0x0][0x17c], !P0 ;  /* 0x00005f0014007a0c */ /* 0x000fe40004761270 */
[----:B------:R-:W-:Y:S01]  /*14740*/  LEA.HI.X.SX32 R9, R15, R0, 0x2, P2 ;  /* 0x000000000f097211 */ /* 0x000fe200010f16ff */
[----:B------:R-:W-:Y:S01]  /*14750*/  IMAD R19, R16, c[0x0][0x198], RZ ;  /* 0x0000660010137a24 */ /* 0x000fe200078e02ff */
[----:B------:R-:W-:Y:S02]  /*14760*/  LEA R6, P6, R7, R2, 0x2 ;  /* 0x0000000207067211 */ /* 0x000fe400078c10ff */
[----:B------:R-:W-:-:S02]  /*14770*/  ISETP.LT.AND P2, PT, R18, c[0x0][0x17c], !P0 ;  /* 0x00005f0012007a0c */ /* 0x000fc40004741270 */
[-C--:B------:R-:W-:Y:S02]  /*14780*/  LEA.HI.X.SX32 R11, R17, R0.reuse, 0x2, P1 ;  /* 0x00000000110b7211 */ /* 0x080fe400008f16ff */
[----:B------:R-:W-:Y:S02]  /*14790*/  ISETP.LT.AND P1, PT, R16, c[0x0][0x17c], !P0 ;  /* 0x00005f0010007a0c */ /* 0x000fe40004721270 */
[----:B------:R-:W-:Y:S02]  /*147a0*/  LEA.HI.X.SX32 R7, R7, R0, 0x2, P6 ;  /* 0x0000000007077211 */ /* 0x000fe400030f16ff */
[C---:B-1----:R-:W-:Y:S01]  /*147b0*/  LEA R12, P6, R19.reuse, R2, 0x2 ;  /* 0x00000002130c7211 */ /* 0x042fe200078c10ff */
[----:B------:R1:W-:Y:S03]  /*147c0*/  @P5 STG.E [R4.64], R47 ;  /* 0x0000002f04005986 */ /* 0x0003e6000c10190a */
[----:B------:R-:W-:Y:S01]  /*147d0*/  LEA.HI.X.SX32 R13, R19, R0, 0x2, P6 ;  /* 0x00000000130d7211 */ /* 0x000fe200030f16ff */
[----:B------:R1:W-:Y:S04]  /*147e0*/  @P4 STG.E [R6.64], R51 ;  /* 0x0000003306004986 */ /* 0x0003e8000c10190a */
[----:B------:R1:W-:Y:S04]  /*147f0*/  @P3 STG.E [R8.64], R55 ;  /* 0x0000003708003986 */ /* 0x0003e8000c10190a */
[----:B------:R1:W-:Y:S04]  /*14800*/  @P2 STG.E [R10.64], R59 ;  /* 0x0000003b0a002986 */ /* 0x0003e8000c10190a */
[----:B------:R1:W-:Y:S01]  /*14810*/  @P1 STG.E [R12.64], R63 ;  /* 0x0000003f0c001986 */ /* 0x0003e2000c10190a */
[C---:B----4-:R-:W-:Y:S01]  /*14820*/  ISETP.LT.AND P0, PT, R14.reuse, c[0x0][0x17c], !P0 ;  /* 0x00005f000e007a0c */ /* 0x050fe20004701270 */
[----:B------:R-:W-:-:S05]  /*14830*/  IMAD R21, R14, c[0x0][0x198], RZ ;  /* 0x000066000e157a24 */ /* 0x000fca00078e02ff */
[----:B------:R-:W-:-:S04]  /*14840*/  LEA R2, P6, R21, R2, 0x2 ;  /* 0x0000000215027211 */ /* 0x000fc800078c10ff */
[----:B------:R-:W-:-:S03]  /*14850*/  LEA.HI.X.SX32 R3, R21, R0, 0x2, P6 ;  /* 0x0000000015037211 */ /* 0x000fc600030f16ff */
[----:B------:R-:W-:Y:S06]  /*14860*/  @!P0 EXIT ;  /* 0x000000000000894d */ /* 0x000fec0003800000 */
[----:B-1----:R-:W-:Y:S01]  /*14870*/  STG.E [R2.64], R67 ;  /* 0x0000004302007986 */ /* 0x002fe2000c10190a */
[----:B------:R-:W-:Y:S05]  /*14880*/  EXIT ;  /* 0x000000000000794d */ /* 0x000fea0003800000 */
.L_x_3:
[----:B------:R-:W-:-:S00]  /*14890*/  BRA `(.L_x_3) ;  /* 0xfffffff000007947 */ /* 0x000fc0000383ffff */
[----:B------:R-:W-:-:S00]  /*148a0*/  NOP ;  /* 0x0000000000007918 */ /* 0x000fc00000000000 */
        /* <DEDUP_REMOVED lines=13> */
.L_x_4:


//--------------------- .nv.shared.matmul_kernel  --------------------------
	.section	.nv.shared.matmul_kernel,"aw",@nobits
	.sectionflags	@""
	.align	16
